	.target	sm_80

	.elftype	@"ET_EXEC"


//--------------------- .note.nv.tkinfo           --------------------------
	.section	.note.nv.tkinfo,"",@"SHT_NOTE"
	.sectionflags	@"SHF_NOTE_NV_TKINFO"
	.tkinfo
        /*0018*/ 	.word	0x00000002
        /*0030*/ 	.string	""
        /*0030*/ 	.string	"ptxas"
        /*0030*/ 	.string	"Cuda compilation tools, release 13.0, V13.0.88"
        /*0030*/ 	.string	"Build cuda_13.0.r13.0/compiler.36424714_0"
        /*0030*/ 	.string	"-arch sm_80 -m 64 "



//--------------------- .note.nv.cuinfo           --------------------------
	.section	.note.nv.cuinfo,"",@"SHT_NOTE"
	.sectionflags	@"SHF_NOTE_NV_CUINFO"
        /*0018*/ 	.short	0x0002
        /*001a*/ 	.short	0x0050
        /*001c*/ 	.short	0x0082
	.zero		2


//--------------------- .nv.info                  --------------------------
	.section	.nv.info,"",@"SHT_CUDA_INFO"
	.align	4


	//----- nvinfo : EIATTR_REGCOUNT
	.align		4
        /*0000*/ 	.byte	0x04, 0x2f
        /*0002*/ 	.short	(.L_29 - .L_28)
	.align		4
.L_28:
        /*0004*/ 	.word	index@(_ZN2at6native49_GLOBAL__N__09e94e3a_16_AveragePool3d_cu_a8eae74c29avg_pool3d_cuda_update_outputILi1EddEEvNS_27GenericPackedTensorAccessorIKT0_Lm4ENS_16DefaultPtrTraitsElEENS3_IS4_Lm4ES6_lEEiiiiiiiibii)
        /*0008*/ 	.word	0x00000030


	//----- nvinfo : EIATTR_FRAME_SIZE
	.align		4
.L_29:
        /*000c*/ 	.byte	0x04, 0x11
        /*000e*/ 	.short	(.L_31 - .L_30)
	.align		4
.L_30:
        /*0010*/ 	.word	index@($__internal_53_$__cuda_sm20_div_s64)
        /*0014*/ 	.word	0x00000000


	//----- nvinfo : EIATTR_FRAME_SIZE
	.align		4
.L_31:
        /*0018*/ 	.byte	0x04, 0x11
        /*001a*/ 	.short	(.L_33 - .L_32)
	.align		4
.L_32:
        /*001c*/ 	.word	index@($__internal_52_$__cuda_sm20_div_rn_f64_full)
        /*0020*/ 	.word	0x00000000


	//----- nvinfo : EIATTR_FRAME_SIZE
	.align		4
.L_33:
        /*0024*/ 	.byte	0x04, 0x11
        /*0026*/ 	.short	(.L_35 - .L_34)
	.align		4
.L_34:
        /*0028*/ 	.word	index@(_ZN2at6native49_GLOBAL__N__09e94e3a_16_AveragePool3d_cu_a8eae74c29avg_pool3d_cuda_update_outputILi1EddEEvNS_27GenericPackedTensorAccessorIKT0_Lm4ENS_16DefaultPtrTraitsElEENS3_IS4_Lm4ES6_lEEiiiiiiiibii)
        /*002c*/ 	.word	0x00000000


	//----- nvinfo : EIATTR_REGCOUNT
	.align		4
.L_35:
        /*0030*/ 	.byte	0x04, 0x2f
        /*0032*/ 	.short	(.L_37 - .L_36)
	.align		4
.L_36:
        /*0034*/ 	.word	index@(_ZN2at6native49_GLOBAL__N__09e94e3a_16_AveragePool3d_cu_a8eae74c29avg_pool3d_cuda_update_outputILi2EddEEvNS_27GenericPackedTensorAccessorIKT0_Lm4ENS_16DefaultPtrTraitsElEENS3_IS4_Lm4ES6_lEEiiiiiiiibii)
        /*0038*/ 	.word	0x00000030


	//----- nvinfo : EIATTR_FRAME_SIZE
	.align		4
.L_37:
        /*003c*/ 	.byte	0x04, 0x11
        /*003e*/ 	.short	(.L_39 - .L_38)
	.align		4
.L_38:
        /*0040*/ 	.word	index@($__internal_51_$__cuda_sm20_div_s64)
        /*0044*/ 	.word	0x00000000


	//----- nvinfo : EIATTR_FRAME_SIZE
	.align		4
.L_39:
        /*0048*/ 	.byte	0x04, 0x11
        /*004a*/ 	.short	(.L_41 - .L_40)
	.align		4
.L_40:
        /*004c*/ 	.word	index@($__internal_50_$__cuda_sm20_div_rn_f64_full)
        /*0050*/ 	.word	0x00000000


	//----- nvinfo : EIATTR_FRAME_SIZE
	.align		4
.L_41:
        /*0054*/ 	.byte	0x04, 0x11
        /*0056*/ 	.short	(.L_43 - .L_42)
	.align		4
.L_42:
        /*0058*/ 	.word	index@(_ZN2at6native49_GLOBAL__N__09e94e3a_16_AveragePool3d_cu_a8eae74c29avg_pool3d_cuda_update_outputILi2EddEEvNS_27GenericPackedTensorAccessorIKT0_Lm4ENS_16DefaultPtrTraitsElEENS3_IS4_Lm4ES6_lEEiiiiiiiibii)
        /*005c*/ 	.word	0x00000000


	//----- nvinfo : EIATTR_REGCOUNT
	.align		4
.L_43:
        /*0060*/ 	.byte	0x04, 0x2f
        /*0062*/ 	.short	(.L_45 - .L_44)
	.align		4
.L_44:
        /*0064*/ 	.word	index@(_ZN2at6native49_GLOBAL__N__09e94e3a_16_AveragePool3d_cu_a8eae74c29avg_pool3d_cuda_update_outputILi3EddEEvNS_27GenericPackedTensorAccessorIKT0_Lm4ENS_16DefaultPtrTraitsElEENS3_IS4_Lm4ES6_lEEiiiiiiiibii)
        /*0068*/ 	.word	0x00000030


	//----- nvinfo : EIATTR_FRAME_SIZE
	.align		4
.L_45:
        /*006c*/ 	.byte	0x04, 0x11
        /*006e*/ 	.short	(.L_47 - .L_46)
	.align		4
.L_46:
        /*0070*/ 	.word	index@($__internal_49_$__cuda_sm20_div_s64)
        /*0074*/ 	.word	0x00000000


	//----- nvinfo : EIATTR_FRAME_SIZE
	.align		4
.L_47:
        /*0078*/ 	.byte	0x04, 0x11
        /*007a*/ 	.short	(.L_49 - .L_48)
	.align		4
.L_48:
        /*007c*/ 	.word	index@($__internal_48_$__cuda_sm20_div_rn_f64_full)
        /*0080*/ 	.word	0x00000000


	//----- nvinfo : EIATTR_FRAME_SIZE
	.align		4
.L_49:
        /*0084*/ 	.byte	0x04, 0x11
        /*0086*/ 	.short	(.L_51 - .L_50)
	.align		4
.L_50:
        /*0088*/ 	.word	index@(_ZN2at6native49_GLOBAL__N__09e94e3a_16_AveragePool3d_cu_a8eae74c29avg_pool3d_cuda_update_outputILi3EddEEvNS_27GenericPackedTensorAccessorIKT0_Lm4ENS_16DefaultPtrTraitsElEENS3_IS4_Lm4ES6_lEEiiiiiiiibii)
        /*008c*/ 	.word	0x00000000


	//----- nvinfo : EIATTR_REGCOUNT
	.align		4
.L_51:
        /*0090*/ 	.byte	0x04, 0x2f
        /*0092*/ 	.short	(.L_53 - .L_52)
	.align		4
.L_52:
        /*0094*/ 	.word	index@(_ZN2at6native49_GLOBAL__N__09e94e3a_16_AveragePool3d_cu_a8eae74c29avg_pool3d_cuda_update_outputILi4EddEEvNS_27GenericPackedTensorAccessorIKT0_Lm4ENS_16DefaultPtrTraitsElEENS3_IS4_Lm4ES6_lEEiiiiiiiibii)
        /*0098*/ 	.word	0x00000030


	//----- nvinfo : EIATTR_FRAME_SIZE
	.align		4
.L_53:
        /*009c*/ 	.byte	0x04, 0x11
        /*009e*/ 	.short	(.L_55 - .L_54)
	.align		4
.L_54:
        /*00a0*/ 	.word	index@($__internal_47_$__cuda_sm20_div_s64)
        /*00a4*/ 	.word	0x00000000


	//----- nvinfo : EIATTR_FRAME_SIZE
	.align		4
.L_55:
        /*00a8*/ 	.byte	0x04, 0x11
        /*00aa*/ 	.short	(.L_57 - .L_56)
	.align		4
.L_56:
        /*00ac*/ 	.word	index@($__internal_46_$__cuda_sm20_div_rn_f64_full)
        /*00b0*/ 	.word	0x00000000


	//----- nvinfo : EIATTR_FRAME_SIZE
	.align		4
.L_57:
        /*00b4*/ 	.byte	0x04, 0x11
        /*00b6*/ 	.short	(.L_59 - .L_58)
	.align		4
.L_58:
        /*00b8*/ 	.word	index@(_ZN2at6native49_GLOBAL__N__09e94e3a_16_AveragePool3d_cu_a8eae74c29avg_pool3d_cuda_update_outputILi4EddEEvNS_27GenericPackedTensorAccessorIKT0_Lm4ENS_16DefaultPtrTraitsElEENS3_IS4_Lm4ES6_lEEiiiiiiiibii)
        /*00bc*/ 	.word	0x00000000


	//----- nvinfo : EIATTR_REGCOUNT
	.align		4
.L_59:
        /*00c0*/ 	.byte	0x04, 0x2f
        /*00c2*/ 	.short	(.L_61 - .L_60)
	.align		4
.L_60:
        /*00c4*/ 	.word	index@(_ZN2at6native49_GLOBAL__N__09e94e3a_16_AveragePool3d_cu_a8eae74c29avg_pool3d_cuda_update_outputILi5EddEEvNS_27GenericPackedTensorAccessorIKT0_Lm4ENS_16DefaultPtrTraitsElEENS3_IS4_Lm4ES6_lEEiiiiiiiibii)
        /*00c8*/ 	.word	0x00000030


	//----- nvinfo : EIATTR_FRAME_SIZE
	.align		4
.L_61:
        /*00cc*/ 	.byte	0x04, 0x11
        /*00ce*/ 	.short	(.L_63 - .L_62)
	.align		4
.L_62:
        /*00d0*/ 	.word	index@($__internal_45_$__cuda_sm20_div_s64)
        /*00d4*/ 	.word	0x00000000


	//----- nvinfo : EIATTR_FRAME_SIZE
	.align		4
.L_63:
        /*00d8*/ 	.byte	0x04, 0x11
        /*00da*/ 	.short	(.L_65 - .L_64)
	.align		4
.L_64:
        /*00dc*/ 	.word	index@($__internal_44_$__cuda_sm20_div_rn_f64_full)
        /*00e0*/ 	.word	0x00000000


	//----- nvinfo : EIATTR_FRAME_SIZE
	.align		4
.L_65:
        /*00e4*/ 	.byte	0x04, 0x11
        /*00e6*/ 	.short	(.L_67 - .L_66)
	.align		4
.L_66:
        /*00e8*/ 	.word	index@(_ZN2at6native49_GLOBAL__N__09e94e3a_16_AveragePool3d_cu_a8eae74c29avg_pool3d_cuda_update_outputILi5EddEEvNS_27GenericPackedTensorAccessorIKT0_Lm4ENS_16DefaultPtrTraitsElEENS3_IS4_Lm4ES6_lEEiiiiiiiibii)
        /*00ec*/ 	.word	0x00000000


	//----- nvinfo : EIATTR_REGCOUNT
	.align		4
.L_67:
        /*00f0*/ 	.byte	0x04, 0x2f
        /*00f2*/ 	.short	(.L_69 - .L_68)
	.align		4
.L_68:
        /*00f4*/ 	.word	index@(_ZN2at6native49_GLOBAL__N__09e94e3a_16_AveragePool3d_cu_a8eae74c29avg_pool3d_cuda_update_outputILi6EddEEvNS_27GenericPackedTensorAccessorIKT0_Lm4ENS_16DefaultPtrTraitsElEENS3_IS4_Lm4ES6_lEEiiiiiiiibii)
        /*00f8*/ 	.word	0x00000030


	//----- nvinfo : EIATTR_FRAME_SIZE
	.align		4
.L_69:
        /*00fc*/ 	.byte	0x04, 0x11
        /*00fe*/ 	.short	(.L_71 - .L_70)
	.align		4
.L_70:
        /*0100*/ 	.word	index@($__internal_43_$__cuda_sm20_div_s64)
        /*0104*/ 	.word	0x00000000


	//----- nvinfo : EIATTR_FRAME_SIZE
	.align		4
.L_71:
        /*0108*/ 	.byte	0x04, 0x11
        /*010a*/ 	.short	(.L_73 - .L_72)
	.align		4
.L_72:
        /*010c*/ 	.word	index@($__internal_42_$__cuda_sm20_div_rn_f64_full)
        /*0110*/ 	.word	0x00000000


	//----- nvinfo : EIATTR_FRAME_SIZE
	.align		4
.L_73:
        /*0114*/ 	.byte	0x04, 0x11
        /*0116*/ 	.short	(.L_75 - .L_74)
	.align		4
.L_74:
        /*0118*/ 	.word	index@(_ZN2at6native49_GLOBAL__N__09e94e3a_16_AveragePool3d_cu_a8eae74c29avg_pool3d_cuda_update_outputILi6EddEEvNS_27GenericPackedTensorAccessorIKT0_Lm4ENS_16DefaultPtrTraitsElEENS3_IS4_Lm4ES6_lEEiiiiiiiibii)
        /*011c*/ 	.word	0x00000000


	//----- nvinfo : EIATTR_REGCOUNT
	.align		4
.L_75:
        /*0120*/ 	.byte	0x04, 0x2f
        /*0122*/ 	.short	(.L_77 - .L_76)
	.align		4
.L_76:
        /*0124*/ 	.word	index@(_ZN2at6native49_GLOBAL__N__09e94e3a_16_AveragePool3d_cu_a8eae74c29avg_pool3d_cuda_update_outputILi7EddEEvNS_27GenericPackedTensorAccessorIKT0_Lm4ENS_16DefaultPtrTraitsElEENS3_IS4_Lm4ES6_lEEiiiiiiiibii)
        /*0128*/ 	.word	0x00000030


	//----- nvinfo : EIATTR_FRAME_SIZE
	.align		4
.L_77:
        /*012c*/ 	.byte	0x04, 0x11
        /*012e*/ 	.short	(.L_79 - .L_78)
	.align		4
.L_78:
        /*0130*/ 	.word	index@($__internal_41_$__cuda_sm20_div_s64)
        /*0134*/ 	.word	0x00000000


	//----- nvinfo : EIATTR_FRAME_SIZE
	.align		4
.L_79:
        /*0138*/ 	.byte	0x04, 0x11
        /*013a*/ 	.short	(.L_81 - .L_80)
	.align		4
.L_80:
        /*013c*/ 	.word	index@($__internal_40_$__cuda_sm20_div_rn_f64_full)
        /*0140*/ 	.word	0x00000000


	//----- nvinfo : EIATTR_FRAME_SIZE
	.align		4
.L_81:
        /*0144*/ 	.byte	0x04, 0x11
        /*0146*/ 	.short	(.L_83 - .L_82)
	.align		4
.L_82:
        /*0148*/ 	.word	index@(_ZN2at6native49_GLOBAL__N__09e94e3a_16_AveragePool3d_cu_a8eae74c29avg_pool3d_cuda_update_outputILi7EddEEvNS_27GenericPackedTensorAccessorIKT0_Lm4ENS_16DefaultPtrTraitsElEENS3_IS4_Lm4ES6_lEEiiiiiiiibii)
        /*014c*/ 	.word	0x00000000


	//----- nvinfo : EIATTR_REGCOUNT
	.align		4
.L_83:
        /*0150*/ 	.byte	0x04, 0x2f
        /*0152*/ 	.short	(.L_85 - .L_84)
	.align		4
.L_84:
        /*0154*/ 	.word	index@(_ZN2at6native49_GLOBAL__N__09e94e3a_16_AveragePool3d_cu_a8eae74c29avg_pool3d_cuda_update_outputIddEEvNS_27GenericPackedTensorAccessorIKT_Lm4ENS_16DefaultPtrTraitsElEENS3_IS4_Lm4ES6_lEEiiiiiiiiibii)
        /*0158*/ 	.word	0x00000030


	//----- nvinfo : EIATTR_FRAME_SIZE
	.align		4
.L_85:
        /*015c*/ 	.byte	0x04, 0x11
        /*015e*/ 	.short	(.L_87 - .L_86)
	.align		4
.L_86:
        /*0160*/ 	.word	index@($__internal_39_$__cuda_sm20_div_s64)
        /*0164*/ 	.word	0x00000000


	//----- nvinfo : EIATTR_FRAME_SIZE
	.align		4
.L_87:
        /*0168*/ 	.byte	0x04, 0x11
        /*016a*/ 	.short	(.L_89 - .L_88)
	.align		4
.L_88:
        /*016c*/ 	.word	index@($__internal_38_$__cuda_sm20_div_rn_f64_full)
        /*0170*/ 	.word	0x00000000


	//----- nvinfo : EIATTR_FRAME_SIZE
	.align		4
.L_89:
        /*0174*/ 	.byte	0x04, 0x11
        /*0176*/ 	.short	(.L_91 - .L_90)
	.align		4
.L_90:
        /*0178*/ 	.word	index@(_ZN2at6native49_GLOBAL__N__09e94e3a_16_AveragePool3d_cu_a8eae74c29avg_pool3d_cuda_update_outputIddEEvNS_27GenericPackedTensorAccessorIKT_Lm4ENS_16DefaultPtrTraitsElEENS3_IS4_Lm4ES6_lEEiiiiiiiiibii)
        /*017c*/ 	.word	0x00000000


	//----- nvinfo : EIATTR_REGCOUNT
	.align		4
.L_91:
        /*0180*/ 	.byte	0x04, 0x2f
        /*0182*/ 	.short	(.L_93 - .L_92)
	.align		4
.L_92:
        /*0184*/ 	.word	index@(_ZN2at6native49_GLOBAL__N__09e94e3a_16_AveragePool3d_cu_a8eae74c29avg_pool3d_cuda_update_outputILi1EffEEvNS_27GenericPackedTensorAccessorIKT0_Lm4ENS_16DefaultPtrTraitsElEENS3_IS4_Lm4ES6_lEEiiiiiiiibii)
        /*0188*/ 	.word	0x00000030


	//----- nvinfo : EIATTR_FRAME_SIZE
	.align		4
.L_93:
        /*018c*/ 	.byte	0x04, 0x11
        /*018e*/ 	.short	(.L_95 - .L_94)
	.align		4
.L_94:
        /*0190*/ 	.word	index@($__internal_37_$__cuda_sm20_div_s64)
        /*0194*/ 	.word	0x00000000


	//----- nvinfo : EIATTR_FRAME_SIZE
	.align		4
.L_95:
        /*0198*/ 	.byte	0x04, 0x11
        /*019a*/ 	.short	(.L_97 - .L_96)
	.align		4
.L_96:
        /*019c*/ 	.word	index@(_ZN2at6native49_GLOBAL__N__09e94e3a_16_AveragePool3d_cu_a8eae74c29avg_pool3d_cuda_update_outputILi1EffEEvNS_27GenericPackedTensorAccessorIKT0_Lm4ENS_16DefaultPtrTraitsElEENS3_IS4_Lm4ES6_lEEiiiiiiiibii)
        /*01a0*/ 	.word	0x00000000


	//----- nvinfo : EIATTR_REGCOUNT
	.align		4
.L_97:
        /*01a4*/ 	.byte	0x04, 0x2f
        /*01a6*/ 	.short	(.L_99 - .L_98)
	.align		4
.L_98:
        /*01a8*/ 	.word	index@(_ZN2at6native49_GLOBAL__N__09e94e3a_16_AveragePool3d_cu_a8eae74c29avg_pool3d_cuda_update_outputILi2EffEEvNS_27GenericPackedTensorAccessorIKT0_Lm4ENS_16DefaultPtrTraitsElEENS3_IS4_Lm4ES6_lEEiiiiiiiibii)
        /*01ac*/ 	.word	0x00000030


	//----- nvinfo : EIATTR_FRAME_SIZE
	.align		4
.L_99:
        /*01b0*/ 	.byte	0x04, 0x11
        /*01b2*/ 	.short	(.L_101 - .L_100)
	.align		4
.L_100:
        /*01b4*/ 	.word	index@($__internal_36_$__cuda_sm20_div_s64)
        /*01b8*/ 	.word	0x00000000


	//----- nvinfo : EIATTR_FRAME_SIZE
	.align		4
.L_101:
        /*01bc*/ 	.byte	0x04, 0x11
        /*01be*/ 	.short	(.L_103 - .L_102)
	.align		4
.L_102:
        /*01c0*/ 	.word	index@(_ZN2at6native49_GLOBAL__N__09e94e3a_16_AveragePool3d_cu_a8eae74c29avg_pool3d_cuda_update_outputILi2EffEEvNS_27GenericPackedTensorAccessorIKT0_Lm4ENS_16DefaultPtrTraitsElEENS3_IS4_Lm4ES6_lEEiiiiiiiibii)
        /*01c4*/ 	.word	0x00000000


	//----- nvinfo : EIATTR_REGCOUNT
	.align		4
.L_103:
        /*01c8*/ 	.byte	0x04, 0x2f
        /*01ca*/ 	.short	(.L_105 - .L_104)
	.align		4
.L_104:
        /*01cc*/ 	.word	index@(_ZN2at6native49_GLOBAL__N__09e94e3a_16_AveragePool3d_cu_a8eae74c29avg_pool3d_cuda_update_outputILi3EffEEvNS_27GenericPackedTensorAccessorIKT0_Lm4ENS_16DefaultPtrTraitsElEENS3_IS4_Lm4ES6_lEEiiiiiiiibii)
        /*01d0*/ 	.word	0x00000030


	//----- nvinfo : EIATTR_FRAME_SIZE
	.align		4
.L_105:
        /*01d4*/ 	.byte	0x04, 0x11
        /*01d6*/ 	.short	(.L_107 - .L_106)
	.align		4
.L_106:
        /*01d8*/ 	.word	index@($__internal_35_$__cuda_sm20_div_s64)
        /*01dc*/ 	.word	0x00000000


	//----- nvinfo : EIATTR_FRAME_SIZE
	.align		4
.L_107:
        /*01e0*/ 	.byte	0x04, 0x11
        /*01e2*/ 	.short	(.L_109 - .L_108)
	.align		4
.L_108:
        /*01e4*/ 	.word	index@(_ZN2at6native49_GLOBAL__N__09e94e3a_16_AveragePool3d_cu_a8eae74c29avg_pool3d_cuda_update_outputILi3EffEEvNS_27GenericPackedTensorAccessorIKT0_Lm4ENS_16DefaultPtrTraitsElEENS3_IS4_Lm4ES6_lEEiiiiiiiibii)
        /*01e8*/ 	.word	0x00000000


	//----- nvinfo : EIATTR_REGCOUNT
	.align		4
.L_109:
        /*01ec*/ 	.byte	0x04, 0x2f
        /*01ee*/ 	.short	(.L_111 - .L_110)
	.align		4
.L_110:
        /*01f0*/ 	.word	index@(_ZN2at6native49_GLOBAL__N__09e94e3a_16_AveragePool3d_cu_a8eae74c29avg_pool3d_cuda_update_outputILi4EffEEvNS_27GenericPackedTensorAccessorIKT0_Lm4ENS_16DefaultPtrTraitsElEENS3_IS4_Lm4ES6_lEEiiiiiiiibii)
        /*01f4*/ 	.word	0x00000030


	//----- nvinfo : EIATTR_FRAME_SIZE
	.align		4
.L_111:
        /*01f8*/ 	.byte	0x04, 0x11
        /*01fa*/ 	.short	(.L_113 - .L_112)
	.align		4
.L_112:
        /*01fc*/ 	.word	index@($__internal_34_$__cuda_sm20_div_s64)
        /*0200*/ 	.word	0x00000000


	//----- nvinfo : EIATTR_FRAME_SIZE
	.align		4
.L_113:
        /*0204*/ 	.byte	0x04, 0x11
        /*0206*/ 	.short	(.L_115 - .L_114)
	.align		4
.L_114:
        /*0208*/ 	.word	index@(_ZN2at6native49_GLOBAL__N__09e94e3a_16_AveragePool3d_cu_a8eae74c29avg_pool3d_cuda_update_outputILi4EffEEvNS_27GenericPackedTensorAccessorIKT0_Lm4ENS_16DefaultPtrTraitsElEENS3_IS4_Lm4ES6_lEEiiiiiiiibii)
        /*020c*/ 	.word	0x00000000


	//----- nvinfo : EIATTR_REGCOUNT
	.align		4
.L_115:
        /*0210*/ 	.byte	0x04, 0x2f
        /*0212*/ 	.short	(.L_117 - .L_116)
	.align		4
.L_116:
        /*0214*/ 	.word	index@(_ZN2at6native49_GLOBAL__N__09e94e3a_16_AveragePool3d_cu_a8eae74c29avg_pool3d_cuda_update_outputILi5EffEEvNS_27GenericPackedTensorAccessorIKT0_Lm4ENS_16DefaultPtrTraitsElEENS3_IS4_Lm4ES6_lEEiiiiiiiibii)
        /*0218*/ 	.word	0x00000030


	//----- nvinfo : EIATTR_FRAME_SIZE
	.align		4
.L_117:
        /*021c*/ 	.byte	0x04, 0x11
        /*021e*/ 	.short	(.L_119 - .L_118)
	.align		4
.L_118:
        /*0220*/ 	.word	index@($__internal_33_$__cuda_sm20_div_s64)
        /*0224*/ 	.word	0x00000000


	//----- nvinfo : EIATTR_FRAME_SIZE
	.align		4
.L_119:
        /*0228*/ 	.byte	0x04, 0x11
        /*022a*/ 	.short	(.L_121 - .L_120)
	.align		4
.L_120:
        /*022c*/ 	.word	index@(_ZN2at6native49_GLOBAL__N__09e94e3a_16_AveragePool3d_cu_a8eae74c29avg_pool3d_cuda_update_outputILi5EffEEvNS_27GenericPackedTensorAccessorIKT0_Lm4ENS_16DefaultPtrTraitsElEENS3_IS4_Lm4ES6_lEEiiiiiiiibii)
        /*0230*/ 	.word	0x00000000


	//----- nvinfo : EIATTR_REGCOUNT
	.align		4
.L_121:
        /*0234*/ 	.byte	0x04, 0x2f
        /*0236*/ 	.short	(.L_123 - .L_122)
	.align		4
.L_122:
        /*0238*/ 	.word	index@(_ZN2at6native49_GLOBAL__N__09e94e3a_16_AveragePool3d_cu_a8eae74c29avg_pool3d_cuda_update_outputILi6EffEEvNS_27GenericPackedTensorAccessorIKT0_Lm4ENS_16DefaultPtrTraitsElEENS3_IS4_Lm4ES6_lEEiiiiiiiibii)
        /*023c*/ 	.word	0x00000030


	//----- nvinfo : EIATTR_FRAME_SIZE
	.align		4
.L_123:
        /*0240*/ 	.byte	0x04, 0x11
        /*0242*/ 	.short	(.L_125 - .L_124)
	.align		4
.L_124:
        /*0244*/ 	.word	index@($__internal_32_$__cuda_sm20_div_s64)
        /*0248*/ 	.word	0x00000000


	//----- nvinfo : EIATTR_FRAME_SIZE
	.align		4
.L_125:
        /*024c*/ 	.byte	0x04, 0x11
        /*024e*/ 	.short	(.L_127 - .L_126)
	.align		4
.L_126:
        /*0250*/ 	.word	index@(_ZN2at6native49_GLOBAL__N__09e94e3a_16_AveragePool3d_cu_a8eae74c29avg_pool3d_cuda_update_outputILi6EffEEvNS_27GenericPackedTensorAccessorIKT0_Lm4ENS_16DefaultPtrTraitsElEENS3_IS4_Lm4ES6_lEEiiiiiiiibii)
        /*0254*/ 	.word	0x00000000


	//----- nvinfo : EIATTR_REGCOUNT
	.align		4
.L_127:
        /*0258*/ 	.byte	0x04, 0x2f
        /*025a*/ 	.short	(.L_129 - .L_128)
	.align		4
.L_128:
        /*025c*/ 	.word	index@(_ZN2at6native49_GLOBAL__N__09e94e3a_16_AveragePool3d_cu_a8eae74c29avg_pool3d_cuda_update_outputILi7EffEEvNS_27GenericPackedTensorAccessorIKT0_Lm4ENS_16DefaultPtrTraitsElEENS3_IS4_Lm4ES6_lEEiiiiiiiibii)
        /*0260*/ 	.word	0x00000030


	//----- nvinfo : EIATTR_FRAME_SIZE
	.align		4
.L_129:
        /*0264*/ 	.byte	0x04, 0x11
        /*0266*/ 	.short	(.L_131 - .L_130)
	.align		4
.L_130:
        /*0268*/ 	.word	index@($__internal_31_$__cuda_sm20_div_s64)
        /*026c*/ 	.word	0x00000000


	//----- nvinfo : EIATTR_FRAME_SIZE
	.align		4
.L_131:
        /*0270*/ 	.byte	0x04, 0x11
        /*0272*/ 	.short	(.L_133 - .L_132)
	.align		4
.L_132:
        /*0274*/ 	.word	index@(_ZN2at6native49_GLOBAL__N__09e94e3a_16_AveragePool3d_cu_a8eae74c29avg_pool3d_cuda_update_outputILi7EffEEvNS_27GenericPackedTensorAccessorIKT0_Lm4ENS_16DefaultPtrTraitsElEENS3_IS4_Lm4ES6_lEEiiiiiiiibii)
        /*0278*/ 	.word	0x00000000


	//----- nvinfo : EIATTR_REGCOUNT
	.align		4
.L_133:
        /*027c*/ 	.byte	0x04, 0x2f
        /*027e*/ 	.short	(.L_135 - .L_134)
	.align		4
.L_134:
        /*0280*/ 	.word	index@(_ZN2at6native49_GLOBAL__N__09e94e3a_16_AveragePool3d_cu_a8eae74c29avg_pool3d_cuda_update_outputIffEEvNS_27GenericPackedTensorAccessorIKT_Lm4ENS_16DefaultPtrTraitsElEENS3_IS4_Lm4ES6_lEEiiiiiiiiibii)
        /*0284*/ 	.word	0x00000030


	//----- nvinfo : EIATTR_FRAME_SIZE
	.align		4
.L_135:
        /*0288*/ 	.byte	0x04, 0x11
        /*028a*/ 	.short	(.L_137 - .L_136)
	.align		4
.L_136:
        /*028c*/ 	.word	index@($__internal_30_$__cuda_sm20_div_s64)
        /*0290*/ 	.word	0x00000000


	//----- nvinfo : EIATTR_FRAME_SIZE
	.align		4
.L_137:
        /*0294*/ 	.byte	0x04, 0x11
        /*0296*/ 	.short	(.L_139 - .L_138)
	.align		4
.L_138:
        /*0298*/ 	.word	index@(_ZN2at6native49_GLOBAL__N__09e94e3a_16_AveragePool3d_cu_a8eae74c29avg_pool3d_cuda_update_outputIffEEvNS_27GenericPackedTensorAccessorIKT_Lm4ENS_16DefaultPtrTraitsElEENS3_IS4_Lm4ES6_lEEiiiiiiiiibii)
        /*029c*/ 	.word	0x00000000


	//----- nvinfo : EIATTR_REGCOUNT
	.align		4
.L_139:
        /*02a0*/ 	.byte	0x04, 0x2f
        /*02a2*/ 	.short	(.L_141 - .L_140)
	.align		4
.L_140:
        /*02a4*/ 	.word	index@(_ZN2at6native49_GLOBAL__N__09e94e3a_16_AveragePool3d_cu_a8eae74c29avg_pool3d_cuda_update_outputILi1EN3c104HalfEfEEvNS_27GenericPackedTensorAccessorIKT0_Lm4ENS_16DefaultPtrTraitsElEENS5_IS6_Lm4ES8_lEEiiiiiiiibii)
        /*02a8*/ 	.word	0x00000030


	//----- nvinfo : EIATTR_FRAME_SIZE
	.align		4
.L_141:
        /*02ac*/ 	.byte	0x04, 0x11
        /*02ae*/ 	.short	(.L_143 - .L_142)
	.align		4
.L_142:
        /*02b0*/ 	.word	index@($__internal_29_$__cuda_sm20_div_s64)
        /*02b4*/ 	.word	0x00000000


	//----- nvinfo : EIATTR_FRAME_SIZE
	.align		4
.L_143:
        /*02b8*/ 	.byte	0x04, 0x11
        /*02ba*/ 	.short	(.L_145 - .L_144)
	.align		4
.L_144:
        /*02bc*/ 	.word	index@(_ZN2at6native49_GLOBAL__N__09e94e3a_16_AveragePool3d_cu_a8eae74c29avg_pool3d_cuda_update_outputILi1EN3c104HalfEfEEvNS_27GenericPackedTensorAccessorIKT0_Lm4ENS_16DefaultPtrTraitsElEENS5_IS6_Lm4ES8_lEEiiiiiiiibii)
        /*02c0*/ 	.word	0x00000000


	//----- nvinfo : EIATTR_REGCOUNT
	.align		4
.L_145:
        /*02c4*/ 	.byte	0x04, 0x2f
        /*02c6*/ 	.short	(.L_147 - .L_146)
	.align		4
.L_146:
        /*02c8*/ 	.word	index@(_ZN2at6native49_GLOBAL__N__09e94e3a_16_AveragePool3d_cu_a8eae74c29avg_pool3d_cuda_update_outputILi2EN3c104HalfEfEEvNS_27GenericPackedTensorAccessorIKT0_Lm4ENS_16DefaultPtrTraitsElEENS5_IS6_Lm4ES8_lEEiiiiiiiibii)
        /*02cc*/ 	.word	0x00000030


	//----- nvinfo : EIATTR_FRAME_SIZE
	.align		4
.L_147:
        /*02d0*/ 	.byte	0x04, 0x11
        /*02d2*/ 	.short	(.L_149 - .L_148)
	.align		4
.L_148:
        /*02d4*/ 	.word	index@($__internal_28_$__cuda_sm20_div_s64)
        /*02d8*/ 	.word	0x00000000


	//----- nvinfo : EIATTR_FRAME_SIZE
	.align		4
.L_149:
        /*02dc*/ 	.byte	0x04, 0x11
        /*02de*/ 	.short	(.L_151 - .L_150)
	.align		4
.L_150:
        /*02e0*/ 	.word	index@(_ZN2at6native49_GLOBAL__N__09e94e3a_16_AveragePool3d_cu_a8eae74c29avg_pool3d_cuda_update_outputILi2EN3c104HalfEfEEvNS_27GenericPackedTensorAccessorIKT0_Lm4ENS_16DefaultPtrTraitsElEENS5_IS6_Lm4ES8_lEEiiiiiiiibii)
        /*02e4*/ 	.word	0x00000000


	//----- nvinfo : EIATTR_REGCOUNT
	.align		4
.L_151:
        /*02e8*/ 	.byte	0x04, 0x2f
        /*02ea*/ 	.short	(.L_153 - .L_152)
	.align		4
.L_152:
        /*02ec*/ 	.word	index@(_ZN2at6native49_GLOBAL__N__09e94e3a_16_AveragePool3d_cu_a8eae74c29avg_pool3d_cuda_update_outputILi3EN3c104HalfEfEEvNS_27GenericPackedTensorAccessorIKT0_Lm4ENS_16DefaultPtrTraitsElEENS5_IS6_Lm4ES8_lEEiiiiiiiibii)
        /*02f0*/ 	.word	0x00000030


	//----- nvinfo : EIATTR_FRAME_SIZE
	.align		4
.L_153:
        /*02f4*/ 	.byte	0x04, 0x11
        /*02f6*/ 	.short	(.L_155 - .L_154)
	.align		4
.L_154:
        /*02f8*/ 	.word	index@($__internal_27_$__cuda_sm20_div_s64)
        /*02fc*/ 	.word	0x00000000


	//----- nvinfo : EIATTR_FRAME_SIZE
	.align		4
.L_155:
        /*0300*/ 	.byte	0x04, 0x11
        /*0302*/ 	.short	(.L_157 - .L_156)
	.align		4
.L_156:
        /*0304*/ 	.word	index@(_ZN2at6native49_GLOBAL__N__09e94e3a_16_AveragePool3d_cu_a8eae74c29avg_pool3d_cuda_update_outputILi3EN3c104HalfEfEEvNS_27GenericPackedTensorAccessorIKT0_Lm4ENS_16DefaultPtrTraitsElEENS5_IS6_Lm4ES8_lEEiiiiiiiibii)
        /*0308*/ 	.word	0x00000000


	//----- nvinfo : EIATTR_REGCOUNT
	.align		4
.L_157:
        /*030c*/ 	.byte	0x04, 0x2f
        /*030e*/ 	.short	(.L_159 - .L_158)
	.align		4
.L_158:
        /*0310*/ 	.word	index@(_ZN2at6native49_GLOBAL__N__09e94e3a_16_AveragePool3d_cu_a8eae74c29avg_pool3d_cuda_update_outputILi4EN3c104HalfEfEEvNS_27GenericPackedTensorAccessorIKT0_Lm4ENS_16DefaultPtrTraitsElEENS5_IS6_Lm4ES8_lEEiiiiiiiibii)
        /*0314*/ 	.word	0x00000030


	//----- nvinfo : EIATTR_FRAME_SIZE
	.align		4
.L_159:
        /*0318*/ 	.byte	0x04, 0x11
        /*031a*/ 	.short	(.L_161 - .L_160)
	.align		4
.L_160:
        /*031c*/ 	.word	index@($__internal_26_$__cuda_sm20_div_s64)
        /*0320*/ 	.word	0x00000000


	//----- nvinfo : EIATTR_FRAME_SIZE
	.align		4
.L_161:
        /*0324*/ 	.byte	0x04, 0x11
        /*0326*/ 	.short	(.L_163 - .L_162)
	.align		4
.L_162:
        /*0328*/ 	.word	index@(_ZN2at6native49_GLOBAL__N__09e94e3a_16_AveragePool3d_cu_a8eae74c29avg_pool3d_cuda_update_outputILi4EN3c104HalfEfEEvNS_27GenericPackedTensorAccessorIKT0_Lm4ENS_16DefaultPtrTraitsElEENS5_IS6_Lm4ES8_lEEiiiiiiiibii)
        /*032c*/ 	.word	0x00000000


	//----- nvinfo : EIATTR_REGCOUNT
	.align		4
.L_163:
        /*0330*/ 	.byte	0x04, 0x2f
        /*0332*/ 	.short	(.L_165 - .L_164)
	.align		4
.L_164:
        /*0334*/ 	.word	index@(_ZN2at6native49_GLOBAL__N__09e94e3a_16_AveragePool3d_cu_a8eae74c29avg_pool3d_cuda_update_outputILi5EN3c104HalfEfEEvNS_27GenericPackedTensorAccessorIKT0_Lm4ENS_16DefaultPtrTraitsElEENS5_IS6_Lm4ES8_lEEiiiiiiiibii)
        /*0338*/ 	.word	0x00000030


	//----- nvinfo : EIATTR_FRAME_SIZE
	.align		4
.L_165:
        /*033c*/ 	.byte	0x04, 0x11
        /*033e*/ 	.short	(.L_167 - .L_166)
	.align		4
.L_166:
        /*0340*/ 	.word	index@($__internal_25_$__cuda_sm20_div_s64)
        /*0344*/ 	.word	0x00000000


	//----- nvinfo : EIATTR_FRAME_SIZE
	.align		4
.L_167:
        /*0348*/ 	.byte	0x04, 0x11
        /*034a*/ 	.short	(.L_169 - .L_168)
	.align		4
.L_168:
        /*034c*/ 	.word	index@(_ZN2at6native49_GLOBAL__N__09e94e3a_16_AveragePool3d_cu_a8eae74c29avg_pool3d_cuda_update_outputILi5EN3c104HalfEfEEvNS_27GenericPackedTensorAccessorIKT0_Lm4ENS_16DefaultPtrTraitsElEENS5_IS6_Lm4ES8_lEEiiiiiiiibii)
        /*0350*/ 	.word	0x00000000


	//----- nvinfo : EIATTR_REGCOUNT
	.align		4
.L_169:
        /*0354*/ 	.byte	0x04, 0x2f
        /*0356*/ 	.short	(.L_171 - .L_170)
	.align		4
.L_170:
        /*0358*/ 	.word	index@(_ZN2at6native49_GLOBAL__N__09e94e3a_16_AveragePool3d_cu_a8eae74c29avg_pool3d_cuda_update_outputILi6EN3c104HalfEfEEvNS_27GenericPackedTensorAccessorIKT0_Lm4ENS_16DefaultPtrTraitsElEENS5_IS6_Lm4ES8_lEEiiiiiiiibii)
        /*035c*/ 	.word	0x00000030


	//----- nvinfo : EIATTR_FRAME_SIZE
	.align		4
.L_171:
        /*0360*/ 	.byte	0x04, 0x11
        /*0362*/ 	.short	(.L_173 - .L_172)
	.align		4
.L_172:
        /*0364*/ 	.word	index@($__internal_24_$__cuda_sm20_div_s64)
        /*0368*/ 	.word	0x00000000


	//----- nvinfo : EIATTR_FRAME_SIZE
	.align		4
.L_173:
        /*036c*/ 	.byte	0x04, 0x11
        /*036e*/ 	.short	(.L_175 - .L_174)
	.align		4
.L_174:
        /*0370*/ 	.word	index@(_ZN2at6native49_GLOBAL__N__09e94e3a_16_AveragePool3d_cu_a8eae74c29avg_pool3d_cuda_update_outputILi6EN3c104HalfEfEEvNS_27GenericPackedTensorAccessorIKT0_Lm4ENS_16DefaultPtrTraitsElEENS5_IS6_Lm4ES8_lEEiiiiiiiibii)
        /*0374*/ 	.word	0x00000000


	//----- nvinfo : EIATTR_REGCOUNT
	.align		4
.L_175:
        /*0378*/ 	.byte	0x04, 0x2f
        /*037a*/ 	.short	(.L_177 - .L_176)
	.align		4
.L_176:
        /*037c*/ 	.word	index@(_ZN2at6native49_GLOBAL__N__09e94e3a_16_AveragePool3d_cu_a8eae74c29avg_pool3d_cuda_update_outputILi7EN3c104HalfEfEEvNS_27GenericPackedTensorAccessorIKT0_Lm4ENS_16DefaultPtrTraitsElEENS5_IS6_Lm4ES8_lEEiiiiiiiibii)
        /*0380*/ 	.word	0x00000030


	//----- nvinfo : EIATTR_FRAME_SIZE
	.align		4
.L_177:
        /*0384*/ 	.byte	0x04, 0x11
        /*0386*/ 	.short	(.L_179 - .L_178)
	.align		4
.L_178:
        /*0388*/ 	.word	index@($__internal_23_$__cuda_sm20_div_s64)
        /*038c*/ 	.word	0x00000000


	//----- nvinfo : EIATTR_FRAME_SIZE
	.align		4
.L_179:
        /*0390*/ 	.byte	0x04, 0x11
        /*0392*/ 	.short	(.L_181 - .L_180)
	.align		4
.L_180:
        /*0394*/ 	.word	index@(_ZN2at6native49_GLOBAL__N__09e94e3a_16_AveragePool3d_cu_a8eae74c29avg_pool3d_cuda_update_outputILi7EN3c104HalfEfEEvNS_27GenericPackedTensorAccessorIKT0_Lm4ENS_16DefaultPtrTraitsElEENS5_IS6_Lm4ES8_lEEiiiiiiiibii)
        /*0398*/ 	.word	0x00000000


	//----- nvinfo : EIATTR_REGCOUNT
	.align		4
.L_181:
        /*039c*/ 	.byte	0x04, 0x2f
        /*039e*/ 	.short	(.L_183 - .L_182)
	.align		4
.L_182:
        /*03a0*/ 	.word	index@(_ZN2at6native49_GLOBAL__N__09e94e3a_16_AveragePool3d_cu_a8eae74c29avg_pool3d_cuda_update_outputIN3c104HalfEfEEvNS_27GenericPackedTensorAccessorIKT_Lm4ENS_16DefaultPtrTraitsElEENS5_IS6_Lm4ES8_lEEiiiiiiiiibii)
        /*03a4*/ 	.word	0x00000030


	//----- nvinfo : EIATTR_FRAME_SIZE
	.align		4
.L_183:
        /*03a8*/ 	.byte	0x04, 0x11
        /*03aa*/ 	.short	(.L_185 - .L_184)
	.align		4
.L_184:
        /*03ac*/ 	.word	index@($__internal_22_$__cuda_sm20_div_s64)
        /*03b0*/ 	.word	0x00000000


	//----- nvinfo : EIATTR_FRAME_SIZE
	.align		4
.L_185:
        /*03b4*/ 	.byte	0x04, 0x11
        /*03b6*/ 	.short	(.L_187 - .L_186)
	.align		4
.L_186:
        /*03b8*/ 	.word	index@(_ZN2at6native49_GLOBAL__N__09e94e3a_16_AveragePool3d_cu_a8eae74c29avg_pool3d_cuda_update_outputIN3c104HalfEfEEvNS_27GenericPackedTensorAccessorIKT_Lm4ENS_16DefaultPtrTraitsElEENS5_IS6_Lm4ES8_lEEiiiiiiiiibii)
        /*03bc*/ 	.word	0x00000000


	//----- nvinfo : EIATTR_REGCOUNT
	.align		4
.L_187:
        /*03c0*/ 	.byte	0x04, 0x2f
        /*03c2*/ 	.short	(.L_189 - .L_188)
	.align		4
.L_188:
        /*03c4*/ 	.word	index@(_ZN2at6native49_GLOBAL__N__09e94e3a_16_AveragePool3d_cu_a8eae74c29avg_pool3d_cuda_update_outputILi1EN3c108BFloat16EfEEvNS_27GenericPackedTensorAccessorIKT0_Lm4ENS_16DefaultPtrTraitsElEENS5_IS6_Lm4ES8_lEEiiiiiiiibii)
        /*03c8*/ 	.word	0x00000030


	//----- nvinfo : EIATTR_FRAME_SIZE
	.align		4
.L_189:
        /*03cc*/ 	.byte	0x04, 0x11
        /*03ce*/ 	.short	(.L_191 - .L_190)
	.align		4
.L_190:
        /*03d0*/ 	.word	index@($__internal_21_$__cuda_sm20_div_s64)
        /*03d4*/ 	.word	0x00000000


	//----- nvinfo : EIATTR_FRAME_SIZE
	.align		4
.L_191:
        /*03d8*/ 	.byte	0x04, 0x11
        /*03da*/ 	.short	(.L_193 - .L_192)
	.align		4
.L_192:
        /*03dc*/ 	.word	index@(_ZN2at6native49_GLOBAL__N__09e94e3a_16_AveragePool3d_cu_a8eae74c29avg_pool3d_cuda_update_outputILi1EN3c108BFloat16EfEEvNS_27GenericPackedTensorAccessorIKT0_Lm4ENS_16DefaultPtrTraitsElEENS5_IS6_Lm4ES8_lEEiiiiiiiibii)
        /*03e0*/ 	.word	0x00000000


	//----- nvinfo : EIATTR_REGCOUNT
	.align		4
.L_193:
        /*03e4*/ 	.byte	0x04, 0x2f
        /*03e6*/ 	.short	(.L_195 - .L_194)
	.align		4
.L_194:
        /*03e8*/ 	.word	index@(_ZN2at6native49_GLOBAL__N__09e94e3a_16_AveragePool3d_cu_a8eae74c29avg_pool3d_cuda_update_outputILi2EN3c108BFloat16EfEEvNS_27GenericPackedTensorAccessorIKT0_Lm4ENS_16DefaultPtrTraitsElEENS5_IS6_Lm4ES8_lEEiiiiiiiibii)
        /*03ec*/ 	.word	0x00000030


	//----- nvinfo : EIATTR_FRAME_SIZE
	.align		4
.L_195:
        /*03f0*/ 	.byte	0x04, 0x11
        /*03f2*/ 	.short	(.L_197 - .L_196)
	.align		4
.L_196:
        /*03f4*/ 	.word	index@($__internal_20_$__cuda_sm20_div_s64)
        /*03f8*/ 	.word	0x00000000


	//----- nvinfo : EIATTR_FRAME_SIZE
	.align		4
.L_197:
        /*03fc*/ 	.byte	0x04, 0x11
        /*03fe*/ 	.short	(.L_199 - .L_198)
	.align		4
.L_198:
        /*0400*/ 	.word	index@(_ZN2at6native49_GLOBAL__N__09e94e3a_16_AveragePool3d_cu_a8eae74c29avg_pool3d_cuda_update_outputILi2EN3c108BFloat16EfEEvNS_27GenericPackedTensorAccessorIKT0_Lm4ENS_16DefaultPtrTraitsElEENS5_IS6_Lm4ES8_lEEiiiiiiiibii)
        /*0404*/ 	.word	0x00000000


	//----- nvinfo : EIATTR_REGCOUNT
	.align		4
.L_199:
        /*0408*/ 	.byte	0x04, 0x2f
        /*040a*/ 	.short	(.L_201 - .L_200)
	.align		4
.L_200:
        /*040c*/ 	.word	index@(_ZN2at6native49_GLOBAL__N__09e94e3a_16_AveragePool3d_cu_a8eae74c29avg_pool3d_cuda_update_outputILi3EN3c108BFloat16EfEEvNS_27GenericPackedTensorAccessorIKT0_Lm4ENS_16DefaultPtrTraitsElEENS5_IS6_Lm4ES8_lEEiiiiiiiibii)
        /*0410*/ 	.word	0x00000030


	//----- nvinfo : EIATTR_FRAME_SIZE
	.align		4
.L_201:
        /*0414*/ 	.byte	0x04, 0x11
        /*0416*/ 	.short	(.L_203 - .L_202)
	.align		4
.L_202:
        /*0418*/ 	.word	index@($__internal_19_$__cuda_sm20_div_s64)
        /*041c*/ 	.word	0x00000000


	//----- nvinfo : EIATTR_FRAME_SIZE
	.align		4
.L_203:
        /*0420*/ 	.byte	0x04, 0x11
        /*0422*/ 	.short	(.L_205 - .L_204)
	.align		4
.L_204:
        /*0424*/ 	.word	index@(_ZN2at6native49_GLOBAL__N__09e94e3a_16_AveragePool3d_cu_a8eae74c29avg_pool3d_cuda_update_outputILi3EN3c108BFloat16EfEEvNS_27GenericPackedTensorAccessorIKT0_Lm4ENS_16DefaultPtrTraitsElEENS5_IS6_Lm4ES8_lEEiiiiiiiibii)
        /*0428*/ 	.word	0x00000000


	//----- nvinfo : EIATTR_REGCOUNT
	.align		4
.L_205:
        /*042c*/ 	.byte	0x04, 0x2f
        /*042e*/ 	.short	(.L_207 - .L_206)
	.align		4
.L_206:
        /*0430*/ 	.word	index@(_ZN2at6native49_GLOBAL__N__09e94e3a_16_AveragePool3d_cu_a8eae74c29avg_pool3d_cuda_update_outputILi4EN3c108BFloat16EfEEvNS_27GenericPackedTensorAccessorIKT0_Lm4ENS_16DefaultPtrTraitsElEENS5_IS6_Lm4ES8_lEEiiiiiiiibii)
        /*0434*/ 	.word	0x00000030


	//----- nvinfo : EIATTR_FRAME_SIZE
	.align		4
.L_207:
        /*0438*/ 	.byte	0x04, 0x11
        /*043a*/ 	.short	(.L_209 - .L_208)
	.align		4
.L_208:
        /*043c*/ 	.word	index@($__internal_18_$__cuda_sm20_div_s64)
        /*0440*/ 	.word	0x00000000


	//----- nvinfo : EIATTR_FRAME_SIZE
	.align		4
.L_209:
        /*0444*/ 	.byte	0x04, 0x11
        /*0446*/ 	.short	(.L_211 - .L_210)
	.align		4
.L_210:
        /*0448*/ 	.word	index@(_ZN2at6native49_GLOBAL__N__09e94e3a_16_AveragePool3d_cu_a8eae74c29avg_pool3d_cuda_update_outputILi4EN3c108BFloat16EfEEvNS_27GenericPackedTensorAccessorIKT0_Lm4ENS_16DefaultPtrTraitsElEENS5_IS6_Lm4ES8_lEEiiiiiiiibii)
        /*044c*/ 	.word	0x00000000


	//----- nvinfo : EIATTR_REGCOUNT
	.align		4
.L_211:
        /*0450*/ 	.byte	0x04, 0x2f
        /*0452*/ 	.short	(.L_213 - .L_212)
	.align		4
.L_212:
        /*0454*/ 	.word	index@(_ZN2at6native49_GLOBAL__N__09e94e3a_16_AveragePool3d_cu_a8eae74c29avg_pool3d_cuda_update_outputILi5EN3c108BFloat16EfEEvNS_27GenericPackedTensorAccessorIKT0_Lm4ENS_16DefaultPtrTraitsElEENS5_IS6_Lm4ES8_lEEiiiiiiiibii)
        /*0458*/ 	.word	0x00000030


	//----- nvinfo : EIATTR_FRAME_SIZE
	.align		4
.L_213:
        /*045c*/ 	.byte	0x04, 0x11
        /*045e*/ 	.short	(.L_215 - .L_214)
	.align		4
.L_214:
        /*0460*/ 	.word	index@($__internal_17_$__cuda_sm20_div_s64)
        /*0464*/ 	.word	0x00000000


	//----- nvinfo : EIATTR_FRAME_SIZE
	.align		4
.L_215:
        /*0468*/ 	.byte	0x04, 0x11
        /*046a*/ 	.short	(.L_217 - .L_216)
	.align		4
.L_216:
        /*046c*/ 	.word	index@(_ZN2at6native49_GLOBAL__N__09e94e3a_16_AveragePool3d_cu_a8eae74c29avg_pool3d_cuda_update_outputILi5EN3c108BFloat16EfEEvNS_27GenericPackedTensorAccessorIKT0_Lm4ENS_16DefaultPtrTraitsElEENS5_IS6_Lm4ES8_lEEiiiiiiiibii)
        /*0470*/ 	.word	0x00000000


	//----- nvinfo : EIATTR_REGCOUNT
	.align		4
.L_217:
        /*0474*/ 	.byte	0x04, 0x2f
        /*0476*/ 	.short	(.L_219 - .L_218)
	.align		4
.L_218:
        /*0478*/ 	.word	index@(_ZN2at6native49_GLOBAL__N__09e94e3a_16_AveragePool3d_cu_a8eae74c29avg_pool3d_cuda_update_outputILi6EN3c108BFloat16EfEEvNS_27GenericPackedTensorAccessorIKT0_Lm4ENS_16DefaultPtrTraitsElEENS5_IS6_Lm4ES8_lEEiiiiiiiibii)
        /*047c*/ 	.word	0x00000030


	//----- nvinfo : EIATTR_FRAME_SIZE
	.align		4
.L_219:
        /*0480*/ 	.byte	0x04, 0x11
        /*0482*/ 	.short	(.L_221 - .L_220)
	.align		4
.L_220:
        /*0484*/ 	.word	index@($__internal_16_$__cuda_sm20_div_s64)
        /*0488*/ 	.word	0x00000000


	//----- nvinfo : EIATTR_FRAME_SIZE
	.align		4
.L_221:
        /*048c*/ 	.byte	0x04, 0x11
        /*048e*/ 	.short	(.L_223 - .L_222)
	.align		4
.L_222:
        /*0490*/ 	.word	index@(_ZN2at6native49_GLOBAL__N__09e94e3a_16_AveragePool3d_cu_a8eae74c29avg_pool3d_cuda_update_outputILi6EN3c108BFloat16EfEEvNS_27GenericPackedTensorAccessorIKT0_Lm4ENS_16DefaultPtrTraitsElEENS5_IS6_Lm4ES8_lEEiiiiiiiibii)
        /*0494*/ 	.word	0x00000000


	//----- nvinfo : EIATTR_REGCOUNT
	.align		4
.L_223:
        /*0498*/ 	.byte	0x04, 0x2f
        /*049a*/ 	.short	(.L_225 - .L_224)
	.align		4
.L_224:
        /*049c*/ 	.word	index@(_ZN2at6native49_GLOBAL__N__09e94e3a_16_AveragePool3d_cu_a8eae74c29avg_pool3d_cuda_update_outputILi7EN3c108BFloat16EfEEvNS_27GenericPackedTensorAccessorIKT0_Lm4ENS_16DefaultPtrTraitsElEENS5_IS6_Lm4ES8_lEEiiiiiiiibii)
        /*04a0*/ 	.word	0x00000030


	//----- nvinfo : EIATTR_FRAME_SIZE
	.align		4
.L_225:
        /*04a4*/ 	.byte	0x04, 0x11
        /*04a6*/ 	.short	(.L_227 - .L_226)
	.align		4
.L_226:
        /*04a8*/ 	.word	index@($__internal_15_$__cuda_sm20_div_s64)
        /*04ac*/ 	.word	0x00000000


	//----- nvinfo : EIATTR_FRAME_SIZE
	.align		4
.L_227:
        /*04b0*/ 	.byte	0x04, 0x11
        /*04b2*/ 	.short	(.L_229 - .L_228)
	.align		4
.L_228:
        /*04b4*/ 	.word	index@(_ZN2at6native49_GLOBAL__N__09e94e3a_16_AveragePool3d_cu_a8eae74c29avg_pool3d_cuda_update_outputILi7EN3c108BFloat16EfEEvNS_27GenericPackedTensorAccessorIKT0_Lm4ENS_16DefaultPtrTraitsElEENS5_IS6_Lm4ES8_lEEiiiiiiiibii)
        /*04b8*/ 	.word	0x00000000


	//----- nvinfo : EIATTR_REGCOUNT
	.align		4
.L_229:
        /*04bc*/ 	.byte	0x04, 0x2f
        /*04be*/ 	.short	(.L_231 - .L_230)
	.align		4
.L_230:
        /*04c0*/ 	.word	index@(_ZN2at6native49_GLOBAL__N__09e94e3a_16_AveragePool3d_cu_a8eae74c29avg_pool3d_cuda_update_outputIN3c108BFloat16EfEEvNS_27GenericPackedTensorAccessorIKT_Lm4ENS_16DefaultPtrTraitsElEENS5_IS6_Lm4ES8_lEEiiiiiiiiibii)
        /*04c4*/ 	.word	0x00000030


	//----- nvinfo : EIATTR_FRAME_SIZE
	.align		4
.L_231:
        /*04c8*/ 	.byte	0x04, 0x11
        /*04ca*/ 	.short	(.L_233 - .L_232)
	.align		4
.L_232:
        /*04cc*/ 	.word	index@($__internal_14_$__cuda_sm20_div_s64)
        /*04d0*/ 	.word	0x00000000


	//----- nvinfo : EIATTR_FRAME_SIZE
	.align		4
.L_233:
        /*04d4*/ 	.byte	0x04, 0x11
        /*04d6*/ 	.short	(.L_235 - .L_234)
	.align		4
.L_234:
        /*04d8*/ 	.word	index@(_ZN2at6native49_GLOBAL__N__09e94e3a_16_AveragePool3d_cu_a8eae74c29avg_pool3d_cuda_update_outputIN3c108BFloat16EfEEvNS_27GenericPackedTensorAccessorIKT_Lm4ENS_16DefaultPtrTraitsElEENS5_IS6_Lm4ES8_lEEiiiiiiiiibii)
        /*04dc*/ 	.word	0x00000000


	//----- nvinfo : EIATTR_REGCOUNT
	.align		4
.L_235:
        /*04e0*/ 	.byte	0x04, 0x2f
        /*04e2*/ 	.short	(.L_237 - .L_236)
	.align		4
.L_236:
        /*04e4*/ 	.word	index@(_ZN2at6native49_GLOBAL__N__09e94e3a_16_AveragePool3d_cu_a8eae74c44avg_pool3d_single_backward_out_frame_stride1IddEEvNS_27GenericPackedTensorAccessorIKT_Lm4ENS_16DefaultPtrTraitsElEENS3_IS4_Lm4ES6_lEEiiiT0_i)
        /*04e8*/ 	.word	0x00000030


	//----- nvinfo : EIATTR_FRAME_SIZE
	.align		4
.L_237:
        /*04ec*/ 	.byte	0x04, 0x11
        /*04ee*/ 	.short	(.L_239 - .L_238)
	.align		4
.L_238:
        /*04f0*/ 	.word	index@($__internal_13_$__cuda_sm20_div_s64)
        /*04f4*/ 	.word	0x00000000


	//----- nvinfo : EIATTR_FRAME_SIZE
	.align		4
.L_239:
        /*04f8*/ 	.byte	0x04, 0x11
        /*04fa*/ 	.short	(.L_241 - .L_240)
	.align		4
.L_240:
        /*04fc*/ 	.word	index@(_ZN2at6native49_GLOBAL__N__09e94e3a_16_AveragePool3d_cu_a8eae74c44avg_pool3d_single_backward_out_frame_stride1IddEEvNS_27GenericPackedTensorAccessorIKT_Lm4ENS_16DefaultPtrTraitsElEENS3_IS4_Lm4ES6_lEEiiiT0_i)
        /*0500*/ 	.word	0x00000000


	//----- nvinfo : EIATTR_REGCOUNT
	.align		4
.L_241:
        /*0504*/ 	.byte	0x04, 0x2f
        /*0506*/ 	.short	(.L_243 - .L_242)
	.align		4
.L_242:
        /*0508*/ 	.word	index@(_ZN2at6native49_GLOBAL__N__09e94e3a_16_AveragePool3d_cu_a8eae74c44avg_pool3d_single_backward_out_frame_stride1IffEEvNS_27GenericPackedTensorAccessorIKT_Lm4ENS_16DefaultPtrTraitsElEENS3_IS4_Lm4ES6_lEEiiiT0_i)
        /*050c*/ 	.word	0x00000028


	//----- nvinfo : EIATTR_FRAME_SIZE
	.align		4
.L_243:
        /*0510*/ 	.byte	0x04, 0x11
        /*0512*/ 	.short	(.L_245 - .L_244)
	.align		4
.L_244:
        /*0514*/ 	.word	index@($__internal_12_$__cuda_sm20_div_s64)
        /*0518*/ 	.word	0x00000000


	//----- nvinfo : EIATTR_FRAME_SIZE
	.align		4
.L_245:
        /*051c*/ 	.byte	0x04, 0x11
        /*051e*/ 	.short	(.L_247 - .L_246)
	.align		4
.L_246:
        /*0520*/ 	.word	index@(_ZN2at6native49_GLOBAL__N__09e94e3a_16_AveragePool3d_cu_a8eae74c44avg_pool3d_single_backward_out_frame_stride1IffEEvNS_27GenericPackedTensorAccessorIKT_Lm4ENS_16DefaultPtrTraitsElEENS3_IS4_Lm4ES6_lEEiiiT0_i)
        /*0524*/ 	.word	0x00000000


	//----- nvinfo : EIATTR_REGCOUNT
	.align		4
.L_247:
        /*0528*/ 	.byte	0x04, 0x2f
        /*052a*/ 	.short	(.L_249 - .L_248)
	.align		4
.L_248:
        /*052c*/ 	.word	index@(_ZN2at6native49_GLOBAL__N__09e94e3a_16_AveragePool3d_cu_a8eae74c44avg_pool3d_single_backward_out_frame_stride1IN3c104HalfEfEEvNS_27GenericPackedTensorAccessorIKT_Lm4ENS_16DefaultPtrTraitsElEENS5_IS6_Lm4ES8_lEEiiiT0_i)
        /*0530*/ 	.word	0x00000028


	//----- nvinfo : EIATTR_FRAME_SIZE
	.align		4
.L_249:
        /*0534*/ 	.byte	0x04, 0x11
        /*0536*/ 	.short	(.L_251 - .L_250)
	.align		4
.L_250:
        /*0538*/ 	.word	index@($__internal_11_$__cuda_sm20_div_s64)
        /*053c*/ 	.word	0x00000000


	//----- nvinfo : EIATTR_FRAME_SIZE
	.align		4
.L_251:
        /*0540*/ 	.byte	0x04, 0x11
        /*0542*/ 	.short	(.L_253 - .L_252)
	.align		4
.L_252:
        /*0544*/ 	.word	index@(_ZN2at6native49_GLOBAL__N__09e94e3a_16_AveragePool3d_cu_a8eae74c44avg_pool3d_single_backward_out_frame_stride1IN3c104HalfEfEEvNS_27GenericPackedTensorAccessorIKT_Lm4ENS_16DefaultPtrTraitsElEENS5_IS6_Lm4ES8_lEEiiiT0_i)
        /*0548*/ 	.word	0x00000000


	//----- nvinfo : EIATTR_REGCOUNT
	.align		4
.L_253:
        /*054c*/ 	.byte	0x04, 0x2f
        /*054e*/ 	.short	(.L_255 - .L_254)
	.align		4
.L_254:
        /*0550*/ 	.word	index@(_ZN2at6native49_GLOBAL__N__09e94e3a_16_AveragePool3d_cu_a8eae74c44avg_pool3d_single_backward_out_frame_stride1IN3c108BFloat16EfEEvNS_27GenericPackedTensorAccessorIKT_Lm4ENS_16DefaultPtrTraitsElEENS5_IS6_Lm4ES8_lEEiiiT0_i)
        /*0554*/ 	.word	0x00000027


	//----- nvinfo : EIATTR_FRAME_SIZE
	.align		4
.L_255:
        /*0558*/ 	.byte	0x04, 0x11
        /*055a*/ 	.short	(.L_257 - .L_256)
	.align		4
.L_256:
        /*055c*/ 	.word	index@($__internal_10_$__cuda_sm20_div_s64)
        /*0560*/ 	.word	0x00000000


	//----- nvinfo : EIATTR_FRAME_SIZE
	.align		4
.L_257:
        /*0564*/ 	.byte	0x04, 0x11
        /*0566*/ 	.short	(.L_259 - .L_258)
	.align		4
.L_258:
        /*0568*/ 	.word	index@(_ZN2at6native49_GLOBAL__N__09e94e3a_16_AveragePool3d_cu_a8eae74c44avg_pool3d_single_backward_out_frame_stride1IN3c108BFloat16EfEEvNS_27GenericPackedTensorAccessorIKT_Lm4ENS_16DefaultPtrTraitsElEENS5_IS6_Lm4ES8_lEEiiiT0_i)
        /*056c*/ 	.word	0x00000000


	//----- nvinfo : EIATTR_REGCOUNT
	.align		4
.L_259:
        /*0570*/ 	.byte	0x04, 0x2f
        /*0572*/ 	.short	(.L_261 - .L_260)
	.align		4
.L_260:
        /*0574*/ 	.word	index@(_ZN2at6native49_GLOBAL__N__09e94e3a_16_AveragePool3d_cu_a8eae74c40avg_pool3d_cuda_update_grad_input_atomicIddEEvNS_27GenericPackedTensorAccessorIKT_Lm4ENS_16DefaultPtrTraitsElEENS3_IS4_Lm4ES6_lEEiiiiiiiiibiii)
        /*0578*/ 	.word	0x0000001e


	//----- nvinfo : EIATTR_FRAME_SIZE
	.align		4
.L_261:
        /*057c*/ 	.byte	0x04, 0x11
        /*057e*/ 	.short	(.L_263 - .L_262)
	.align		4
.L_262:
        /*0580*/ 	.word	index@($__internal_9_$__cuda_sm20_div_s64)
        /*0584*/ 	.word	0x00000000


	//----- nvinfo : EIATTR_FRAME_SIZE
	.align		4
.L_263:
        /*0588*/ 	.byte	0x04, 0x11
        /*058a*/ 	.short	(.L_265 - .L_264)
	.align		4
.L_264:
        /*058c*/ 	.word	index@($__internal_8_$__cuda_sm20_div_rn_f64_full)
        /*0590*/ 	.word	0x00000000


	//----- nvinfo : EIATTR_FRAME_SIZE
	.align		4
.L_265:
        /*0594*/ 	.byte	0x04, 0x11
        /*0596*/ 	.short	(.L_267 - .L_266)
	.align		4
.L_266:
        /*0598*/ 	.word	index@(_ZN2at6native49_GLOBAL__N__09e94e3a_16_AveragePool3d_cu_a8eae74c40avg_pool3d_cuda_update_grad_input_atomicIddEEvNS_27GenericPackedTensorAccessorIKT_Lm4ENS_16DefaultPtrTraitsElEENS3_IS4_Lm4ES6_lEEiiiiiiiiibiii)
        /*059c*/ 	.word	0x00000000


	//----- nvinfo : EIATTR_REGCOUNT
	.align		4
.L_267:
        /*05a0*/ 	.byte	0x04, 0x2f
        /*05a2*/ 	.short	(.L_269 - .L_268)
	.align		4
.L_268:
        /*05a4*/ 	.word	index@(_ZN2at6native49_GLOBAL__N__09e94e3a_16_AveragePool3d_cu_a8eae74c33avg_pool3d_cuda_update_grad_inputIddEEvNS_27GenericPackedTensorAccessorIKT_Lm4ENS_16DefaultPtrTraitsElEENS3_IS4_Lm4ES6_lEEiiiiiiiiibii)
        /*05a8*/ 	.word	0x00000030


	//----- nvinfo : EIATTR_FRAME_SIZE
	.align		4
.L_269:
        /*05ac*/ 	.byte	0x04, 0x11
        /*05ae*/ 	.short	(.L_271 - .L_270)
	.align		4
.L_270:
        /*05b0*/ 	.word	index@($__internal_7_$__cuda_sm20_div_s64)
        /*05b4*/ 	.word	0x00000000


	//----- nvinfo : EIATTR_FRAME_SIZE
	.align		4
.L_271:
        /*05b8*/ 	.byte	0x04, 0x11
        /*05ba*/ 	.short	(.L_273 - .L_272)
	.align		4
.L_272:
        /*05bc*/ 	.word	index@($__internal_6_$__cuda_sm20_div_rn_f64_full)
        /*05c0*/ 	.word	0x00000000


	//----- nvinfo : EIATTR_FRAME_SIZE
	.align		4
.L_273:
        /*05c4*/ 	.byte	0x04, 0x11
        /*05c6*/ 	.short	(.L_275 - .L_274)
	.align		4
.L_274:
        /*05c8*/ 	.word	index@(_ZN2at6native49_GLOBAL__N__09e94e3a_16_AveragePool3d_cu_a8eae74c33avg_pool3d_cuda_update_grad_inputIddEEvNS_27GenericPackedTensorAccessorIKT_Lm4ENS_16DefaultPtrTraitsElEENS3_IS4_Lm4ES6_lEEiiiiiiiiibii)
        /*05cc*/ 	.word	0x00000000


	//----- nvinfo : EIATTR_REGCOUNT
	.align		4
.L_275:
        /*05d0*/ 	.byte	0x04, 0x2f
        /*05d2*/ 	.short	(.L_277 - .L_276)
	.align		4
.L_276:
        /*05d4*/ 	.word	index@(_ZN2at6native49_GLOBAL__N__09e94e3a_16_AveragePool3d_cu_a8eae74c40avg_pool3d_cuda_update_grad_input_atomicIffEEvNS_27GenericPackedTensorAccessorIKT_Lm4ENS_16DefaultPtrTraitsElEENS3_IS4_Lm4ES6_lEEiiiiiiiiibiii)
        /*05d8*/ 	.word	0x0000001c


	//----- nvinfo : EIATTR_FRAME_SIZE
	.align		4
.L_277:
        /*05dc*/ 	.byte	0x04, 0x11
        /*05de*/ 	.short	(.L_279 - .L_278)
	.align		4
.L_278:
        /*05e0*/ 	.word	index@($__internal_5_$__cuda_sm20_div_s64)
        /*05e4*/ 	.word	0x00000000


	//----- nvinfo : EIATTR_FRAME_SIZE
	.align		4
.L_279:
        /*05e8*/ 	.byte	0x04, 0x11
        /*05ea*/ 	.short	(.L_281 - .L_280)
	.align		4
.L_280:
        /*05ec*/ 	.word	index@(_ZN2at6native49_GLOBAL__N__09e94e3a_16_AveragePool3d_cu_a8eae74c40avg_pool3d_cuda_update_grad_input_atomicIffEEvNS_27GenericPackedTensorAccessorIKT_Lm4ENS_16DefaultPtrTraitsElEENS3_IS4_Lm4ES6_lEEiiiiiiiiibiii)
        /*05f0*/ 	.word	0x00000000


	//----- nvinfo : EIATTR_REGCOUNT
	.align		4
.L_281:
        /*05f4*/ 	.byte	0x04, 0x2f
        /*05f6*/ 	.short	(.L_283 - .L_282)
	.align		4
.L_282:
        /*05f8*/ 	.word	index@(_ZN2at6native49_GLOBAL__N__09e94e3a_16_AveragePool3d_cu_a8eae74c33avg_pool3d_cuda_update_grad_inputIffEEvNS_27GenericPackedTensorAccessorIKT_Lm4ENS_16DefaultPtrTraitsElEENS3_IS4_Lm4ES6_lEEiiiiiiiiibii)
        /*05fc*/ 	.word	0x00000028


	//----- nvinfo : EIATTR_FRAME_SIZE
	.align		4
.L_283:
        /*0600*/ 	.byte	0x04, 0x11
        /*0602*/ 	.short	(.L_285 - .L_284)
	.align		4
.L_284:
        /*0604*/ 	.word	index@($__internal_4_$__cuda_sm20_div_s64)
        /*0608*/ 	.word	0x00000000


	//----- nvinfo : EIATTR_FRAME_SIZE
	.align		4
.L_285:
        /*060c*/ 	.byte	0x04, 0x11
        /*060e*/ 	.short	(.L_287 - .L_286)
	.align		4
.L_286:
        /*0610*/ 	.word	index@(_ZN2at6native49_GLOBAL__N__09e94e3a_16_AveragePool3d_cu_a8eae74c33avg_pool3d_cuda_update_grad_inputIffEEvNS_27GenericPackedTensorAccessorIKT_Lm4ENS_16DefaultPtrTraitsElEENS3_IS4_Lm4ES6_lEEiiiiiiiiibii)
        /*0614*/ 	.word	0x00000000


	//----- nvinfo : EIATTR_REGCOUNT
	.align		4
.L_287:
        /*0618*/ 	.byte	0x04, 0x2f
        /*061a*/ 	.short	(.L_289 - .L_288)
	.align		4
.L_288:
        /*061c*/ 	.word	index@(_ZN2at6native49_GLOBAL__N__09e94e3a_16_AveragePool3d_cu_a8eae74c40avg_pool3d_cuda_update_grad_input_atomicIN3c104HalfEfEEvNS_27GenericPackedTensorAccessorIKT_Lm4ENS_16DefaultPtrTraitsElEENS5_IS6_Lm4ES8_lEEiiiiiiiiibiii)
        /*0620*/ 	.word	0x0000001c


	//----- nvinfo : EIATTR_FRAME_SIZE
	.align		4
.L_289:
        /*0624*/ 	.byte	0x04, 0x11
        /*0626*/ 	.short	(.L_291 - .L_290)
	.align		4
.L_290:
        /*0628*/ 	.word	index@($__internal_3_$__cuda_sm20_div_s64)
        /*062c*/ 	.word	0x00000000


	//----- nvinfo : EIATTR_FRAME_SIZE
	.align		4
.L_291:
        /*0630*/ 	.byte	0x04, 0x11
        /*0632*/ 	.short	(.L_293 - .L_292)
	.align		4
.L_292:
        /*0634*/ 	.word	index@(_ZN2at6native49_GLOBAL__N__09e94e3a_16_AveragePool3d_cu_a8eae74c40avg_pool3d_cuda_update_grad_input_atomicIN3c104HalfEfEEvNS_27GenericPackedTensorAccessorIKT_Lm4ENS_16DefaultPtrTraitsElEENS5_IS6_Lm4ES8_lEEiiiiiiiiibiii)
        /*0638*/ 	.word	0x00000000


	//----- nvinfo : EIATTR_REGCOUNT
	.align		4
.L_293:
        /*063c*/ 	.byte	0x04, 0x2f
        /*063e*/ 	.short	(.L_295 - .L_294)
	.align		4
.L_294:
        /*0640*/ 	.word	index@(_ZN2at6native49_GLOBAL__N__09e94e3a_16_AveragePool3d_cu_a8eae74c33avg_pool3d_cuda_update_grad_inputIN3c104HalfEfEEvNS_27GenericPackedTensorAccessorIKT_Lm4ENS_16DefaultPtrTraitsElEENS5_IS6_Lm4ES8_lEEiiiiiiiiibii)
        /*0644*/ 	.word	0x00000028


	//----- nvinfo : EIATTR_FRAME_SIZE
	.align		4
.L_295:
        /*0648*/ 	.byte	0x04, 0x11
        /*064a*/ 	.short	(.L_297 - .L_296)
	.align		4
.L_296:
        /*064c*/ 	.word	index@($__internal_2_$__cuda_sm20_div_s64)
        /*0650*/ 	.word	0x00000000


	//----- nvinfo : EIATTR_FRAME_SIZE
	.align		4
.L_297:
        /*0654*/ 	.byte	0x04, 0x11
        /*0656*/ 	.short	(.L_299 - .L_298)
	.align		4
.L_298:
        /*0658*/ 	.word	index@(_ZN2at6native49_GLOBAL__N__09e94e3a_16_AveragePool3d_cu_a8eae74c33avg_pool3d_cuda_update_grad_inputIN3c104HalfEfEEvNS_27GenericPackedTensorAccessorIKT_Lm4ENS_16DefaultPtrTraitsElEENS5_IS6_Lm4ES8_lEEiiiiiiiiibii)
        /*065c*/ 	.word	0x00000000


	//----- nvinfo : EIATTR_REGCOUNT
	.align		4
.L_299:
        /*0660*/ 	.byte	0x04, 0x2f
        /*0662*/ 	.short	(.L_301 - .L_300)
	.align		4
.L_300:
        /*0664*/ 	.word	index@(_ZN2at6native49_GLOBAL__N__09e94e3a_16_AveragePool3d_cu_a8eae74c40avg_pool3d_cuda_update_grad_input_atomicIN3c108BFloat16EfEEvNS_27GenericPackedTensorAccessorIKT_Lm4ENS_16DefaultPtrTraitsElEENS5_IS6_Lm4ES8_lEEiiiiiiiiibiii)
        /*0668*/ 	.word	0x0000001d


	//----- nvinfo : EIATTR_FRAME_SIZE
	.align		4
.L_301:
        /*066c*/ 	.byte	0x04, 0x11
        /*066e*/ 	.short	(.L_303 - .L_302)
	.align		4
.L_302:
        /*0670*/ 	.word	index@($__internal_1_$__cuda_sm20_div_s64)
        /*0674*/ 	.word	0x00000000


	//----- nvinfo : EIATTR_FRAME_SIZE
	.align		4
.L_303:
        /*0678*/ 	.byte	0x04, 0x11
        /*067a*/ 	.short	(.L_305 - .L_304)
	.align		4
.L_304:
        /*067c*/ 	.word	index@(_ZN2at6native49_GLOBAL__N__09e94e3a_16_AveragePool3d_cu_a8eae74c40avg_pool3d_cuda_update_grad_input_atomicIN3c108BFloat16EfEEvNS_27GenericPackedTensorAccessorIKT_Lm4ENS_16DefaultPtrTraitsElEENS5_IS6_Lm4ES8_lEEiiiiiiiiibiii)
        /*0680*/ 	.word	0x00000000


	//----- nvinfo : EIATTR_REGCOUNT
	.align		4
.L_305:
        /*0684*/ 	.byte	0x04, 0x2f
        /*0686*/ 	.short	(.L_307 - .L_306)
	.align		4
.L_306:
        /*0688*/ 	.word	index@(_ZN2at6native49_GLOBAL__N__09e94e3a_16_AveragePool3d_cu_a8eae74c33avg_pool3d_cuda_update_grad_inputIN3c108BFloat16EfEEvNS_27GenericPackedTensorAccessorIKT_Lm4ENS_16DefaultPtrTraitsElEENS5_IS6_Lm4ES8_lEEiiiiiiiiibii)
        /*068c*/ 	.word	0x00000028


	//----- nvinfo : EIATTR_FRAME_SIZE
	.align		4
.L_307:
        /*0690*/ 	.byte	0x04, 0x11
        /*0692*/ 	.short	(.L_309 - .L_308)
	.align		4
.L_308:
        /*0694*/ 	.word	index@($__internal_0_$__cuda_sm20_div_s64)
        /*0698*/ 	.word	0x00000000


	//----- nvinfo : EIATTR_FRAME_SIZE
	.align		4
.L_309:
        /*069c*/ 	.byte	0x04, 0x11
        /*069e*/ 	.short	(.L_311 - .L_310)
	.align		4
.L_310:
        /*06a0*/ 	.word	index@(_ZN2at6native49_GLOBAL__N__09e94e3a_16_AveragePool3d_cu_a8eae74c33avg_pool3d_cuda_update_grad_inputIN3c108BFloat16EfEEvNS_27GenericPackedTensorAccessorIKT_Lm4ENS_16DefaultPtrTraitsElEENS5_IS6_Lm4ES8_lEEiiiiiiiiibii)
        /*06a4*/ 	.word	0x00000000


	//----- nvinfo : EIATTR_MIN_STACK_SIZE
	.align		4
.L_311:
        /*06a8*/ 	.byte	0x04, 0x12
        /*06aa*/ 	.short	(.L_313 - .L_312)
	.align		4
.L_312:
        /*06ac*/ 	.word	index@(_ZN2at6native49_GLOBAL__N__09e94e3a_16_AveragePool3d_cu_a8eae74c33avg_pool3d_cuda_update_grad_inputIN3c108BFloat16EfEEvNS_27GenericPackedTensorAccessorIKT_Lm4ENS_16DefaultPtrTraitsElEENS5_IS6_Lm4ES8_lEEiiiiiiiiibii)
        /*06b0*/ 	.word	0x00000000


	//----- nvinfo : EIATTR_MIN_STACK_SIZE
	.align		4
.L_313:
        /*06b4*/ 	.byte	0x04, 0x12
        /*06b6*/ 	.short	(.L_315 - .L_314)
	.align		4
.L_314:
        /*06b8*/ 	.word	index@(_ZN2at6native49_GLOBAL__N__09e94e3a_16_AveragePool3d_cu_a8eae74c40avg_pool3d_cuda_update_grad_input_atomicIN3c108BFloat16EfEEvNS_27GenericPackedTensorAccessorIKT_Lm4ENS_16DefaultPtrTraitsElEENS5_IS6_Lm4ES8_lEEiiiiiiiiibiii)
        /*06bc*/ 	.word	0x00000000


	//----- nvinfo : EIATTR_MIN_STACK_SIZE
	.align		4
.L_315:
        /*06c0*/ 	.byte	0x04, 0x12
        /*06c2*/ 	.short	(.L_317 - .L_316)
	.align		4
.L_316:
        /*06c4*/ 	.word	index@(_ZN2at6native49_GLOBAL__N__09e94e3a_16_AveragePool3d_cu_a8eae74c33avg_pool3d_cuda_update_grad_inputIN3c104HalfEfEEvNS_27GenericPackedTensorAccessorIKT_Lm4ENS_16DefaultPtrTraitsElEENS5_IS6_Lm4ES8_lEEiiiiiiiiibii)
        /*06c8*/ 	.word	0x00000000


	//----- nvinfo : EIATTR_MIN_STACK_SIZE
	.align		4
.L_317:
        /*06cc*/ 	.byte	0x04, 0x12
        /*06ce*/ 	.short	(.L_319 - .L_318)
	.align		4
.L_318:
        /*06d0*/ 	.word	index@(_ZN2at6native49_GLOBAL__N__09e94e3a_16_AveragePool3d_cu_a8eae74c40avg_pool3d_cuda_update_grad_input_atomicIN3c104HalfEfEEvNS_27GenericPackedTensorAccessorIKT_Lm4ENS_16DefaultPtrTraitsElEENS5_IS6_Lm4ES8_lEEiiiiiiiiibiii)
        /*06d4*/ 	.word	0x00000000


	//----- nvinfo : EIATTR_MIN_STACK_SIZE
	.align		4
.L_319:
        /*06d8*/ 	.byte	0x04, 0x12
        /*06da*/ 	.short	(.L_321 - .L_320)
	.align		4
.L_320:
        /*06dc*/ 	.word	index@(_ZN2at6native49_GLOBAL__N__09e94e3a_16_AveragePool3d_cu_a8eae74c33avg_pool3d_cuda_update_grad_inputIffEEvNS_27GenericPackedTensorAccessorIKT_Lm4ENS_16DefaultPtrTraitsElEENS3_IS4_Lm4ES6_lEEiiiiiiiiibii)
        /*06e0*/ 	.word	0x00000000


	//----- nvinfo : EIATTR_MIN_STACK_SIZE
	.align		4
.L_321:
        /*06e4*/ 	.byte	0x04, 0x12
        /*06e6*/ 	.short	(.L_323 - .L_322)
	.align		4
.L_322:
        /*06e8*/ 	.word	index@(_ZN2at6native49_GLOBAL__N__09e94e3a_16_AveragePool3d_cu_a8eae74c40avg_pool3d_cuda_update_grad_input_atomicIffEEvNS_27GenericPackedTensorAccessorIKT_Lm4ENS_16DefaultPtrTraitsElEENS3_IS4_Lm4ES6_lEEiiiiiiiiibiii)
        /*06ec*/ 	.word	0x00000000


	//----- nvinfo : EIATTR_MIN_STACK_SIZE
	.align		4
.L_323:
        /*06f0*/ 	.byte	0x04, 0x12
        /*06f2*/ 	.short	(.L_325 - .L_324)
	.align		4
.L_324:
        /*06f4*/ 	.word	index@(_ZN2at6native49_GLOBAL__N__09e94e3a_16_AveragePool3d_cu_a8eae74c33avg_pool3d_cuda_update_grad_inputIddEEvNS_27GenericPackedTensorAccessorIKT_Lm4ENS_16DefaultPtrTraitsElEENS3_IS4_Lm4ES6_lEEiiiiiiiiibii)
        /*06f8*/ 	.word	0x00000000


	//----- nvinfo : EIATTR_MIN_STACK_SIZE
	.align		4
.L_325:
        /*06fc*/ 	.byte	0x04, 0x12
        /*06fe*/ 	.short	(.L_327 - .L_326)
	.align		4
.L_326:
        /*0700*/ 	.word	index@(_ZN2at6native49_GLOBAL__N__09e94e3a_16_AveragePool3d_cu_a8eae74c40avg_pool3d_cuda_update_grad_input_atomicIddEEvNS_27GenericPackedTensorAccessorIKT_Lm4ENS_16DefaultPtrTraitsElEENS3_IS4_Lm4ES6_lEEiiiiiiiiibiii)
        /*0704*/ 	.word	0x00000000


	//----- nvinfo : EIATTR_MIN_STACK_SIZE
	.align		4
.L_327:
        /*0708*/ 	.byte	0x04, 0x12
        /*070a*/ 	.short	(.L_329 - .L_328)
	.align		4
.L_328:
        /*070c*/ 	.word	index@(_ZN2at6native49_GLOBAL__N__09e94e3a_16_AveragePool3d_cu_a8eae74c44avg_pool3d_single_backward_out_frame_stride1IN3c108BFloat16EfEEvNS_27GenericPackedTensorAccessorIKT_Lm4ENS_16DefaultPtrTraitsElEENS5_IS6_Lm4ES8_lEEiiiT0_i)
        /*0710*/ 	.word	0x00000000


	//----- nvinfo : EIATTR_MIN_STACK_SIZE
	.align		4
.L_329:
        /*0714*/ 	.byte	0x04, 0x12
        /*0716*/ 	.short	(.L_331 - .L_330)
	.align		4
.L_330:
        /*0718*/ 	.word	index@(_ZN2at6native49_GLOBAL__N__09e94e3a_16_AveragePool3d_cu_a8eae74c44avg_pool3d_single_backward_out_frame_stride1IN3c104HalfEfEEvNS_27GenericPackedTensorAccessorIKT_Lm4ENS_16DefaultPtrTraitsElEENS5_IS6_Lm4ES8_lEEiiiT0_i)
        /*071c*/ 	.word	0x00000000


	//----- nvinfo : EIATTR_MIN_STACK_SIZE
	.align		4
.L_331:
        /*0720*/ 	.byte	0x04, 0x12
        /*0722*/ 	.short	(.L_333 - .L_332)
	.align		4
.L_332:
        /*0724*/ 	.word	index@(_ZN2at6native49_GLOBAL__N__09e94e3a_16_AveragePool3d_cu_a8eae74c44avg_pool3d_single_backward_out_frame_stride1IffEEvNS_27GenericPackedTensorAccessorIKT_Lm4ENS_16DefaultPtrTraitsElEENS3_IS4_Lm4ES6_lEEiiiT0_i)
        /*0728*/ 	.word	0x00000000


	//----- nvinfo : EIATTR_MIN_STACK_SIZE
	.align		4
.L_333:
        /*072c*/ 	.byte	0x04, 0x12
        /*072e*/ 	.short	(.L_335 - .L_334)
	.align		4
.L_334:
        /*0730*/ 	.word	index@(_ZN2at6native49_GLOBAL__N__09e94e3a_16_AveragePool3d_cu_a8eae74c44avg_pool3d_single_backward_out_frame_stride1IddEEvNS_27GenericPackedTensorAccessorIKT_Lm4ENS_16DefaultPtrTraitsElEENS3_IS4_Lm4ES6_lEEiiiT0_i)
        /*0734*/ 	.word	0x00000000


	//----- nvinfo : EIATTR_MIN_STACK_SIZE
	.align		4
.L_335:
        /*0738*/ 	.byte	0x04, 0x12
        /*073a*/ 	.short	(.L_337 - .L_336)
	.align		4
.L_336:
        /*073c*/ 	.word	index@(_ZN2at6native49_GLOBAL__N__09e94e3a_16_AveragePool3d_cu_a8eae74c29avg_pool3d_cuda_update_outputIN3c108BFloat16EfEEvNS_27GenericPackedTensorAccessorIKT_Lm4ENS_16DefaultPtrTraitsElEENS5_IS6_Lm4ES8_lEEiiiiiiiiibii)
        /*0740*/ 	.word	0x00000000


	//----- nvinfo : EIATTR_MIN_STACK_SIZE
	.align		4
.L_337:
        /*0744*/ 	.byte	0x04, 0x12
        /*0746*/ 	.short	(.L_339 - .L_338)
	.align		4
.L_338:
        /*0748*/ 	.word	index@(_ZN2at6native49_GLOBAL__N__09e94e3a_16_AveragePool3d_cu_a8eae74c29avg_pool3d_cuda_update_outputILi7EN3c108BFloat16EfEEvNS_27GenericPackedTensorAccessorIKT0_Lm4ENS_16DefaultPtrTraitsElEENS5_IS6_Lm4ES8_lEEiiiiiiiibii)
        /*074c*/ 	.word	0x00000000


	//----- nvinfo : EIATTR_MIN_STACK_SIZE
	.align		4
.L_339:
        /*0750*/ 	.byte	0x04, 0x12
        /*0752*/ 	.short	(.L_341 - .L_340)
	.align		4
.L_340:
        /*0754*/ 	.word	index@(_ZN2at6native49_GLOBAL__N__09e94e3a_16_AveragePool3d_cu_a8eae74c29avg_pool3d_cuda_update_outputILi6EN3c108BFloat16EfEEvNS_27GenericPackedTensorAccessorIKT0_Lm4ENS_16DefaultPtrTraitsElEENS5_IS6_Lm4ES8_lEEiiiiiiiibii)
        /*0758*/ 	.word	0x00000000


	//----- nvinfo : EIATTR_MIN_STACK_SIZE
	.align		4
.L_341:
        /*075c*/ 	.byte	0x04, 0x12
        /*075e*/ 	.short	(.L_343 - .L_342)
	.align		4
.L_342:
        /*0760*/ 	.word	index@(_ZN2at6native49_GLOBAL__N__09e94e3a_16_AveragePool3d_cu_a8eae74c29avg_pool3d_cuda_update_outputILi5EN3c108BFloat16EfEEvNS_27GenericPackedTensorAccessorIKT0_Lm4ENS_16DefaultPtrTraitsElEENS5_IS6_Lm4ES8_lEEiiiiiiiibii)
        /*0764*/ 	.word	0x00000000


	//----- nvinfo : EIATTR_MIN_STACK_SIZE
	.align		4
.L_343:
        /*0768*/ 	.byte	0x04, 0x12
        /*076a*/ 	.short	(.L_345 - .L_344)
	.align		4
.L_344:
        /*076c*/ 	.word	index@(_ZN2at6native49_GLOBAL__N__09e94e3a_16_AveragePool3d_cu_a8eae74c29avg_pool3d_cuda_update_outputILi4EN3c108BFloat16EfEEvNS_27GenericPackedTensorAccessorIKT0_Lm4ENS_16DefaultPtrTraitsElEENS5_IS6_Lm4ES8_lEEiiiiiiiibii)
        /*0770*/ 	.word	0x00000000


	//----- nvinfo : EIATTR_MIN_STACK_SIZE
	.align		4
.L_345:
        /*0774*/ 	.byte	0x04, 0x12
        /*0776*/ 	.short	(.L_347 - .L_346)
	.align		4
.L_346:
        /*0778*/ 	.word	index@(_ZN2at6native49_GLOBAL__N__09e94e3a_16_AveragePool3d_cu_a8eae74c29avg_pool3d_cuda_update_outputILi3EN3c108BFloat16EfEEvNS_27GenericPackedTensorAccessorIKT0_Lm4ENS_16DefaultPtrTraitsElEENS5_IS6_Lm4ES8_lEEiiiiiiiibii)
        /*077c*/ 	.word	0x00000000


	//----- nvinfo : EIATTR_MIN_STACK_SIZE
	.align		4
.L_347:
        /*0780*/ 	.byte	0x04, 0x12
        /*0782*/ 	.short	(.L_349 - .L_348)
	.align		4
.L_348:
        /*0784*/ 	.word	index@(_ZN2at6native49_GLOBAL__N__09e94e3a_16_AveragePool3d_cu_a8eae74c29avg_pool3d_cuda_update_outputILi2EN3c108BFloat16EfEEvNS_27GenericPackedTensorAccessorIKT0_Lm4ENS_16DefaultPtrTraitsElEENS5_IS6_Lm4ES8_lEEiiiiiiiibii)
        /*0788*/ 	.word	0x00000000


	//----- nvinfo : EIATTR_MIN_STACK_SIZE
	.align		4
.L_349:
        /*078c*/ 	.byte	0x04, 0x12
        /*078e*/ 	.short	(.L_351 - .L_350)
	.align		4
.L_350:
        /*0790*/ 	.word	index@(_ZN2at6native49_GLOBAL__N__09e94e3a_16_AveragePool3d_cu_a8eae74c29avg_pool3d_cuda_update_outputILi1EN3c108BFloat16EfEEvNS_27GenericPackedTensorAccessorIKT0_Lm4ENS_16DefaultPtrTraitsElEENS5_IS6_Lm4ES8_lEEiiiiiiiibii)
        /*0794*/ 	.word	0x00000000


	//----- nvinfo : EIATTR_MIN_STACK_SIZE
	.align		4
.L_351:
        /*0798*/ 	.byte	0x04, 0x12
        /*079a*/ 	.short	(.L_353 - .L_352)
	.align		4
.L_352:
        /*079c*/ 	.word	index@(_ZN2at6native49_GLOBAL__N__09e94e3a_16_AveragePool3d_cu_a8eae74c29avg_pool3d_cuda_update_outputIN3c104HalfEfEEvNS_27GenericPackedTensorAccessorIKT_Lm4ENS_16DefaultPtrTraitsElEENS5_IS6_Lm4ES8_lEEiiiiiiiiibii)
        /*07a0*/ 	.word	0x00000000


	//----- nvinfo : EIATTR_MIN_STACK_SIZE
	.align		4
.L_353:
        /*07a4*/ 	.byte	0x04, 0x12
        /*07a6*/ 	.short	(.L_355 - .L_354)
	.align		4
.L_354:
        /*07a8*/ 	.word	index@(_ZN2at6native49_GLOBAL__N__09e94e3a_16_AveragePool3d_cu_a8eae74c29avg_pool3d_cuda_update_outputILi7EN3c104HalfEfEEvNS_27GenericPackedTensorAccessorIKT0_Lm4ENS_16DefaultPtrTraitsElEENS5_IS6_Lm4ES8_lEEiiiiiiiibii)
        /*07ac*/ 	.word	0x00000000


	//----- nvinfo : EIATTR_MIN_STACK_SIZE
	.align		4
.L_355:
        /*07b0*/ 	.byte	0x04, 0x12
        /*07b2*/ 	.short	(.L_357 - .L_356)
	.align		4
.L_356:
        /*07b4*/ 	.word	index@(_ZN2at6native49_GLOBAL__N__09e94e3a_16_AveragePool3d_cu_a8eae74c29avg_pool3d_cuda_update_outputILi6EN3c104HalfEfEEvNS_27GenericPackedTensorAccessorIKT0_Lm4ENS_16DefaultPtrTraitsElEENS5_IS6_Lm4ES8_lEEiiiiiiiibii)
        /*07b8*/ 	.word	0x00000000


	//----- nvinfo : EIATTR_MIN_STACK_SIZE
	.align		4
.L_357:
        /*07bc*/ 	.byte	0x04, 0x12
        /*07be*/ 	.short	(.L_359 - .L_358)
	.align		4
.L_358:
        /*07c0*/ 	.word	index@(_ZN2at6native49_GLOBAL__N__09e94e3a_16_AveragePool3d_cu_a8eae74c29avg_pool3d_cuda_update_outputILi5EN3c104HalfEfEEvNS_27GenericPackedTensorAccessorIKT0_Lm4ENS_16DefaultPtrTraitsElEENS5_IS6_Lm4ES8_lEEiiiiiiiibii)
        /*07c4*/ 	.word	0x00000000


	//----- nvinfo : EIATTR_MIN_STACK_SIZE
	.align		4
.L_359:
        /*07c8*/ 	.byte	0x04, 0x12
        /*07ca*/ 	.short	(.L_361 - .L_360)
	.align		4
.L_360:
        /*07cc*/ 	.word	index@(_ZN2at6native49_GLOBAL__N__09e94e3a_16_AveragePool3d_cu_a8eae74c29avg_pool3d_cuda_update_outputILi4EN3c104HalfEfEEvNS_27GenericPackedTensorAccessorIKT0_Lm4ENS_16DefaultPtrTraitsElEENS5_IS6_Lm4ES8_lEEiiiiiiiibii)
        /*07d0*/ 	.word	0x00000000


	//----- nvinfo : EIATTR_MIN_STACK_SIZE
	.align		4
.L_361:
        /*07d4*/ 	.byte	0x04, 0x12
        /*07d6*/ 	.short	(.L_363 - .L_362)
	.align		4
.L_362:
        /*07d8*/ 	.word	index@(_ZN2at6native49_GLOBAL__N__09e94e3a_16_AveragePool3d_cu_a8eae74c29avg_pool3d_cuda_update_outputILi3EN3c104HalfEfEEvNS_27GenericPackedTensorAccessorIKT0_Lm4ENS_16DefaultPtrTraitsElEENS5_IS6_Lm4ES8_lEEiiiiiiiibii)
        /*07dc*/ 	.word	0x00000000


	//----- nvinfo : EIATTR_MIN_STACK_SIZE
	.align		4
.L_363:
        /*07e0*/ 	.byte	0x04, 0x12
        /*07e2*/ 	.short	(.L_365 - .L_364)
	.align		4
.L_364:
        /*07e4*/ 	.word	index@(_ZN2at6native49_GLOBAL__N__09e94e3a_16_AveragePool3d_cu_a8eae74c29avg_pool3d_cuda_update_outputILi2EN3c104HalfEfEEvNS_27GenericPackedTensorAccessorIKT0_Lm4ENS_16DefaultPtrTraitsElEENS5_IS6_Lm4ES8_lEEiiiiiiiibii)
        /*07e8*/ 	.word	0x00000000


	//----- nvinfo : EIATTR_MIN_STACK_SIZE
	.align		4
.L_365:
        /*07ec*/ 	.byte	0x04, 0x12
        /*07ee*/ 	.short	(.L_367 - .L_366)
	.align		4
.L_366:
        /*07f0*/ 	.word	index@(_ZN2at6native49_GLOBAL__N__09e94e3a_16_AveragePool3d_cu_a8eae74c29avg_pool3d_cuda_update_outputILi1EN3c104HalfEfEEvNS_27GenericPackedTensorAccessorIKT0_Lm4ENS_16DefaultPtrTraitsElEENS5_IS6_Lm4ES8_lEEiiiiiiiibii)
        /*07f4*/ 	.word	0x00000000


	//----- nvinfo : EIATTR_MIN_STACK_SIZE
	.align		4
.L_367:
        /*07f8*/ 	.byte	0x04, 0x12
        /*07fa*/ 	.short	(.L_369 - .L_368)
	.align		4
.L_368:
        /*07fc*/ 	.word	index@(_ZN2at6native49_GLOBAL__N__09e94e3a_16_AveragePool3d_cu_a8eae74c29avg_pool3d_cuda_update_outputIffEEvNS_27GenericPackedTensorAccessorIKT_Lm4ENS_16DefaultPtrTraitsElEENS3_IS4_Lm4ES6_lEEiiiiiiiiibii)
        /*0800*/ 	.word	0x00000000


	//----- nvinfo : EIATTR_MIN_STACK_SIZE
	.align		4
.L_369:
        /*0804*/ 	.byte	0x04, 0x12
        /*0806*/ 	.short	(.L_371 - .L_370)
	.align		4
.L_370:
        /*0808*/ 	.word	index@(_ZN2at6native49_GLOBAL__N__09e94e3a_16_AveragePool3d_cu_a8eae74c29avg_pool3d_cuda_update_outputILi7EffEEvNS_27GenericPackedTensorAccessorIKT0_Lm4ENS_16DefaultPtrTraitsElEENS3_IS4_Lm4ES6_lEEiiiiiiiibii)
        /*080c*/ 	.word	0x00000000


	//----- nvinfo : EIATTR_MIN_STACK_SIZE
	.align		4
.L_371:
        /*0810*/ 	.byte	0x04, 0x12
        /*0812*/ 	.short	(.L_373 - .L_372)
	.align		4
.L_372:
        /*0814*/ 	.word	index@(_ZN2at6native49_GLOBAL__N__09e94e3a_16_AveragePool3d_cu_a8eae74c29avg_pool3d_cuda_update_outputILi6EffEEvNS_27GenericPackedTensorAccessorIKT0_Lm4ENS_16DefaultPtrTraitsElEENS3_IS4_Lm4ES6_lEEiiiiiiiibii)
        /*0818*/ 	.word	0x00000000


	//----- nvinfo : EIATTR_MIN_STACK_SIZE
	.align		4
.L_373:
        /*081c*/ 	.byte	0x04, 0x12
        /*081e*/ 	.short	(.L_375 - .L_374)
	.align		4
.L_374:
        /*0820*/ 	.word	index@(_ZN2at6native49_GLOBAL__N__09e94e3a_16_AveragePool3d_cu_a8eae74c29avg_pool3d_cuda_update_outputILi5EffEEvNS_27GenericPackedTensorAccessorIKT0_Lm4ENS_16DefaultPtrTraitsElEENS3_IS4_Lm4ES6_lEEiiiiiiiibii)
        /*0824*/ 	.word	0x00000000


	//----- nvinfo : EIATTR_MIN_STACK_SIZE
	.align		4
.L_375:
        /*0828*/ 	.byte	0x04, 0x12
        /*082a*/ 	.short	(.L_377 - .L_376)
	.align		4
.L_376:
        /*082c*/ 	.word	index@(_ZN2at6native49_GLOBAL__N__09e94e3a_16_AveragePool3d_cu_a8eae74c29avg_pool3d_cuda_update_outputILi4EffEEvNS_27GenericPackedTensorAccessorIKT0_Lm4ENS_16DefaultPtrTraitsElEENS3_IS4_Lm4ES6_lEEiiiiiiiibii)
        /*0830*/ 	.word	0x00000000


	//----- nvinfo : EIATTR_MIN_STACK_SIZE
	.align		4
.L_377:
        /*0834*/ 	.byte	0x04, 0x12
        /*0836*/ 	.short	(.L_379 - .L_378)
	.align		4
.L_378:
        /*0838*/ 	.word	index@(_ZN2at6native49_GLOBAL__N__09e94e3a_16_AveragePool3d_cu_a8eae74c29avg_pool3d_cuda_update_outputILi3EffEEvNS_27GenericPackedTensorAccessorIKT0_Lm4ENS_16DefaultPtrTraitsElEENS3_IS4_Lm4ES6_lEEiiiiiiiibii)
        /*083c*/ 	.word	0x00000000


	//----- nvinfo : EIATTR_MIN_STACK_SIZE
	.align		4
.L_379:
        /*0840*/ 	.byte	0x04, 0x12
        /*0842*/ 	.short	(.L_381 - .L_380)
	.align		4
.L_380:
        /*0844*/ 	.word	index@(_ZN2at6native49_GLOBAL__N__09e94e3a_16_AveragePool3d_cu_a8eae74c29avg_pool3d_cuda_update_outputILi2EffEEvNS_27GenericPackedTensorAccessorIKT0_Lm4ENS_16DefaultPtrTraitsElEENS3_IS4_Lm4ES6_lEEiiiiiiiibii)
        /*0848*/ 	.word	0x00000000


	//----- nvinfo : EIATTR_MIN_STACK_SIZE
	.align		4
.L_381:
        /*084c*/ 	.byte	0x04, 0x12
        /*084e*/ 	.short	(.L_383 - .L_382)
	.align		4
.L_382:
        /*0850*/ 	.word	index@(_ZN2at6native49_GLOBAL__N__09e94e3a_16_AveragePool3d_cu_a8eae74c29avg_pool3d_cuda_update_outputILi1EffEEvNS_27GenericPackedTensorAccessorIKT0_Lm4ENS_16DefaultPtrTraitsElEENS3_IS4_Lm4ES6_lEEiiiiiiiibii)
        /*0854*/ 	.word	0x00000000


	//----- nvinfo : EIATTR_MIN_STACK_SIZE
	.align		4
.L_383:
        /*0858*/ 	.byte	0x04, 0x12
        /*085a*/ 	.short	(.L_385 - .L_384)
	.align		4
.L_384:
        /*085c*/ 	.word	index@(_ZN2at6native49_GLOBAL__N__09e94e3a_16_AveragePool3d_cu_a8eae74c29avg_pool3d_cuda_update_outputIddEEvNS_27GenericPackedTensorAccessorIKT_Lm4ENS_16DefaultPtrTraitsElEENS3_IS4_Lm4ES6_lEEiiiiiiiiibii)
        /*0860*/ 	.word	0x00000000


	//----- nvinfo : EIATTR_MIN_STACK_SIZE
	.align		4
.L_385:
        /*0864*/ 	.byte	0x04, 0x12
        /*0866*/ 	.short	(.L_387 - .L_386)
	.align		4
.L_386:
        /*0868*/ 	.word	index@(_ZN2at6native49_GLOBAL__N__09e94e3a_16_AveragePool3d_cu_a8eae74c29avg_pool3d_cuda_update_outputILi7EddEEvNS_27GenericPackedTensorAccessorIKT0_Lm4ENS_16DefaultPtrTraitsElEENS3_IS4_Lm4ES6_lEEiiiiiiiibii)
        /*086c*/ 	.word	0x00000000


	//----- nvinfo : EIATTR_MIN_STACK_SIZE
	.align		4
.L_387:
        /*0870*/ 	.byte	0x04, 0x12
        /*0872*/ 	.short	(.L_389 - .L_388)
	.align		4
.L_388:
        /*0874*/ 	.word	index@(_ZN2at6native49_GLOBAL__N__09e94e3a_16_AveragePool3d_cu_a8eae74c29avg_pool3d_cuda_update_outputILi6EddEEvNS_27GenericPackedTensorAccessorIKT0_Lm4ENS_16DefaultPtrTraitsElEENS3_IS4_Lm4ES6_lEEiiiiiiiibii)
        /*0878*/ 	.word	0x00000000


	//----- nvinfo : EIATTR_MIN_STACK_SIZE
	.align		4
.L_389:
        /*087c*/ 	.byte	0x04, 0x12
        /*087e*/ 	.short	(.L_391 - .L_390)
	.align		4
.L_390:
        /*0880*/ 	.word	index@(_ZN2at6native49_GLOBAL__N__09e94e3a_16_AveragePool3d_cu_a8eae74c29avg_pool3d_cuda_update_outputILi5EddEEvNS_27GenericPackedTensorAccessorIKT0_Lm4ENS_16DefaultPtrTraitsElEENS3_IS4_Lm4ES6_lEEiiiiiiiibii)
        /*0884*/ 	.word	0x00000000


	//----- nvinfo : EIATTR_MIN_STACK_SIZE
	.align		4
.L_391:
        /*0888*/ 	.byte	0x04, 0x12
        /*088a*/ 	.short	(.L_393 - .L_392)
	.align		4
.L_392:
        /*088c*/ 	.word	index@(_ZN2at6native49_GLOBAL__N__09e94e3a_16_AveragePool3d_cu_a8eae74c29avg_pool3d_cuda_update_outputILi4EddEEvNS_27GenericPackedTensorAccessorIKT0_Lm4ENS_16DefaultPtrTraitsElEENS3_IS4_Lm4ES6_lEEiiiiiiiibii)
        /*0890*/ 	.word	0x00000000


	//----- nvinfo : EIATTR_MIN_STACK_SIZE
	.align		4
.L_393:
        /*0894*/ 	.byte	0x04, 0x12
        /*0896*/ 	.short	(.L_395 - .L_394)
	.align		4
.L_394:
        /*0898*/ 	.word	index@(_ZN2at6native49_GLOBAL__N__09e94e3a_16_AveragePool3d_cu_a8eae74c29avg_pool3d_cuda_update_outputILi3EddEEvNS_27GenericPackedTensorAccessorIKT0_Lm4ENS_16DefaultPtrTraitsElEENS3_IS4_Lm4ES6_lEEiiiiiiiibii)
        /*089c*/ 	.word	0x00000000


	//----- nvinfo : EIATTR_MIN_STACK_SIZE
	.align		4
.L_395:
        /*08a0*/ 	.byte	0x04, 0x12
        /*08a2*/ 	.short	(.L_397 - .L_396)
	.align		4
.L_396:
        /*08a4*/ 	.word	index@(_ZN2at6native49_GLOBAL__N__09e94e3a_16_AveragePool3d_cu_a8eae74c29avg_pool3d_cuda_update_outputILi2EddEEvNS_27GenericPackedTensorAccessorIKT0_Lm4ENS_16DefaultPtrTraitsElEENS3_IS4_Lm4ES6_lEEiiiiiiiibii)
        /*08a8*/ 	.word	0x00000000


	//----- nvinfo : EIATTR_MIN_STACK_SIZE
	.align		4
.L_397:
        /*08ac*/ 	.byte	0x04, 0x12
        /*08ae*/ 	.short	(.L_399 - .L_398)
	.align		4
.L_398:
        /*08b0*/ 	.word	index@(_ZN2at6native49_GLOBAL__N__09e94e3a_16_AveragePool3d_cu_a8eae74c29avg_pool3d_cuda_update_outputILi1EddEEvNS_27GenericPackedTensorAccessorIKT0_Lm4ENS_16DefaultPtrTraitsElEENS3_IS4_Lm4ES6_lEEiiiiiiiibii)
        /*08b4*/ 	.word	0x00000000
.L_399:


//--------------------- .nv.info._ZN2at6native49_GLOBAL__N__09e94e3a_16_AveragePool3d_cu_a8eae74c33avg_pool3d_cuda_update_grad_inputIN3c108BFloat16EfEEvNS_27GenericPackedTensorAccessorIKT_Lm4ENS_16DefaultPtrTraitsElEENS5_IS6_Lm4ES8_lEEiiiiiiiiibii --------------------------
	.section	.nv.info._ZN2at6native49_GLOBAL__N__09e94e3a_16_AveragePool3d_cu_a8eae74c33avg_pool3d_cuda_update_grad_inputIN3c108BFloat16EfEEvNS_27GenericPackedTensorAccessorIKT_Lm4ENS_16DefaultPtrTraitsElEENS5_IS6_Lm4ES8_lEEiiiiiiiiibii,"",@"SHT_CUDA_INFO"
	.sectionflags	@""
	.align	4


	//----- nvinfo : EIATTR_CUDA_API_VERSION
	.align		4
        /*0000*/ 	.byte	0x04, 0x37
        /*0002*/ 	.short	(.L_401 - .L_400)
.L_400:
        /*0004*/ 	.word	0x00000082


	//----- nvinfo : EIATTR_SW2861232_WAR
	.align		4
.L_401:
        /*0008*/ 	.byte	0x01, 0x35
	.zero		2


	//----- nvinfo : EIATTR_PARAM_CBANK
	.align		4
        /*000c*/ 	.byte	0x04, 0x0a
        /*000e*/ 	.short	(.L_403 - .L_402)
	.align		4
.L_402:
        /*0010*/ 	.word	index@(.nv.constant0._ZN2at6native49_GLOBAL__N__09e94e3a_16_AveragePool3d_cu_a8eae74c33avg_pool3d_cuda_update_grad_inputIN3c108BFloat16EfEEvNS_27GenericPackedTensorAccessorIKT_Lm4ENS_16DefaultPtrTraitsElEENS5_IS6_Lm4ES8_lEEiiiiiiiiibii)
        /*0014*/ 	.short	0x0160
        /*0016*/ 	.short	0x00c0


	//----- nvinfo : EIATTR_CBANK_PARAM_SIZE
	.align		4
.L_403:
        /*0018*/ 	.byte	0x03, 0x19
        /*001a*/ 	.short	0x00c0


	//----- nvinfo : EIATTR_KPARAM_INFO
	.align		4
        /*001c*/ 	.byte	0x04, 0x17
        /*001e*/ 	.short	(.L_405 - .L_404)
.L_404:
        /*0020*/ 	.word	0x00000000
        /*0024*/ 	.short	0x000d
        /*0026*/ 	.short	0x00bc
        /*0028*/ 	.byte	0x00, 0xf0, 0x11, 0x00


	//----- nvinfo : EIATTR_KPARAM_INFO
	.align		4
.L_405:
        /*002c*/ 	.byte	0x04, 0x17
        /*002e*/ 	.short	(.L_407 - .L_406)
.L_406:
        /*0030*/ 	.word	0x00000000
        /*0034*/ 	.short	0x000c
        /*0036*/ 	.short	0x00b8
        /*0038*/ 	.byte	0x00, 0xf0, 0x11, 0x00


	//----- nvinfo : EIATTR_KPARAM_INFO
	.align		4
.L_407:
        /*003c*/ 	.byte	0x04, 0x17
        /*003e*/ 	.short	(.L_409 - .L_408)
.L_408:
        /*0040*/ 	.word	0x00000000
        /*0044*/ 	.short	0x000b
        /*0046*/ 	.short	0x00b4
        /*0048*/ 	.byte	0x00, 0xf0, 0x05, 0x00


	//----- nvinfo : EIATTR_KPARAM_INFO
	.align		4
.L_409:
        /*004c*/ 	.byte	0x04, 0x17
        /*004e*/ 	.short	(.L_411 - .L_410)
.L_410:
        /*0050*/ 	.word	0x00000000
        /*0054*/ 	.short	0x000a
        /*0056*/ 	.short	0x00b0
        /*0058*/ 	.byte	0x00, 0xf0, 0x11, 0x00


	//----- nvinfo : EIATTR_KPARAM_INFO
	.align		4
.L_411:
        /*005c*/ 	.byte	0x04, 0x17
        /*005e*/ 	.short	(.L_413 - .L_412)
.L_412:
        /*0060*/ 	.word	0x00000000
        /*0064*/ 	.short	0x0009
        /*0066*/ 	.short	0x00ac
        /*0068*/ 	.byte	0x00, 0xf0, 0x11, 0x00


	//----- nvinfo : EIATTR_KPARAM_INFO
	.align		4
.L_413:
        /*006c*/ 	.byte	0x04, 0x17
        /*006e*/ 	.short	(.L_415 - .L_414)
.L_414:
        /*0070*/ 	.word	0x00000000
        /*0074*/ 	.short	0x0008
        /*0076*/ 	.short	0x00a8
        /*0078*/ 	.byte	0x00, 0xf0, 0x11, 0x00


	//----- nvinfo : EIATTR_KPARAM_INFO
	.align		4
.L_415:
        /*007c*/ 	.byte	0x04, 0x17
        /*007e*/ 	.short	(.L_417 - .L_416)
.L_416:
        /*0080*/ 	.word	0x00000000
        /*0084*/ 	.short	0x0007
        /*0086*/ 	.short	0x00a4
        /*0088*/ 	.byte	0x00, 0xf0, 0x11, 0x00


	//----- nvinfo : EIATTR_KPARAM_INFO
	.align		4
.L_417:
        /*008c*/ 	.byte	0x04, 0x17
        /*008e*/ 	.short	(.L_419 - .L_418)
.L_418:
        /*0090*/ 	.word	0x00000000
        /*0094*/ 	.short	0x0006
        /*0096*/ 	.short	0x00a0
        /*0098*/ 	.byte	0x00, 0xf0, 0x11, 0x00


	//----- nvinfo : EIATTR_KPARAM_INFO
	.align		4
.L_419:
        /*009c*/ 	.byte	0x04, 0x17
        /*009e*/ 	.short	(.L_421 - .L_420)
.L_420:
        /*00a0*/ 	.word	0x00000000
        /*00a4*/ 	.short	0x0005
        /*00a6*/ 	.short	0x009c
        /*00a8*/ 	.byte	0x00, 0xf0, 0x11, 0x00


	//----- nvinfo : EIATTR_KPARAM_INFO
	.align		4
.L_421:
        /*00ac*/ 	.byte	0x04, 0x17
        /*00ae*/ 	.short	(.L_423 - .L_422)
.L_422:
        /*00b0*/ 	.word	0x00000000
        /*00b4*/ 	.short	0x0004
        /*00b6*/ 	.short	0x0098
        /*00b8*/ 	.byte	0x00, 0xf0, 0x11, 0x00


	//----- nvinfo : EIATTR_KPARAM_INFO
	.align		4
.L_423:
        /*00bc*/ 	.byte	0x04, 0x17
        /*00be*/ 	.short	(.L_425 - .L_424)
.L_424:
        /*00c0*/ 	.word	0x00000000
        /*00c4*/ 	.short	0x0003
        /*00c6*/ 	.short	0x0094
        /*00c8*/ 	.byte	0x00, 0xf0, 0x11, 0x00


	//----- nvinfo : EIATTR_KPARAM_INFO
	.align		4
.L_425:
        /*00cc*/ 	.byte	0x04, 0x17
        /*00ce*/ 	.short	(.L_427 - .L_426)
.L_426:
        /*00d0*/ 	.word	0x00000000
        /*00d4*/ 	.short	0x0002
        /*00d6*/ 	.short	0x0090
        /*00d8*/ 	.byte	0x00, 0xf0, 0x11, 0x00


	//----- nvinfo : EIATTR_KPARAM_INFO
	.align		4
.L_427:
        /*00dc*/ 	.byte	0x04, 0x17
        /*00de*/ 	.short	(.L_429 - .L_428)
.L_428:
        /*00e0*/ 	.word	0x00000000
        /*00e4*/ 	.short	0x0001
        /*00e6*/ 	.short	0x0048
        /*00e8*/ 	.byte	0x00, 0xf0, 0x21, 0x01


	//----- nvinfo : EIATTR_KPARAM_INFO
	.align		4
.L_429:
        /*00ec*/ 	.byte	0x04, 0x17
        /*00ee*/ 	.short	(.L_431 - .L_430)
.L_430:
        /*00f0*/ 	.word	0x00000000
        /*00f4*/ 	.short	0x0000
        /*00f6*/ 	.short	0x0000
        /*00f8*/ 	.byte	0x00, 0xf0, 0x21, 0x01


	//----- nvinfo : EIATTR_MAXREG_COUNT
	.align		4
.L_431:
        /*00fc*/ 	.byte	0x03, 0x1b
        /*00fe*/ 	.short	0x00ff


	//----- nvinfo : EIATTR_MERCURY_ISA_VERSION
	.align		4
        /*0100*/ 	.byte	0x03, 0x5f
        /*0102*/ 	.short	0x0000


	//----- nvinfo : EIATTR_EXIT_INSTR_OFFSETS
	.align		4
        /*0104*/ 	.byte	0x04, 0x1c
        /*0106*/ 	.short	(.L_433 - .L_432)


	//   ....[0]....
.L_432:
        /*0108*/ 	.word	0x00000280


	//   ....[1]....
        /*010c*/ 	.word	0x000002c0


	//   ....[2]....
        /*0110*/ 	.word	0x000006e0


	//   ....[3]....
        /*0114*/ 	.word	0x00001020


	//----- nvinfo : EIATTR_CTAIDZ_USED
	.align		4
.L_433:
        /*0118*/ 	.byte	0x01, 0x04
	.zero		2


	//----- nvinfo : EIATTR_CRS_STACK_SIZE
	.align		4
        /*011c*/ 	.byte	0x04, 0x1e
        /*011e*/ 	.short	(.L_435 - .L_434)
.L_434:
        /*0120*/ 	.word	0x00000000
.L_435:


//--------------------- .nv.info._ZN2at6native49_GLOBAL__N__09e94e3a_16_AveragePool3d_cu_a8eae74c40avg_pool3d_cuda_update_grad_input_atomicIN3c108BFloat16EfEEvNS_27GenericPackedTensorAccessorIKT_Lm4ENS_16DefaultPtrTraitsElEENS5_IS6_Lm4ES8_lEEiiiiiiiiibiii --------------------------
	.section	.nv.info._ZN2at6native49_GLOBAL__N__09e94e3a_16_AveragePool3d_cu_a8eae74c40avg_pool3d_cuda_update_grad_input_atomicIN3c108BFloat16EfEEvNS_27GenericPackedTensorAccessorIKT_Lm4ENS_16DefaultPtrTraitsElEENS5_IS6_Lm4ES8_lEEiiiiiiiiibiii,"",@"SHT_CUDA_INFO"
	.sectionflags	@""
	.align	4


	//----- nvinfo : EIATTR_CUDA_API_VERSION
	.align		4
        /*0000*/ 	.byte	0x04, 0x37
        /*0002*/ 	.short	(.L_437 - .L_436)
.L_436:
        /*0004*/ 	.word	0x00000082


	//----- nvinfo : EIATTR_SW2861232_WAR
	.align		4
.L_437:
        /*0008*/ 	.byte	0x01, 0x35
	.zero		2


	//----- nvinfo : EIATTR_PARAM_CBANK
	.align		4
        /*000c*/ 	.byte	0x04, 0x0a
        /*000e*/ 	.short	(.L_439 - .L_438)
	.align		4
.L_438:
        /*0010*/ 	.word	index@(.nv.constant0._ZN2at6native49_GLOBAL__N__09e94e3a_16_AveragePool3d_cu_a8eae74c40avg_pool3d_cuda_update_grad_input_atomicIN3c108BFloat16EfEEvNS_27GenericPackedTensorAccessorIKT_Lm4ENS_16DefaultPtrTraitsElEENS5_IS6_Lm4ES8_lEEiiiiiiiiibiii)
        /*0014*/ 	.short	0x0160
        /*0016*/ 	.short	0x00c4


	//----- nvinfo : EIATTR_CBANK_PARAM_SIZE
	.align		4
.L_439:
        /*0018*/ 	.byte	0x03, 0x19
        /*001a*/ 	.short	0x00c4


	//----- nvinfo : EIATTR_KPARAM_INFO
	.align		4
        /*001c*/ 	.byte	0x04, 0x17
        /*001e*/ 	.short	(.L_441 - .L_440)
.L_440:
        /*0020*/ 	.word	0x00000000
        /*0024*/ 	.short	0x000e
        /*0026*/ 	.short	0x00c0
        /*0028*/ 	.byte	0x00, 0xf0, 0x11, 0x00


	//----- nvinfo : EIATTR_KPARAM_INFO
	.align		4
.L_441:
        /*002c*/ 	.byte	0x04, 0x17
        /*002e*/ 	.short	(.L_443 - .L_442)
.L_442:
        /*0030*/ 	.word	0x00000000
        /*0034*/ 	.short	0x000d
        /*0036*/ 	.short	0x00bc
        /*0038*/ 	.byte	0x00, 0xf0, 0x11, 0x00


	//----- nvinfo : EIATTR_KPARAM_INFO
	.align		4
.L_443:
        /*003c*/ 	.byte	0x04, 0x17
        /*003e*/ 	.short	(.L_445 - .L_444)
.L_444:
        /*0040*/ 	.word	0x00000000
        /*0044*/ 	.short	0x000c
        /*0046*/ 	.short	0x00b8
        /*0048*/ 	.byte	0x00, 0xf0, 0x11, 0x00


	//----- nvinfo : EIATTR_KPARAM_INFO
	.align		4
.L_445:
        /*004c*/ 	.byte	0x04, 0x17
        /*004e*/ 	.short	(.L_447 - .L_446)
.L_446:
        /*0050*/ 	.word	0x00000000
        /*0054*/ 	.short	0x000b
        /*0056*/ 	.short	0x00b4
        /*0058*/ 	.byte	0x00, 0xf0, 0x05, 0x00


	//----- nvinfo : EIATTR_KPARAM_INFO
	.align		4
.L_447:
        /*005c*/ 	.byte	0x04, 0x17
        /*005e*/ 	.short	(.L_449 - .L_448)
.L_448:
        /*0060*/ 	.word	0x00000000
        /*0064*/ 	.short	0x000a
        /*0066*/ 	.short	0x00b0
        /*0068*/ 	.byte	0x00, 0xf0, 0x11, 0x00


	//----- nvinfo : EIATTR_KPARAM_INFO
	.align		4
.L_449:
        /*006c*/ 	.byte	0x04, 0x17
        /*006e*/ 	.short	(.L_451 - .L_450)
.L_450:
        /*0070*/ 	.word	0x00000000
        /*0074*/ 	.short	0x0009
        /*0076*/ 	.short	0x00ac
        /*0078*/ 	.byte	0x00, 0xf0, 0x11, 0x00


	//----- nvinfo : EIATTR_KPARAM_INFO
	.align		4
.L_451:
        /*007c*/ 	.byte	0x04, 0x17
        /*007e*/ 	.short	(.L_453 - .L_452)
.L_452:
        /*0080*/ 	.word	0x00000000
        /*0084*/ 	.short	0x0008
        /*0086*/ 	.short	0x00a8
        /*0088*/ 	.byte	0x00, 0xf0, 0x11, 0x00


	//----- nvinfo : EIATTR_KPARAM_INFO
	.align		4
.L_453:
        /*008c*/ 	.byte	0x04, 0x17
        /*008e*/ 	.short	(.L_455 - .L_454)
.L_454:
        /*0090*/ 	.word	0x00000000
        /*0094*/ 	.short	0x0007
        /*0096*/ 	.short	0x00a4
        /*0098*/ 	.byte	0x00, 0xf0, 0x11, 0x00


	//----- nvinfo : EIATTR_KPARAM_INFO
	.align		4
.L_455:
        /*009c*/ 	.byte	0x04, 0x17
        /*009e*/ 	.short	(.L_457 - .L_456)
.L_456:
        /*00a0*/ 	.word	0x00000000
        /*00a4*/ 	.short	0x0006
        /*00a6*/ 	.short	0x00a0
        /*00a8*/ 	.byte	0x00, 0xf0, 0x11, 0x00


	//----- nvinfo : EIATTR_KPARAM_INFO
	.align		4
.L_457:
        /*00ac*/ 	.byte	0x04, 0x17
        /*00ae*/ 	.short	(.L_459 - .L_458)
.L_458:
        /*00b0*/ 	.word	0x00000000
        /*00b4*/ 	.short	0x0005
        /*00b6*/ 	.short	0x009c
        /*00b8*/ 	.byte	0x00, 0xf0, 0x11, 0x00


	//----- nvinfo : EIATTR_KPARAM_INFO
	.align		4
.L_459:
        /*00bc*/ 	.byte	0x04, 0x17
        /*00be*/ 	.short	(.L_461 - .L_460)
.L_460:
        /*00c0*/ 	.word	0x00000000
        /*00c4*/ 	.short	0x0004
        /*00c6*/ 	.short	0x0098
        /*00c8*/ 	.byte	0x00, 0xf0, 0x11, 0x00


	//----- nvinfo : EIATTR_KPARAM_INFO
	.align		4
.L_461:
        /*00cc*/ 	.byte	0x04, 0x17
        /*00ce*/ 	.short	(.L_463 - .L_462)
.L_462:
        /*00d0*/ 	.word	0x00000000
        /*00d4*/ 	.short	0x0003
        /*00d6*/ 	.short	0x0094
        /*00d8*/ 	.byte	0x00, 0xf0, 0x11, 0x00


	//----- nvinfo : EIATTR_KPARAM_INFO
	.align		4
.L_463:
        /*00dc*/ 	.byte	0x04, 0x17
        /*00de*/ 	.short	(.L_465 - .L_464)
.L_464:
        /*00e0*/ 	.word	0x00000000
        /*00e4*/ 	.short	0x0002
        /*00e6*/ 	.short	0x0090
        /*00e8*/ 	.byte	0x00, 0xf0, 0x11, 0x00


	//----- nvinfo : EIATTR_KPARAM_INFO
	.align		4
.L_465:
        /*00ec*/ 	.byte	0x04, 0x17
        /*00ee*/ 	.short	(.L_467 - .L_466)
.L_466:
        /*00f0*/ 	.word	0x00000000
        /*00f4*/ 	.short	0x0001
        /*00f6*/ 	.short	0x0048
        /*00f8*/ 	.byte	0x00, 0xf0, 0x21, 0x01


	//----- nvinfo : EIATTR_KPARAM_INFO
	.align		4
.L_467:
        /*00fc*/ 	.byte	0x04, 0x17
        /*00fe*/ 	.short	(.L_469 - .L_468)
.L_468:
        /*0100*/ 	.word	0x00000000
        /*0104*/ 	.short	0x0000
        /*0106*/ 	.short	0x0000
        /*0108*/ 	.byte	0x00, 0xf0, 0x21, 0x01


	//----- nvinfo : EIATTR_MAXREG_COUNT
	.align		4
.L_469:
        /*010c*/ 	.byte	0x03, 0x1b
        /*010e*/ 	.short	0x00ff


	//----- nvinfo : EIATTR_MERCURY_ISA_VERSION
	.align		4
        /*0110*/ 	.byte	0x03, 0x5f
        /*0112*/ 	.short	0x0000


	//----- nvinfo : EIATTR_ATOM16_EMUL_INSTR_REG_MAP
	.align		4
        /*0114*/ 	.byte	0x04, 0x2e
        /*0116*/ 	.short	(.L_471 - .L_470)


	//   ....[0]....
.L_470:
        /*0118*/ 	.word	0x000009a0
        /*011c*/ 	.short	0x0011
        /*011e*/ 	.short	0x0000


	//   ....[1]....
        /*0120*/ 	.word	0x00000a40
        /*0124*/ 	.short	0x0011
        /*0126*/ 	.short	0x0000


	//   ....[2]....
        /*0128*/ 	.word	0x00000b60
        /*012c*/ 	.short	0x0011
        /*012e*/ 	.short	0x0000


	//   ....[3]....
        /*0130*/ 	.word	0x00000c00
        /*0134*/ 	.short	0x0011
        /*0136*/ 	.short	0x0000


	//----- nvinfo : EIATTR_EXIT_INSTR_OFFSETS
	.align		4
.L_471:
        /*0138*/ 	.byte	0x04, 0x1c
        /*013a*/ 	.short	(.L_473 - .L_472)


	//   ....[0]....
.L_472:
        /*013c*/ 	.word	0x00000280


	//   ....[1]....
        /*0140*/ 	.word	0x000002c0


	//   ....[2]....
        /*0144*/ 	.word	0x00000700


	//   ....[3]....
        /*0148*/ 	.word	0x00000f40


	//----- nvinfo : EIATTR_CTAIDZ_USED
	.align		4
.L_473:
        /*014c*/ 	.byte	0x01, 0x04
	.zero		2


	//----- nvinfo : EIATTR_CRS_STACK_SIZE
	.align		4
        /*0150*/ 	.byte	0x04, 0x1e
        /*0152*/ 	.short	(.L_475 - .L_474)
.L_474:
        /*0154*/ 	.word	0x00000000
.L_475:


//--------------------- .nv.info._ZN2at6native49_GLOBAL__N__09e94e3a_16_AveragePool3d_cu_a8eae74c33avg_pool3d_cuda_update_grad_inputIN3c104HalfEfEEvNS_27GenericPackedTensorAccessorIKT_Lm4ENS_16DefaultPtrTraitsElEENS5_IS6_Lm4ES8_lEEiiiiiiiiibii --------------------------
	.section	.nv.info._ZN2at6native49_GLOBAL__N__09e94e3a_16_AveragePool3d_cu_a8eae74c33avg_pool3d_cuda_update_grad_inputIN3c104HalfEfEEvNS_27GenericPackedTensorAccessorIKT_Lm4ENS_16DefaultPtrTraitsElEENS5_IS6_Lm4ES8_lEEiiiiiiiiibii,"",@"SHT_CUDA_INFO"
	.sectionflags	@""
	.align	4


	//----- nvinfo : EIATTR_CUDA_API_VERSION
	.align		4
        /*0000*/ 	.byte	0x04, 0x37
        /*0002*/ 	.short	(.L_477 - .L_476)
.L_476:
        /*0004*/ 	.word	0x00000082


	//----- nvinfo : EIATTR_SW2861232_WAR
	.align		4
.L_477:
        /*0008*/ 	.byte	0x01, 0x35
	.zero		2


	//----- nvinfo : EIATTR_PARAM_CBANK
	.align		4
        /*000c*/ 	.byte	0x04, 0x0a
        /*000e*/ 	.short	(.L_479 - .L_478)
	.align		4
.L_478:
        /*0010*/ 	.word	index@(.nv.constant0._ZN2at6native49_GLOBAL__N__09e94e3a_16_AveragePool3d_cu_a8eae74c33avg_pool3d_cuda_update_grad_inputIN3c104HalfEfEEvNS_27GenericPackedTensorAccessorIKT_Lm4ENS_16DefaultPtrTraitsElEENS5_IS6_Lm4ES8_lEEiiiiiiiiibii)
        /*0014*/ 	.short	0x0160
        /*0016*/ 	.short	0x00c0


	//----- nvinfo : EIATTR_CBANK_PARAM_SIZE
	.align		4
.L_479:
        /*0018*/ 	.byte	0x03, 0x19
        /*001a*/ 	.short	0x00c0


	//----- nvinfo : EIATTR_KPARAM_INFO
	.align		4
        /*001c*/ 	.byte	0x04, 0x17
        /*001e*/ 	.short	(.L_481 - .L_480)
.L_480:
        /*0020*/ 	.word	0x00000000
        /*0024*/ 	.short	0x000d
        /*0026*/ 	.short	0x00bc
        /*0028*/ 	.byte	0x00, 0xf0, 0x11, 0x00


	//----- nvinfo : EIATTR_KPARAM_INFO
	.align		4
.L_481:
        /*002c*/ 	.byte	0x04, 0x17
        /*002e*/ 	.short	(.L_483 - .L_482)
.L_482:
        /*0030*/ 	.word	0x00000000
        /*0034*/ 	.short	0x000c
        /*0036*/ 	.short	0x00b8
        /*0038*/ 	.byte	0x00, 0xf0, 0x11, 0x00


	//----- nvinfo : EIATTR_KPARAM_INFO
	.align		4
.L_483:
        /*003c*/ 	.byte	0x04, 0x17
        /*003e*/ 	.short	(.L_485 - .L_484)
.L_484:
        /*0040*/ 	.word	0x00000000
        /*0044*/ 	.short	0x000b
        /*0046*/ 	.short	0x00b4
        /*0048*/ 	.byte	0x00, 0xf0, 0x05, 0x00


	//----- nvinfo : EIATTR_KPARAM_INFO
	.align		4
.L_485:
        /*004c*/ 	.byte	0x04, 0x17
        /*004e*/ 	.short	(.L_487 - .L_486)
.L_486:
        /*0050*/ 	.word	0x00000000
        /*0054*/ 	.short	0x000a
        /*0056*/ 	.short	0x00b0
        /*0058*/ 	.byte	0x00, 0xf0, 0x11, 0x00


	//----- nvinfo : EIATTR_KPARAM_INFO
	.align		4
.L_487:
        /*005c*/ 	.byte	0x04, 0x17
        /*005e*/ 	.short	(.L_489 - .L_488)
.L_488:
        /*0060*/ 	.word	0x00000000
        /*0064*/ 	.short	0x0009
        /*0066*/ 	.short	0x00ac
        /*0068*/ 	.byte	0x00, 0xf0, 0x11, 0x00


	//----- nvinfo : EIATTR_KPARAM_INFO
	.align		4
.L_489:
        /*006c*/ 	.byte	0x04, 0x17
        /*006e*/ 	.short	(.L_491 - .L_490)
.L_490:
        /*0070*/ 	.word	0x00000000
        /*0074*/ 	.short	0x0008
        /*0076*/ 	.short	0x00a8
        /*0078*/ 	.byte	0x00, 0xf0, 0x11, 0x00


	//----- nvinfo : EIATTR_KPARAM_INFO
	.align		4
.L_491:
        /*007c*/ 	.byte	0x04, 0x17
        /*007e*/ 	.short	(.L_493 - .L_492)
.L_492:
        /*0080*/ 	.word	0x00000000
        /*0084*/ 	.short	0x0007
        /*0086*/ 	.short	0x00a4
        /*0088*/ 	.byte	0x00, 0xf0, 0x11, 0x00


	//----- nvinfo : EIATTR_KPARAM_INFO
	.align		4
.L_493:
        /*008c*/ 	.byte	0x04, 0x17
        /*008e*/ 	.short	(.L_495 - .L_494)
.L_494:
        /*0090*/ 	.word	0x00000000
        /*0094*/ 	.short	0x0006
        /*0096*/ 	.short	0x00a0
        /*0098*/ 	.byte	0x00, 0xf0, 0x11, 0x00


	//----- nvinfo : EIATTR_KPARAM_INFO
	.align		4
.L_495:
        /*009c*/ 	.byte	0x04, 0x17
        /*009e*/ 	.short	(.L_497 - .L_496)
.L_496:
        /*00a0*/ 	.word	0x00000000
        /*00a4*/ 	.short	0x0005
        /*00a6*/ 	.short	0x009c
        /*00a8*/ 	.byte	0x00, 0xf0, 0x11, 0x00


	//----- nvinfo : EIATTR_KPARAM_INFO
	.align		4
.L_497:
        /*00ac*/ 	.byte	0x04, 0x17
        /*00ae*/ 	.short	(.L_499 - .L_498)
.L_498:
        /*00b0*/ 	.word	0x00000000
        /*00b4*/ 	.short	0x0004
        /*00b6*/ 	.short	0x0098
        /*00b8*/ 	.byte	0x00, 0xf0, 0x11, 0x00


	//----- nvinfo : EIATTR_KPARAM_INFO
	.align		4
.L_499:
        /*00bc*/ 	.byte	0x04, 0x17
        /*00be*/ 	.short	(.L_501 - .L_500)
.L_500:
        /*00c0*/ 	.word	0x00000000
        /*00c4*/ 	.short	0x0003
        /*00c6*/ 	.short	0x0094
        /*00c8*/ 	.byte	0x00, 0xf0, 0x11, 0x00


	//----- nvinfo : EIATTR_KPARAM_INFO
	.align		4
.L_501:
        /*00cc*/ 	.byte	0x04, 0x17
        /*00ce*/ 	.short	(.L_503 - .L_502)
.L_502:
        /*00d0*/ 	.word	0x00000000
        /*00d4*/ 	.short	0x0002
        /*00d6*/ 	.short	0x0090
        /*00d8*/ 	.byte	0x00, 0xf0, 0x11, 0x00


	//----- nvinfo : EIATTR_KPARAM_INFO
	.align		4
.L_503:
        /*00dc*/ 	.byte	0x04, 0x17
        /*00de*/ 	.short	(.L_505 - .L_504)
.L_504:
        /*00e0*/ 	.word	0x00000000
        /*00e4*/ 	.short	0x0001
        /*00e6*/ 	.short	0x0048
        /*00e8*/ 	.byte	0x00, 0xf0, 0x21, 0x01


	//----- nvinfo : EIATTR_KPARAM_INFO
	.align		4
.L_505:
        /*00ec*/ 	.byte	0x04, 0x17
        /*00ee*/ 	.short	(.L_507 - .L_506)
.L_506:
        /*00f0*/ 	.word	0x00000000
        /*00f4*/ 	.short	0x0000
        /*00f6*/ 	.short	0x0000
        /*00f8*/ 	.byte	0x00, 0xf0, 0x21, 0x01


	//----- nvinfo : EIATTR_MAXREG_COUNT
	.align		4
.L_507:
        /*00fc*/ 	.byte	0x03, 0x1b
        /*00fe*/ 	.short	0x00ff


	//----- nvinfo : EIATTR_MERCURY_ISA_VERSION
	.align		4
        /*0100*/ 	.byte	0x03, 0x5f
        /*0102*/ 	.short	0x0000


	//----- nvinfo : EIATTR_EXIT_INSTR_OFFSETS
	.align		4
        /*0104*/ 	.byte	0x04, 0x1c
        /*0106*/ 	.short	(.L_509 - .L_508)


	//   ....[0]....
.L_508:
        /*0108*/ 	.word	0x00000280


	//   ....[1]....
        /*010c*/ 	.word	0x000002c0


	//   ....[2]....
        /*0110*/ 	.word	0x000006e0


	//   ....[3]....
        /*0114*/ 	.word	0x00001020


	//----- nvinfo : EIATTR_CTAIDZ_USED
	.align		4
.L_509:
        /*0118*/ 	.byte	0x01, 0x04
	.zero		2


	//----- nvinfo : EIATTR_CRS_STACK_SIZE
	.align		4
        /*011c*/ 	.byte	0x04, 0x1e
        /*011e*/ 	.short	(.L_511 - .L_510)
.L_510:
        /*0120*/ 	.word	0x00000000
.L_511:


//--------------------- .nv.info._ZN2at6native49_GLOBAL__N__09e94e3a_16_AveragePool3d_cu_a8eae74c40avg_pool3d_cuda_update_grad_input_atomicIN3c104HalfEfEEvNS_27GenericPackedTensorAccessorIKT_Lm4ENS_16DefaultPtrTraitsElEENS5_IS6_Lm4ES8_lEEiiiiiiiiibiii --------------------------
	.section	.nv.info._ZN2at6native49_GLOBAL__N__09e94e3a_16_AveragePool3d_cu_a8eae74c40avg_pool3d_cuda_update_grad_input_atomicIN3c104HalfEfEEvNS_27GenericPackedTensorAccessorIKT_Lm4ENS_16DefaultPtrTraitsElEENS5_IS6_Lm4ES8_lEEiiiiiiiiibiii,"",@"SHT_CUDA_INFO"
	.sectionflags	@""
	.align	4


	//----- nvinfo : EIATTR_CUDA_API_VERSION
	.align		4
        /*0000*/ 	.byte	0x04, 0x37
        /*0002*/ 	.short	(.L_513 - .L_512)
.L_512:
        /*0004*/ 	.word	0x00000082


	//----- nvinfo : EIATTR_SW2861232_WAR
	.align		4
.L_513:
        /*0008*/ 	.byte	0x01, 0x35
	.zero		2


	//----- nvinfo : EIATTR_PARAM_CBANK
	.align		4
        /*000c*/ 	.byte	0x04, 0x0a
        /*000e*/ 	.short	(.L_515 - .L_514)
	.align		4
.L_514:
        /*0010*/ 	.word	index@(.nv.constant0._ZN2at6native49_GLOBAL__N__09e94e3a_16_AveragePool3d_cu_a8eae74c40avg_pool3d_cuda_update_grad_input_atomicIN3c104HalfEfEEvNS_27GenericPackedTensorAccessorIKT_Lm4ENS_16DefaultPtrTraitsElEENS5_IS6_Lm4ES8_lEEiiiiiiiiibiii)
        /*0014*/ 	.short	0x0160
        /*0016*/ 	.short	0x00c4


	//----- nvinfo : EIATTR_CBANK_PARAM_SIZE
	.align		4
.L_515:
        /*0018*/ 	.byte	0x03, 0x19
        /*001a*/ 	.short	0x00c4


	//----- nvinfo : EIATTR_KPARAM_INFO
	.align		4
        /*001c*/ 	.byte	0x04, 0x17
        /*001e*/ 	.short	(.L_517 - .L_516)
.L_516:
        /*0020*/ 	.word	0x00000000
        /*0024*/ 	.short	0x000e
        /*0026*/ 	.short	0x00c0
        /*0028*/ 	.byte	0x00, 0xf0, 0x11, 0x00


	//----- nvinfo : EIATTR_KPARAM_INFO
	.align		4
.L_517:
        /*002c*/ 	.byte	0x04, 0x17
        /*002e*/ 	.short	(.L_519 - .L_518)
.L_518:
        /*0030*/ 	.word	0x00000000
        /*0034*/ 	.short	0x000d
        /*0036*/ 	.short	0x00bc
        /*0038*/ 	.byte	0x00, 0xf0, 0x11, 0x00


	//----- nvinfo : EIATTR_KPARAM_INFO
	.align		4
.L_519:
        /*003c*/ 	.byte	0x04, 0x17
        /*003e*/ 	.short	(.L_521 - .L_520)
.L_520:
        /*0040*/ 	.word	0x00000000
        /*0044*/ 	.short	0x000c
        /*0046*/ 	.short	0x00b8
        /*0048*/ 	.byte	0x00, 0xf0, 0x11, 0x00


	//----- nvinfo : EIATTR_KPARAM_INFO
	.align		4
.L_521:
        /*004c*/ 	.byte	0x04, 0x17
        /*004e*/ 	.short	(.L_523 - .L_522)
.L_522:
        /*0050*/ 	.word	0x00000000
        /*0054*/ 	.short	0x000b
        /*0056*/ 	.short	0x00b4
        /*0058*/ 	.byte	0x00, 0xf0, 0x05, 0x00


	//----- nvinfo : EIATTR_KPARAM_INFO
	.align		4
.L_523:
        /*005c*/ 	.byte	0x04, 0x17
        /*005e*/ 	.short	(.L_525 - .L_524)
.L_524:
        /*0060*/ 	.word	0x00000000
        /*0064*/ 	.short	0x000a
        /*0066*/ 	.short	0x00b0
        /*0068*/ 	.byte	0x00, 0xf0, 0x11, 0x00


	//----- nvinfo : EIATTR_KPARAM_INFO
	.align		4
.L_525:
        /*006c*/ 	.byte	0x04, 0x17
        /*006e*/ 	.short	(.L_527 - .L_526)
.L_526:
        /*0070*/ 	.word	0x00000000
        /*0074*/ 	.short	0x0009
        /*0076*/ 	.short	0x00ac
        /*0078*/ 	.byte	0x00, 0xf0, 0x11, 0x00


	//----- nvinfo : EIATTR_KPARAM_INFO
	.align		4
.L_527:
        /*007c*/ 	.byte	0x04, 0x17
        /*007e*/ 	.short	(.L_529 - .L_528)
.L_528:
        /*0080*/ 	.word	0x00000000
        /*0084*/ 	.short	0x0008
        /*0086*/ 	.short	0x00a8
        /*0088*/ 	.byte	0x00, 0xf0, 0x11, 0x00


	//----- nvinfo : EIATTR_KPARAM_INFO
	.align		4
.L_529:
        /*008c*/ 	.byte	0x04, 0x17
        /*008e*/ 	.short	(.L_531 - .L_530)
.L_530:
        /*0090*/ 	.word	0x00000000
        /*0094*/ 	.short	0x0007
        /*0096*/ 	.short	0x00a4
        /*0098*/ 	.byte	0x00, 0xf0, 0x11, 0x00


	//----- nvinfo : EIATTR_KPARAM_INFO
	.align		4
.L_531:
        /*009c*/ 	.byte	0x04, 0x17
        /*009e*/ 	.short	(.L_533 - .L_532)
.L_532:
        /*00a0*/ 	.word	0x00000000
        /*00a4*/ 	.short	0x0006
        /*00a6*/ 	.short	0x00a0
        /*00a8*/ 	.byte	0x00, 0xf0, 0x11, 0x00


	//----- nvinfo : EIATTR_KPARAM_INFO
	.align		4
.L_533:
        /*00ac*/ 	.byte	0x04, 0x17
        /*00ae*/ 	.short	(.L_535 - .L_534)
.L_534:
        /*00b0*/ 	.word	0x00000000
        /*00b4*/ 	.short	0x0005
        /*00b6*/ 	.short	0x009c
        /*00b8*/ 	.byte	0x00, 0xf0, 0x11, 0x00


	//----- nvinfo : EIATTR_KPARAM_INFO
	.align		4
.L_535:
        /*00bc*/ 	.byte	0x04, 0x17
        /*00be*/ 	.short	(.L_537 - .L_536)
.L_536:
        /*00c0*/ 	.word	0x00000000
        /*00c4*/ 	.short	0x0004
        /*00c6*/ 	.short	0x0098
        /*00c8*/ 	.byte	0x00, 0xf0, 0x11, 0x00


	//----- nvinfo : EIATTR_KPARAM_INFO
	.align		4
.L_537:
        /*00cc*/ 	.byte	0x04, 0x17
        /*00ce*/ 	.short	(.L_539 - .L_538)
.L_538:
        /*00d0*/ 	.word	0x00000000
        /*00d4*/ 	.short	0x0003
        /*00d6*/ 	.short	0x0094
        /*00d8*/ 	.byte	0x00, 0xf0, 0x11, 0x00


	//----- nvinfo : EIATTR_KPARAM_INFO
	.align		4
.L_539:
        /*00dc*/ 	.byte	0x04, 0x17
        /*00de*/ 	.short	(.L_541 - .L_540)
.L_540:
        /*00e0*/ 	.word	0x00000000
        /*00e4*/ 	.short	0x0002
        /*00e6*/ 	.short	0x0090
        /*00e8*/ 	.byte	0x00, 0xf0, 0x11, 0x00


	//----- nvinfo : EIATTR_KPARAM_INFO
	.align		4
.L_541:
        /*00ec*/ 	.byte	0x04, 0x17
        /*00ee*/ 	.short	(.L_543 - .L_542)
.L_542:
        /*00f0*/ 	.word	0x00000000
        /*00f4*/ 	.short	0x0001
        /*00f6*/ 	.short	0x0048
        /*00f8*/ 	.byte	0x00, 0xf0, 0x21, 0x01


	//----- nvinfo : EIATTR_KPARAM_INFO
	.align		4
.L_543:
        /*00fc*/ 	.byte	0x04, 0x17
        /*00fe*/ 	.short	(.L_545 - .L_544)
.L_544:
        /*0100*/ 	.word	0x00000000
        /*0104*/ 	.short	0x0000
        /*0106*/ 	.short	0x0000
        /*0108*/ 	.byte	0x00, 0xf0, 0x21, 0x01


	//----- nvinfo : EIATTR_MAXREG_COUNT
	.align		4
.L_545:
        /*010c*/ 	.byte	0x03, 0x1b
        /*010e*/ 	.short	0x00ff


	//----- nvinfo : EIATTR_MERCURY_ISA_VERSION
	.align		4
        /*0110*/ 	.byte	0x03, 0x5f
        /*0112*/ 	.short	0x0000


	//----- nvinfo : EIATTR_ATOM16_EMUL_INSTR_REG_MAP
	.align		4
        /*0114*/ 	.byte	0x04, 0x2e
        /*0116*/ 	.short	(.L_547 - .L_546)


	//   ....[0]....
.L_546:
        /*0118*/ 	.word	0x00000a90
        /*011c*/ 	.short	0x0014
        /*011e*/ 	.short	0x0000


	//   ....[1]....
        /*0120*/ 	.word	0x00000af0
        /*0124*/ 	.short	0x0014
        /*0126*/ 	.short	0x0000


	//   ....[2]....
        /*0128*/ 	.word	0x00000f30
        /*012c*/ 	.short	0x0014
        /*012e*/ 	.short	0x0000


	//   ....[3]....
        /*0130*/ 	.word	0x00000f80
        /*0134*/ 	.short	0x0014
        /*0136*/ 	.short	0x0000


	//   ....[4]....
        /*0138*/ 	.word	0x000013a0
        /*013c*/ 	.short	0x0014
        /*013e*/ 	.short	0x0000


	//   ....[5]....
        /*0140*/ 	.word	0x000013f0
        /*0144*/ 	.short	0x0014
        /*0146*/ 	.short	0x0000


	//   ....[6]....
        /*0148*/ 	.word	0x000018a0
        /*014c*/ 	.short	0x0014
        /*014e*/ 	.short	0x0000


	//   ....[7]....
        /*0150*/ 	.word	0x000018f0
        /*0154*/ 	.short	0x0014
        /*0156*/ 	.short	0x0000


	//   ....[8]....
        /*0158*/ 	.word	0x00001d00
        /*015c*/ 	.short	0x0014
        /*015e*/ 	.short	0x0000


	//   ....[9]....
        /*0160*/ 	.word	0x00001d50
        /*0164*/ 	.short	0x0014
        /*0166*/ 	.short	0x0000


	//   ....[10]....
        /*0168*/ 	.word	0x00002170
        /*016c*/ 	.short	0x0014
        /*016e*/ 	.short	0x0000


	//   ....[11]....
        /*0170*/ 	.word	0x000021c0
        /*0174*/ 	.short	0x0014
        /*0176*/ 	.short	0x0000


	//   ....[12]....
        /*0178*/ 	.word	0x000025e0
        /*017c*/ 	.short	0x0014
        /*017e*/ 	.short	0x0000


	//   ....[13]....
        /*0180*/ 	.word	0x00002630
        /*0184*/ 	.short	0x0014
        /*0186*/ 	.short	0x0000


	//----- nvinfo : EIATTR_EXIT_INSTR_OFFSETS
	.align		4
.L_547:
        /*0188*/ 	.byte	0x04, 0x1c
        /*018a*/ 	.short	(.L_549 - .L_548)


	//   ....[0]....
.L_548:
        /*018c*/ 	.word	0x00000290


	//   ....[1]....
        /*0190*/ 	.word	0x000002d0


	//   ....[2]....
        /*0194*/ 	.word	0x000006f0


	//   ....[3]....
        /*0198*/ 	.word	0x000029e0


	//----- nvinfo : EIATTR_CTAIDZ_USED
	.align		4
.L_549:
        /*019c*/ 	.byte	0x01, 0x04
	.zero		2


	//----- nvinfo : EIATTR_CRS_STACK_SIZE
	.align		4
        /*01a0*/ 	.byte	0x04, 0x1e
        /*01a2*/ 	.short	(.L_551 - .L_550)
.L_550:
        /*01a4*/ 	.word	0x00000000
.L_551:


//--------------------- .nv.info._ZN2at6native49_GLOBAL__N__09e94e3a_16_AveragePool3d_cu_a8eae74c33avg_pool3d_cuda_update_grad_inputIffEEvNS_27GenericPackedTensorAccessorIKT_Lm4ENS_16DefaultPtrTraitsElEENS3_IS4_Lm4ES6_lEEiiiiiiiiibii --------------------------
	.section	.nv.info._ZN2at6native49_GLOBAL__N__09e94e3a_16_AveragePool3d_cu_a8eae74c33avg_pool3d_cuda_update_grad_inputIffEEvNS_27GenericPackedTensorAccessorIKT_Lm4ENS_16DefaultPtrTraitsElEENS3_IS4_Lm4ES6_lEEiiiiiiiiibii,"",@"SHT_CUDA_INFO"
	.sectionflags	@""
	.align	4


	//----- nvinfo : EIATTR_CUDA_API_VERSION
	.align		4
        /*0000*/ 	.byte	0x04, 0x37
        /*0002*/ 	.short	(.L_553 - .L_552)
.L_552:
        /*0004*/ 	.word	0x00000082


	//----- nvinfo : EIATTR_SW2861232_WAR
	.align		4
.L_553:
        /*0008*/ 	.byte	0x01, 0x35
	.zero		2


	//----- nvinfo : EIATTR_PARAM_CBANK
	.align		4
        /*000c*/ 	.byte	0x04, 0x0a
        /*000e*/ 	.short	(.L_555 - .L_554)
	.align		4
.L_554:
        /*0010*/ 	.word	index@(.nv.constant0._ZN2at6native49_GLOBAL__N__09e94e3a_16_AveragePool3d_cu_a8eae74c33avg_pool3d_cuda_update_grad_inputIffEEvNS_27GenericPackedTensorAccessorIKT_Lm4ENS_16DefaultPtrTraitsElEENS3_IS4_Lm4ES6_lEEiiiiiiiiibii)
        /*0014*/ 	.short	0x0160
        /*0016*/ 	.short	0x00c0


	//----- nvinfo : EIATTR_CBANK_PARAM_SIZE
	.align		4
.L_555:
        /*0018*/ 	.byte	0x03, 0x19
        /*001a*/ 	.short	0x00c0


	//----- nvinfo : EIATTR_KPARAM_INFO
	.align		4
        /*001c*/ 	.byte	0x04, 0x17
        /*001e*/ 	.short	(.L_557 - .L_556)
.L_556:
        /*0020*/ 	.word	0x00000000
        /*0024*/ 	.short	0x000d
        /*0026*/ 	.short	0x00bc
        /*0028*/ 	.byte	0x00, 0xf0, 0x11, 0x00


	//----- nvinfo : EIATTR_KPARAM_INFO
	.align		4
.L_557:
        /*002c*/ 	.byte	0x04, 0x17
        /*002e*/ 	.short	(.L_559 - .L_558)
.L_558:
        /*0030*/ 	.word	0x00000000
        /*0034*/ 	.short	0x000c
        /*0036*/ 	.short	0x00b8
        /*0038*/ 	.byte	0x00, 0xf0, 0x11, 0x00


	//----- nvinfo : EIATTR_KPARAM_INFO
	.align		4
.L_559:
        /*003c*/ 	.byte	0x04, 0x17
        /*003e*/ 	.short	(.L_561 - .L_560)
.L_560:
        /*0040*/ 	.word	0x00000000
        /*0044*/ 	.short	0x000b
        /*0046*/ 	.short	0x00b4
        /*0048*/ 	.byte	0x00, 0xf0, 0x05, 0x00


	//----- nvinfo : EIATTR_KPARAM_INFO
	.align		4
.L_561:
        /*004c*/ 	.byte	0x04, 0x17
        /*004e*/ 	.short	(.L_563 - .L_562)
.L_562:
        /*0050*/ 	.word	0x00000000
        /*0054*/ 	.short	0x000a
        /*0056*/ 	.short	0x00b0
        /*0058*/ 	.byte	0x00, 0xf0, 0x11, 0x00


	//----- nvinfo : EIATTR_KPARAM_INFO
	.align		4
.L_563:
        /*005c*/ 	.byte	0x04, 0x17
        /*005e*/ 	.short	(.L_565 - .L_564)
.L_564:
        /*0060*/ 	.word	0x00000000
        /*0064*/ 	.short	0x0009
        /*0066*/ 	.short	0x00ac
        /*0068*/ 	.byte	0x00, 0xf0, 0x11, 0x00


	//----- nvinfo : EIATTR_KPARAM_INFO
	.align		4
.L_565:
        /*006c*/ 	.byte	0x04, 0x17
        /*006e*/ 	.short	(.L_567 - .L_566)
.L_566:
        /*0070*/ 	.word	0x00000000
        /*0074*/ 	.short	0x0008
        /*0076*/ 	.short	0x00a8
        /*0078*/ 	.byte	0x00, 0xf0, 0x11, 0x00


	//----- nvinfo : EIATTR_KPARAM_INFO
	.align		4
.L_567:
        /*007c*/ 	.byte	0x04, 0x17
        /*007e*/ 	.short	(.L_569 - .L_568)
.L_568:
        /*0080*/ 	.word	0x00000000
        /*0084*/ 	.short	0x0007
        /*0086*/ 	.short	0x00a4
        /*0088*/ 	.byte	0x00, 0xf0, 0x11, 0x00


	//----- nvinfo : EIATTR_KPARAM_INFO
	.align		4
.L_569:
        /*008c*/ 	.byte	0x04, 0x17
        /*008e*/ 	.short	(.L_571 - .L_570)
.L_570:
        /*0090*/ 	.word	0x00000000
        /*0094*/ 	.short	0x0006
        /*0096*/ 	.short	0x00a0
        /*0098*/ 	.byte	0x00, 0xf0, 0x11, 0x00


	//----- nvinfo : EIATTR_KPARAM_INFO
	.align		4
.L_571:
        /*009c*/ 	.byte	0x04, 0x17
        /*009e*/ 	.short	(.L_573 - .L_572)
.L_572:
        /*00a0*/ 	.word	0x00000000
        /*00a4*/ 	.short	0x0005
        /*00a6*/ 	.short	0x009c
        /*00a8*/ 	.byte	0x00, 0xf0, 0x11, 0x00


	//----- nvinfo : EIATTR_KPARAM_INFO
	.align		4
.L_573:
        /*00ac*/ 	.byte	0x04, 0x17
        /*00ae*/ 	.short	(.L_575 - .L_574)
.L_574:
        /*00b0*/ 	.word	0x00000000
        /*00b4*/ 	.short	0x0004
        /*00b6*/ 	.short	0x0098
        /*00b8*/ 	.byte	0x00, 0xf0, 0x11, 0x00


	//----- nvinfo : EIATTR_KPARAM_INFO
	.align		4
.L_575:
        /*00bc*/ 	.byte	0x04, 0x17
        /*00be*/ 	.short	(.L_577 - .L_576)
.L_576:
        /*00c0*/ 	.word	0x00000000
        /*00c4*/ 	.short	0x0003
        /*00c6*/ 	.short	0x0094
        /*00c8*/ 	.byte	0x00, 0xf0, 0x11, 0x00


	//----- nvinfo : EIATTR_KPARAM_INFO
	.align		4
.L_577:
        /*00cc*/ 	.byte	0x04, 0x17
        /*00ce*/ 	.short	(.L_579 - .L_578)
.L_578:
        /*00d0*/ 	.word	0x00000000
        /*00d4*/ 	.short	0x0002
        /*00d6*/ 	.short	0x0090
        /*00d8*/ 	.byte	0x00, 0xf0, 0x11, 0x00


	//----- nvinfo : EIATTR_KPARAM_INFO
	.align		4
.L_579:
        /*00dc*/ 	.byte	0x04, 0x17
        /*00de*/ 	.short	(.L_581 - .L_580)
.L_580:
        /*00e0*/ 	.word	0x00000000
        /*00e4*/ 	.short	0x0001
        /*00e6*/ 	.short	0x0048
        /*00e8*/ 	.byte	0x00, 0xf0, 0x21, 0x01


	//----- nvinfo : EIATTR_KPARAM_INFO
	.align		4
.L_581:
        /*00ec*/ 	.byte	0x04, 0x17
        /*00ee*/ 	.short	(.L_583 - .L_582)
.L_582:
        /*00f0*/ 	.word	0x00000000
        /*00f4*/ 	.short	0x0000
        /*00f6*/ 	.short	0x0000
        /*00f8*/ 	.byte	0x00, 0xf0, 0x21, 0x01


	//----- nvinfo : EIATTR_MAXREG_COUNT
	.align		4
.L_583:
        /*00fc*/ 	.byte	0x03, 0x1b
        /*00fe*/ 	.short	0x00ff


	//----- nvinfo : EIATTR_MERCURY_ISA_VERSION
	.align		4
        /*0100*/ 	.byte	0x03, 0x5f
        /*0102*/ 	.short	0x0000


	//----- nvinfo : EIATTR_EXIT_INSTR_OFFSETS
	.align		4
        /*0104*/ 	.byte	0x04, 0x1c
        /*0106*/ 	.short	(.L_585 - .L_584)


	//   ....[0]....
.L_584:
        /*0108*/ 	.word	0x00000280


	//   ....[1]....
        /*010c*/ 	.word	0x000002c0


	//   ....[2]....
        /*0110*/ 	.word	0x000006e0


	//   ....[3]....
        /*0114*/ 	.word	0x00000fd0


	//----- nvinfo : EIATTR_CTAIDZ_USED
	.align		4
.L_585:
        /*0118*/ 	.byte	0x01, 0x04
	.zero		2


	//----- nvinfo : EIATTR_CRS_STACK_SIZE
	.align		4
        /*011c*/ 	.byte	0x04, 0x1e
        /*011e*/ 	.short	(.L_587 - .L_586)
.L_586:
        /*0120*/ 	.word	0x00000000
.L_587:


//--------------------- .nv.info._ZN2at6native49_GLOBAL__N__09e94e3a_16_AveragePool3d_cu_a8eae74c40avg_pool3d_cuda_update_grad_input_atomicIffEEvNS_27GenericPackedTensorAccessorIKT_Lm4ENS_16DefaultPtrTraitsElEENS3_IS4_Lm4ES6_lEEiiiiiiiiibiii --------------------------
	.section	.nv.info._ZN2at6native49_GLOBAL__N__09e94e3a_16_AveragePool3d_cu_a8eae74c40avg_pool3d_cuda_update_grad_input_atomicIffEEvNS_27GenericPackedTensorAccessorIKT_Lm4ENS_16DefaultPtrTraitsElEENS3_IS4_Lm4ES6_lEEiiiiiiiiibiii,"",@"SHT_CUDA_INFO"
	.sectionflags	@""
	.align	4


	//----- nvinfo : EIATTR_CUDA_API_VERSION
	.align		4
        /*0000*/ 	.byte	0x04, 0x37
        /*0002*/ 	.short	(.L_589 - .L_588)
.L_588:
        /*0004*/ 	.word	0x00000082


	//----- nvinfo : EIATTR_SW2861232_WAR
	.align		4
.L_589:
        /*0008*/ 	.byte	0x01, 0x35
	.zero		2


	//----- nvinfo : EIATTR_PARAM_CBANK
	.align		4
        /*000c*/ 	.byte	0x04, 0x0a
        /*000e*/ 	.short	(.L_591 - .L_590)
	.align		4
.L_590:
        /*0010*/ 	.word	index@(.nv.constant0._ZN2at6native49_GLOBAL__N__09e94e3a_16_AveragePool3d_cu_a8eae74c40avg_pool3d_cuda_update_grad_input_atomicIffEEvNS_27GenericPackedTensorAccessorIKT_Lm4ENS_16DefaultPtrTraitsElEENS3_IS4_Lm4ES6_lEEiiiiiiiiibiii)
        /*0014*/ 	.short	0x0160
        /*0016*/ 	.short	0x00c4


	//----- nvinfo : EIATTR_CBANK_PARAM_SIZE
	.align		4
.L_591:
        /*0018*/ 	.byte	0x03, 0x19
        /*001a*/ 	.short	0x00c4


	//----- nvinfo : EIATTR_KPARAM_INFO
	.align		4
        /*001c*/ 	.byte	0x04, 0x17
        /*001e*/ 	.short	(.L_593 - .L_592)
.L_592:
        /*0020*/ 	.word	0x00000000
        /*0024*/ 	.short	0x000e
        /*0026*/ 	.short	0x00c0
        /*0028*/ 	.byte	0x00, 0xf0, 0x11, 0x00


	//----- nvinfo : EIATTR_KPARAM_INFO
	.align		4
.L_593:
        /*002c*/ 	.byte	0x04, 0x17
        /*002e*/ 	.short	(.L_595 - .L_594)
.L_594:
        /*0030*/ 	.word	0x00000000
        /*0034*/ 	.short	0x000d
        /*0036*/ 	.short	0x00bc
        /*0038*/ 	.byte	0x00, 0xf0, 0x11, 0x00


	//----- nvinfo : EIATTR_KPARAM_INFO
	.align		4
.L_595:
        /*003c*/ 	.byte	0x04, 0x17
        /*003e*/ 	.short	(.L_597 - .L_596)
.L_596:
        /*0040*/ 	.word	0x00000000
        /*0044*/ 	.short	0x000c
        /*0046*/ 	.short	0x00b8
        /*0048*/ 	.byte	0x00, 0xf0, 0x11, 0x00


	//----- nvinfo : EIATTR_KPARAM_INFO
	.align		4
.L_597:
        /*004c*/ 	.byte	0x04, 0x17
        /*004e*/ 	.short	(.L_599 - .L_598)
.L_598:
        /*0050*/ 	.word	0x00000000
        /*0054*/ 	.short	0x000b
        /*0056*/ 	.short	0x00b4
        /*0058*/ 	.byte	0x00, 0xf0, 0x05, 0x00


	//----- nvinfo : EIATTR_KPARAM_INFO
	.align		4
.L_599:
        /*005c*/ 	.byte	0x04, 0x17
        /*005e*/ 	.short	(.L_601 - .L_600)
.L_600:
        /*0060*/ 	.word	0x00000000
        /*0064*/ 	.short	0x000a
        /*0066*/ 	.short	0x00b0
        /*0068*/ 	.byte	0x00, 0xf0, 0x11, 0x00


	//----- nvinfo : EIATTR_KPARAM_INFO
	.align		4
.L_601:
        /*006c*/ 	.byte	0x04, 0x17
        /*006e*/ 	.short	(.L_603 - .L_602)
.L_602:
        /*0070*/ 	.word	0x00000000
        /*0074*/ 	.short	0x0009
        /*0076*/ 	.short	0x00ac
        /*0078*/ 	.byte	0x00, 0xf0, 0x11, 0x00


	//----- nvinfo : EIATTR_KPARAM_INFO
	.align		4
.L_603:
        /*007c*/ 	.byte	0x04, 0x17
        /*007e*/ 	.short	(.L_605 - .L_604)
.L_604:
        /*0080*/ 	.word	0x00000000
        /*0084*/ 	.short	0x0008
        /*0086*/ 	.short	0x00a8
        /*0088*/ 	.byte	0x00, 0xf0, 0x11, 0x00


	//----- nvinfo : EIATTR_KPARAM_INFO
	.align		4
.L_605:
        /*008c*/ 	.byte	0x04, 0x17
        /*008e*/ 	.short	(.L_607 - .L_606)
.L_606:
        /*0090*/ 	.word	0x00000000
        /*0094*/ 	.short	0x0007
        /*0096*/ 	.short	0x00a4
        /*0098*/ 	.byte	0x00, 0xf0, 0x11, 0x00


	//----- nvinfo : EIATTR_KPARAM_INFO
	.align		4
.L_607:
        /*009c*/ 	.byte	0x04, 0x17
        /*009e*/ 	.short	(.L_609 - .L_608)
.L_608:
        /*00a0*/ 	.word	0x00000000
        /*00a4*/ 	.short	0x0006
        /*00a6*/ 	.short	0x00a0
        /*00a8*/ 	.byte	0x00, 0xf0, 0x11, 0x00


	//----- nvinfo : EIATTR_KPARAM_INFO
	.align		4
.L_609:
        /*00ac*/ 	.byte	0x04, 0x17
        /*00ae*/ 	.short	(.L_611 - .L_610)
.L_610:
        /*00b0*/ 	.word	0x00000000
        /*00b4*/ 	.short	0x0005
        /*00b6*/ 	.short	0x009c
        /*00b8*/ 	.byte	0x00, 0xf0, 0x11, 0x00


	//----- nvinfo : EIATTR_KPARAM_INFO
	.align		4
.L_611:
        /*00bc*/ 	.byte	0x04, 0x17
        /*00be*/ 	.short	(.L_613 - .L_612)
.L_612:
        /*00c0*/ 	.word	0x00000000
        /*00c4*/ 	.short	0x0004
        /*00c6*/ 	.short	0x0098
        /*00c8*/ 	.byte	0x00, 0xf0, 0x11, 0x00


	//----- nvinfo : EIATTR_KPARAM_INFO
	.align		4
.L_613:
        /*00cc*/ 	.byte	0x04, 0x17
        /*00ce*/ 	.short	(.L_615 - .L_614)
.L_614:
        /*00d0*/ 	.word	0x00000000
        /*00d4*/ 	.short	0x0003
        /*00d6*/ 	.short	0x0094
        /*00d8*/ 	.byte	0x00, 0xf0, 0x11, 0x00


	//----- nvinfo : EIATTR_KPARAM_INFO
	.align		4
.L_615:
        /*00dc*/ 	.byte	0x04, 0x17
        /*00de*/ 	.short	(.L_617 - .L_616)
.L_616:
        /*00e0*/ 	.word	0x00000000
        /*00e4*/ 	.short	0x0002
        /*00e6*/ 	.short	0x0090
        /*00e8*/ 	.byte	0x00, 0xf0, 0x11, 0x00


	//----- nvinfo : EIATTR_KPARAM_INFO
	.align		4
.L_617:
        /*00ec*/ 	.byte	0x04, 0x17
        /*00ee*/ 	.short	(.L_619 - .L_618)
.L_618:
        /*00f0*/ 	.word	0x00000000
        /*00f4*/ 	.short	0x0001
        /*00f6*/ 	.short	0x0048
        /*00f8*/ 	.byte	0x00, 0xf0, 0x21, 0x01


	//----- nvinfo : EIATTR_KPARAM_INFO
	.align		4
.L_619:
        /*00fc*/ 	.byte	0x04, 0x17
        /*00fe*/ 	.short	(.L_621 - .L_620)
.L_620:
        /*0100*/ 	.word	0x00000000
        /*0104*/ 	.short	0x0000
        /*0106*/ 	.short	0x0000
        /*0108*/ 	.byte	0x00, 0xf0, 0x21, 0x01


	//----- nvinfo : EIATTR_MAXREG_COUNT
	.align		4
.L_621:
        /*010c*/ 	.byte	0x03, 0x1b
        /*010e*/ 	.short	0x00ff


	//----- nvinfo : EIATTR_MERCURY_ISA_VERSION
	.align		4
        /*0110*/ 	.byte	0x03, 0x5f
        /*0112*/ 	.short	0x0000


	//----- nvinfo : EIATTR_EXIT_INSTR_OFFSETS
	.align		4
        /*0114*/ 	.byte	0x04, 0x1c
        /*0116*/ 	.short	(.L_623 - .L_622)


	//   ....[0]....
.L_622:
        /*0118*/ 	.word	0x00000280


	//   ....[1]....
        /*011c*/ 	.word	0x000002c0


	//   ....[2]....
        /*0120*/ 	.word	0x000006e0


	//   ....[3]....
        /*0124*/ 	.word	0x00000c10


	//----- nvinfo : EIATTR_CTAIDZ_USED
	.align		4
.L_623:
        /*0128*/ 	.byte	0x01, 0x04
	.zero		2


	//----- nvinfo : EIATTR_CRS_STACK_SIZE
	.align		4
        /*012c*/ 	.byte	0x04, 0x1e
        /*012e*/ 	.short	(.L_625 - .L_624)
.L_624:
        /*0130*/ 	.word	0x00000000
.L_625:


//--------------------- .nv.info._ZN2at6native49_GLOBAL__N__09e94e3a_16_AveragePool3d_cu_a8eae74c33avg_pool3d_cuda_update_grad_inputIddEEvNS_27GenericPackedTensorAccessorIKT_Lm4ENS_16DefaultPtrTraitsElEENS3_IS4_Lm4ES6_lEEiiiiiiiiibii --------------------------
	.section	.nv.info._ZN2at6native49_GLOBAL__N__09e94e3a_16_AveragePool3d_cu_a8eae74c33avg_pool3d_cuda_update_grad_inputIddEEvNS_27GenericPackedTensorAccessorIKT_Lm4ENS_16DefaultPtrTraitsElEENS3_IS4_Lm4ES6_lEEiiiiiiiiibii,"",@"SHT_CUDA_INFO"
	.sectionflags	@""
	.align	4


	//----- nvinfo : EIATTR_CUDA_API_VERSION
	.align		4
        /*0000*/ 	.byte	0x04, 0x37
        /*0002*/ 	.short	(.L_627 - .L_626)
.L_626:
        /*0004*/ 	.word	0x00000082


	//----- nvinfo : EIATTR_SW2861232_WAR
	.align		4
.L_627:
        /*0008*/ 	.byte	0x01, 0x35
	.zero		2


	//----- nvinfo : EIATTR_PARAM_CBANK
	.align		4
        /*000c*/ 	.byte	0x04, 0x0a
        /*000e*/ 	.short	(.L_629 - .L_628)
	.align		4
.L_628:
        /*0010*/ 	.word	index@(.nv.constant0._ZN2at6native49_GLOBAL__N__09e94e3a_16_AveragePool3d_cu_a8eae74c33avg_pool3d_cuda_update_grad_inputIddEEvNS_27GenericPackedTensorAccessorIKT_Lm4ENS_16DefaultPtrTraitsElEENS3_IS4_Lm4ES6_lEEiiiiiiiiibii)
        /*0014*/ 	.short	0x0160
        /*0016*/ 	.short	0x00c0


	//----- nvinfo : EIATTR_CBANK_PARAM_SIZE
	.align		4
.L_629:
        /*0018*/ 	.byte	0x03, 0x19
        /*001a*/ 	.short	0x00c0


	//----- nvinfo : EIATTR_KPARAM_INFO
	.align		4
        /*001c*/ 	.byte	0x04, 0x17
        /*001e*/ 	.short	(.L_631 - .L_630)
.L_630:
        /*0020*/ 	.word	0x00000000
        /*0024*/ 	.short	0x000d
        /*0026*/ 	.short	0x00bc
        /*0028*/ 	.byte	0x00, 0xf0, 0x11, 0x00


	//----- nvinfo : EIATTR_KPARAM_INFO
	.align		4
.L_631:
        /*002c*/ 	.byte	0x04, 0x17
        /*002e*/ 	.short	(.L_633 - .L_632)
.L_632:
        /*0030*/ 	.word	0x00000000
        /*0034*/ 	.short	0x000c
        /*0036*/ 	.short	0x00b8
        /*0038*/ 	.byte	0x00, 0xf0, 0x11, 0x00


	//----- nvinfo : EIATTR_KPARAM_INFO
	.align		4
.L_633:
        /*003c*/ 	.byte	0x04, 0x17
        /*003e*/ 	.short	(.L_635 - .L_634)
.L_634:
        /*0040*/ 	.word	0x00000000
        /*0044*/ 	.short	0x000b
        /*0046*/ 	.short	0x00b4
        /*0048*/ 	.byte	0x00, 0xf0, 0x05, 0x00


	//----- nvinfo : EIATTR_KPARAM_INFO
	.align		4
.L_635:
        /*004c*/ 	.byte	0x04, 0x17
        /*004e*/ 	.short	(.L_637 - .L_636)
.L_636:
        /*0050*/ 	.word	0x00000000
        /*0054*/ 	.short	0x000a
        /*0056*/ 	.short	0x00b0
        /*0058*/ 	.byte	0x00, 0xf0, 0x11, 0x00


	//----- nvinfo : EIATTR_KPARAM_INFO
	.align		4
.L_637:
        /*005c*/ 	.byte	0x04, 0x17
        /*005e*/ 	.short	(.L_639 - .L_638)
.L_638:
        /*0060*/ 	.word	0x00000000
        /*0064*/ 	.short	0x0009
        /*0066*/ 	.short	0x00ac
        /*0068*/ 	.byte	0x00, 0xf0, 0x11, 0x00


	//----- nvinfo : EIATTR_KPARAM_INFO
	.align		4
.L_639:
        /*006c*/ 	.byte	0x04, 0x17
        /*006e*/ 	.short	(.L_641 - .L_640)
.L_640:
        /*0070*/ 	.word	0x00000000
        /*0074*/ 	.short	0x0008
        /*0076*/ 	.short	0x00a8
        /*0078*/ 	.byte	0x00, 0xf0, 0x11, 0x00


	//----- nvinfo : EIATTR_KPARAM_INFO
	.align		4
.L_641:
        /*007c*/ 	.byte	0x04, 0x17
        /*007e*/ 	.short	(.L_643 - .L_642)
.L_642:
        /*0080*/ 	.word	0x00000000
        /*0084*/ 	.short	0x0007
        /*0086*/ 	.short	0x00a4
        /*0088*/ 	.byte	0x00, 0xf0, 0x11, 0x00


	//----- nvinfo : EIATTR_KPARAM_INFO
	.align		4
.L_643:
        /*008c*/ 	.byte	0x04, 0x17
        /*008e*/ 	.short	(.L_645 - .L_644)
.L_644:
        /*0090*/ 	.word	0x00000000
        /*0094*/ 	.short	0x0006
        /*0096*/ 	.short	0x00a0
        /*0098*/ 	.byte	0x00, 0xf0, 0x11, 0x00


	//----- nvinfo : EIATTR_KPARAM_INFO
	.align		4
.L_645:
        /*009c*/ 	.byte	0x04, 0x17
        /*009e*/ 	.short	(.L_647 - .L_646)
.L_646:
        /*00a0*/ 	.word	0x00000000
        /*00a4*/ 	.short	0x0005
        /*00a6*/ 	.short	0x009c
        /*00a8*/ 	.byte	0x00, 0xf0, 0x11, 0x00


	//----- nvinfo : EIATTR_KPARAM_INFO
	.align		4
.L_647:
        /*00ac*/ 	.byte	0x04, 0x17
        /*00ae*/ 	.short	(.L_649 - .L_648)
.L_648:
        /*00b0*/ 	.word	0x00000000
        /*00b4*/ 	.short	0x0004
        /*00b6*/ 	.short	0x0098
        /*00b8*/ 	.byte	0x00, 0xf0, 0x11, 0x00


	//----- nvinfo : EIATTR_KPARAM_INFO
	.align		4
.L_649:
        /*00bc*/ 	.byte	0x04, 0x17
        /*00be*/ 	.short	(.L_651 - .L_650)
.L_650:
        /*00c0*/ 	.word	0x00000000
        /*00c4*/ 	.short	0x0003
        /*00c6*/ 	.short	0x0094
        /*00c8*/ 	.byte	0x00, 0xf0, 0x11, 0x00


	//----- nvinfo : EIATTR_KPARAM_INFO
	.align		4
.L_651:
        /*00cc*/ 	.byte	0x04, 0x17
        /*00ce*/ 	.short	(.L_653 - .L_652)
.L_652:
        /*00d0*/ 	.word	0x00000000
        /*00d4*/ 	.short	0x0002
        /*00d6*/ 	.short	0x0090
        /*00d8*/ 	.byte	0x00, 0xf0, 0x11, 0x00


	//----- nvinfo : EIATTR_KPARAM_INFO
	.align		4
.L_653:
        /*00dc*/ 	.byte	0x04, 0x17
        /*00de*/ 	.short	(.L_655 - .L_654)
.L_654:
        /*00e0*/ 	.word	0x00000000
        /*00e4*/ 	.short	0x0001
        /*00e6*/ 	.short	0x0048
        /*00e8*/ 	.byte	0x00, 0xf0, 0x21, 0x01


	//----- nvinfo : EIATTR_KPARAM_INFO
	.align		4
.L_655:
        /*00ec*/ 	.byte	0x04, 0x17
        /*00ee*/ 	.short	(.L_657 - .L_656)
.L_656:
        /*00f0*/ 	.word	0x00000000
        /*00f4*/ 	.short	0x0000
        /*00f6*/ 	.short	0x0000
        /*00f8*/ 	.byte	0x00, 0xf0, 0x21, 0x01


	//----- nvinfo : EIATTR_MAXREG_COUNT
	.align		4
.L_657:
        /*00fc*/ 	.byte	0x03, 0x1b
        /*00fe*/ 	.short	0x00ff


	//----- nvinfo : EIATTR_MERCURY_ISA_VERSION
	.align		4
        /*0100*/ 	.byte	0x03, 0x5f
        /*0102*/ 	.short	0x0000


	//----- nvinfo : EIATTR_EXIT_INSTR_OFFSETS
	.align		4
        /*0104*/ 	.byte	0x04, 0x1c
        /*0106*/ 	.short	(.L_659 - .L_658)


	//   ....[0]....
.L_658:
        /*0108*/ 	.word	0x00000280


	//   ....[1]....
        /*010c*/ 	.word	0x000002c0


	//   ....[2]....
        /*0110*/ 	.word	0x00000800


	//   ....[3]....
        /*0114*/ 	.word	0x000010c0


	//----- nvinfo : EIATTR_CTAIDZ_USED
	.align		4
.L_659:
        /*0118*/ 	.byte	0x01, 0x04
	.zero		2


	//----- nvinfo : EIATTR_CRS_STACK_SIZE
	.align		4
        /*011c*/ 	.byte	0x04, 0x1e
        /*011e*/ 	.short	(.L_661 - .L_660)
.L_660:
        /*0120*/ 	.word	0x00000000
.L_661:


//--------------------- .nv.info._ZN2at6native49_GLOBAL__N__09e94e3a_16_AveragePool3d_cu_a8eae74c40avg_pool3d_cuda_update_grad_input_atomicIddEEvNS_27GenericPackedTensorAccessorIKT_Lm4ENS_16DefaultPtrTraitsElEENS3_IS4_Lm4ES6_lEEiiiiiiiiibiii --------------------------
	.section	.nv.info._ZN2at6native49_GLOBAL__N__09e94e3a_16_AveragePool3d_cu_a8eae74c40avg_pool3d_cuda_update_grad_input_atomicIddEEvNS_27GenericPackedTensorAccessorIKT_Lm4ENS_16DefaultPtrTraitsElEENS3_IS4_Lm4ES6_lEEiiiiiiiiibiii,"",@"SHT_CUDA_INFO"
	.sectionflags	@""
	.align	4


	//----- nvinfo : EIATTR_CUDA_API_VERSION
	.align		4
        /*0000*/ 	.byte	0x04, 0x37
        /*0002*/ 	.short	(.L_663 - .L_662)
.L_662:
        /*0004*/ 	.word	0x00000082


	//----- nvinfo : EIATTR_SW2861232_WAR
	.align		4
.L_663:
        /*0008*/ 	.byte	0x01, 0x35
	.zero		2


	//----- nvinfo : EIATTR_PARAM_CBANK
	.align		4
        /*000c*/ 	.byte	0x04, 0x0a
        /*000e*/ 	.short	(.L_665 - .L_664)
	.align		4
.L_664:
        /*0010*/ 	.word	index@(.nv.constant0._ZN2at6native49_GLOBAL__N__09e94e3a_16_AveragePool3d_cu_a8eae74c40avg_pool3d_cuda_update_grad_input_atomicIddEEvNS_27GenericPackedTensorAccessorIKT_Lm4ENS_16DefaultPtrTraitsElEENS3_IS4_Lm4ES6_lEEiiiiiiiiibiii)
        /*0014*/ 	.short	0x0160
        /*0016*/ 	.short	0x00c4


	//----- nvinfo : EIATTR_CBANK_PARAM_SIZE
	.align		4
.L_665:
        /*0018*/ 	.byte	0x03, 0x19
        /*001a*/ 	.short	0x00c4


	//----- nvinfo : EIATTR_KPARAM_INFO
	.align		4
        /*001c*/ 	.byte	0x04, 0x17
        /*001e*/ 	.short	(.L_667 - .L_666)
.L_666:
        /*0020*/ 	.word	0x00000000
        /*0024*/ 	.short	0x000e
        /*0026*/ 	.short	0x00c0
        /*0028*/ 	.byte	0x00, 0xf0, 0x11, 0x00


	//----- nvinfo : EIATTR_KPARAM_INFO
	.align		4
.L_667:
        /*002c*/ 	.byte	0x04, 0x17
        /*002e*/ 	.short	(.L_669 - .L_668)
.L_668:
        /*0030*/ 	.word	0x00000000
        /*0034*/ 	.short	0x000d
        /*0036*/ 	.short	0x00bc
        /*0038*/ 	.byte	0x00, 0xf0, 0x11, 0x00


	//----- nvinfo : EIATTR_KPARAM_INFO
	.align		4
.L_669:
        /*003c*/ 	.byte	0x04, 0x17
        /*003e*/ 	.short	(.L_671 - .L_670)
.L_670:
        /*0040*/ 	.word	0x00000000
        /*0044*/ 	.short	0x000c
        /*0046*/ 	.short	0x00b8
        /*0048*/ 	.byte	0x00, 0xf0, 0x11, 0x00


	//----- nvinfo : EIATTR_KPARAM_INFO
	.align		4
.L_671:
        /*004c*/ 	.byte	0x04, 0x17
        /*004e*/ 	.short	(.L_673 - .L_672)
.L_672:
        /*0050*/ 	.word	0x00000000
        /*0054*/ 	.short	0x000b
        /*0056*/ 	.short	0x00b4
        /*0058*/ 	.byte	0x00, 0xf0, 0x05, 0x00


	//----- nvinfo : EIATTR_KPARAM_INFO
	.align		4
.L_673:
        /*005c*/ 	.byte	0x04, 0x17
        /*005e*/ 	.short	(.L_675 - .L_674)
.L_674:
        /*0060*/ 	.word	0x00000000
        /*0064*/ 	.short	0x000a
        /*0066*/ 	.short	0x00b0
        /*0068*/ 	.byte	0x00, 0xf0, 0x11, 0x00


	//----- nvinfo : EIATTR_KPARAM_INFO
	.align		4
.L_675:
        /*006c*/ 	.byte	0x04, 0x17
        /*006e*/ 	.short	(.L_677 - .L_676)
.L_676:
        /*0070*/ 	.word	0x00000000
        /*0074*/ 	.short	0x0009
        /*0076*/ 	.short	0x00ac
        /*0078*/ 	.byte	0x00, 0xf0, 0x11, 0x00


	//----- nvinfo : EIATTR_KPARAM_INFO
	.align		4
.L_677:
        /*007c*/ 	.byte	0x04, 0x17
        /*007e*/ 	.short	(.L_679 - .L_678)
.L_678:
        /*0080*/ 	.word	0x00000000
        /*0084*/ 	.short	0x0008
        /*0086*/ 	.short	0x00a8
        /*0088*/ 	.byte	0x00, 0xf0, 0x11, 0x00


	//----- nvinfo : EIATTR_KPARAM_INFO
	.align		4
.L_679:
        /*008c*/ 	.byte	0x04, 0x17
        /*008e*/ 	.short	(.L_681 - .L_680)
.L_680:
        /*0090*/ 	.word	0x00000000
        /*0094*/ 	.short	0x0007
        /*0096*/ 	.short	0x00a4
        /*0098*/ 	.byte	0x00, 0xf0, 0x11, 0x00


	//----- nvinfo : EIATTR_KPARAM_INFO
	.align		4
.L_681:
        /*009c*/ 	.byte	0x04, 0x17
        /*009e*/ 	.short	(.L_683 - .L_682)
.L_682:
        /*00a0*/ 	.word	0x00000000
        /*00a4*/ 	.short	0x0006
        /*00a6*/ 	.short	0x00a0
        /*00a8*/ 	.byte	0x00, 0xf0, 0x11, 0x00


	//----- nvinfo : EIATTR_KPARAM_INFO
	.align		4
.L_683:
        /*00ac*/ 	.byte	0x04, 0x17
        /*00ae*/ 	.short	(.L_685 - .L_684)
.L_684:
        /*00b0*/ 	.word	0x00000000
        /*00b4*/ 	.short	0x0005
        /*00b6*/ 	.short	0x009c
        /*00b8*/ 	.byte	0x00, 0xf0, 0x11, 0x00


	//----- nvinfo : EIATTR_KPARAM_INFO
	.align		4
.L_685:
        /*00bc*/ 	.byte	0x04, 0x17
        /*00be*/ 	.short	(.L_687 - .L_686)
.L_686:
        /*00c0*/ 	.word	0x00000000
        /*00c4*/ 	.short	0x0004
        /*00c6*/ 	.short	0x0098
        /*00c8*/ 	.byte	0x00, 0xf0, 0x11, 0x00


	//----- nvinfo : EIATTR_KPARAM_INFO
	.align		4
.L_687:
        /*00cc*/ 	.byte	0x04, 0x17
        /*00ce*/ 	.short	(.L_689 - .L_688)
.L_688:
        /*00d0*/ 	.word	0x00000000
        /*00d4*/ 	.short	0x0003
        /*00d6*/ 	.short	0x0094
        /*00d8*/ 	.byte	0x00, 0xf0, 0x11, 0x00


	//----- nvinfo : EIATTR_KPARAM_INFO
	.align		4
.L_689:
        /*00dc*/ 	.byte	0x04, 0x17
        /*00de*/ 	.short	(.L_691 - .L_690)
.L_690:
        /*00e0*/ 	.word	0x00000000
        /*00e4*/ 	.short	0x0002
        /*00e6*/ 	.short	0x0090
        /*00e8*/ 	.byte	0x00, 0xf0, 0x11, 0x00


	//----- nvinfo : EIATTR_KPARAM_INFO
	.align		4
.L_691:
        /*00ec*/ 	.byte	0x04, 0x17
        /*00ee*/ 	.short	(.L_693 - .L_692)
.L_692:
        /*00f0*/ 	.word	0x00000000
        /*00f4*/ 	.short	0x0001
        /*00f6*/ 	.short	0x0048
        /*00f8*/ 	.byte	0x00, 0xf0, 0x21, 0x01


	//----- nvinfo : EIATTR_KPARAM_INFO
	.align		4
.L_693:
        /*00fc*/ 	.byte	0x04, 0x17
        /*00fe*/ 	.short	(.L_695 - .L_694)
.L_694:
        /*0100*/ 	.word	0x00000000
        /*0104*/ 	.short	0x0000
        /*0106*/ 	.short	0x0000
        /*0108*/ 	.byte	0x00, 0xf0, 0x21, 0x01


	//----- nvinfo : EIATTR_MAXREG_COUNT
	.align		4
.L_695:
        /*010c*/ 	.byte	0x03, 0x1b
        /*010e*/ 	.short	0x00ff


	//----- nvinfo : EIATTR_MERCURY_ISA_VERSION
	.align		4
        /*0110*/ 	.byte	0x03, 0x5f
        /*0112*/ 	.short	0x0000


	//----- nvinfo : EIATTR_EXIT_INSTR_OFFSETS
	.align		4
        /*0114*/ 	.byte	0x04, 0x1c
        /*0116*/ 	.short	(.L_697 - .L_696)


	//   ....[0]....
.L_696:
        /*0118*/ 	.word	0x00000280


	//   ....[1]....
        /*011c*/ 	.word	0x000002c0


	//   ....[2]....
        /*0120*/ 	.word	0x00000820


	//   ....[3]....
        /*0124*/ 	.word	0x00000d30


	//----- nvinfo : EIATTR_CTAIDZ_USED
	.align		4
.L_697:
        /*0128*/ 	.byte	0x01, 0x04
	.zero		2


	//----- nvinfo : EIATTR_CRS_STACK_SIZE
	.align		4
        /*012c*/ 	.byte	0x04, 0x1e
        /*012e*/ 	.short	(.L_699 - .L_698)
.L_698:
        /*0130*/ 	.word	0x00000000
.L_699:


//--------------------- .nv.info._ZN2at6native49_GLOBAL__N__09e94e3a_16_AveragePool3d_cu_a8eae74c44avg_pool3d_single_backward_out_frame_stride1IN3c108BFloat16EfEEvNS_27GenericPackedTensorAccessorIKT_Lm4ENS_16DefaultPtrTraitsElEENS5_IS6_Lm4ES8_lEEiiiT0_i --------------------------
	.section	.nv.info._ZN2at6native49_GLOBAL__N__09e94e3a_16_AveragePool3d_cu_a8eae74c44avg_pool3d_single_backward_out_frame_stride1IN3c108BFloat16EfEEvNS_27GenericPackedTensorAccessorIKT_Lm4ENS_16DefaultPtrTraitsElEENS5_IS6_Lm4ES8_lEEiiiT0_i,"",@"SHT_CUDA_INFO"
	.sectionflags	@""
	.align	4


	//----- nvinfo : EIATTR_CUDA_API_VERSION
	.align		4
        /*0000*/ 	.byte	0x04, 0x37
        /*0002*/ 	.short	(.L_701 - .L_700)
.L_700:
        /*0004*/ 	.word	0x00000082


	//----- nvinfo : EIATTR_SW2861232_WAR
	.align		4
.L_701:
        /*0008*/ 	.byte	0x01, 0x35
	.zero		2


	//----- nvinfo : EIATTR_PARAM_CBANK
	.align		4
        /*000c*/ 	.byte	0x04, 0x0a
        /*000e*/ 	.short	(.L_703 - .L_702)
	.align		4
.L_702:
        /*0010*/ 	.word	index@(.nv.constant0._ZN2at6native49_GLOBAL__N__09e94e3a_16_AveragePool3d_cu_a8eae74c44avg_pool3d_single_backward_out_frame_stride1IN3c108BFloat16EfEEvNS_27GenericPackedTensorAccessorIKT_Lm4ENS_16DefaultPtrTraitsElEENS5_IS6_Lm4ES8_lEEiiiT0_i)
        /*0014*/ 	.short	0x0160
        /*0016*/ 	.short	0x00a4


	//----- nvinfo : EIATTR_CBANK_PARAM_SIZE
	.align		4
.L_703:
        /*0018*/ 	.byte	0x03, 0x19
        /*001a*/ 	.short	0x00a4


	//----- nvinfo : EIATTR_KPARAM_INFO
	.align		4
        /*001c*/ 	.byte	0x04, 0x17
        /*001e*/ 	.short	(.L_705 - .L_704)
.L_704:
        /*0020*/ 	.word	0x00000000
        /*0024*/ 	.short	0x0006
        /*0026*/ 	.short	0x00a0
        /*0028*/ 	.byte	0x00, 0xf0, 0x11, 0x00


	//----- nvinfo : EIATTR_KPARAM_INFO
	.align		4
.L_705:
        /*002c*/ 	.byte	0x04, 0x17
        /*002e*/ 	.short	(.L_707 - .L_706)
.L_706:
        /*0030*/ 	.word	0x00000000
        /*0034*/ 	.short	0x0005
        /*0036*/ 	.short	0x009c
        /*0038*/ 	.byte	0x00, 0xf0, 0x11, 0x00


	//----- nvinfo : EIATTR_KPARAM_INFO
	.align		4
.L_707:
        /*003c*/ 	.byte	0x04, 0x17
        /*003e*/ 	.short	(.L_709 - .L_708)
.L_708:
        /*0040*/ 	.word	0x00000000
        /*0044*/ 	.short	0x0004
        /*0046*/ 	.short	0x0098
        /*0048*/ 	.byte	0x00, 0xf0, 0x11, 0x00


	//----- nvinfo : EIATTR_KPARAM_INFO
	.align		4
.L_709:
        /*004c*/ 	.byte	0x04, 0x17
        /*004e*/ 	.short	(.L_711 - .L_710)
.L_710:
        /*0050*/ 	.word	0x00000000
        /*0054*/ 	.short	0x0003
        /*0056*/ 	.short	0x0094
        /*0058*/ 	.byte	0x00, 0xf0, 0x11, 0x00


	//----- nvinfo : EIATTR_KPARAM_INFO
	.align		4
.L_711:
        /*005c*/ 	.byte	0x04, 0x17
        /*005e*/ 	.short	(.L_713 - .L_712)
.L_712:
        /*0060*/ 	.word	0x00000000
        /*0064*/ 	.short	0x0002
        /*0066*/ 	.short	0x0090
        /*0068*/ 	.byte	0x00, 0xf0, 0x11, 0x00


	//----- nvinfo : EIATTR_KPARAM_INFO
	.align		4
.L_713:
        /*006c*/ 	.byte	0x04, 0x17
        /*006e*/ 	.short	(.L_715 - .L_714)
.L_714:
        /*0070*/ 	.word	0x00000000
        /*0074*/ 	.short	0x0001
        /*0076*/ 	.short	0x0048
        /*0078*/ 	.byte	0x00, 0xf0, 0x21, 0x01


	//----- nvinfo : EIATTR_KPARAM_INFO
	.align		4
.L_715:
        /*007c*/ 	.byte	0x04, 0x17
        /*007e*/ 	.short	(.L_717 - .L_716)
.L_716:
        /*0080*/ 	.word	0x00000000
        /*0084*/ 	.short	0x0000
        /*0086*/ 	.short	0x0000
        /*0088*/ 	.byte	0x00, 0xf0, 0x21, 0x01


	//----- nvinfo : EIATTR_MAXREG_COUNT
	.align		4
.L_717:
        /*008c*/ 	.byte	0x03, 0x1b
        /*008e*/ 	.short	0x00ff


	//----- nvinfo : EIATTR_MERCURY_ISA_VERSION
	.align		4
        /*0090*/ 	.byte	0x03, 0x5f
        /*0092*/ 	.short	0x0000


	//----- nvinfo : EIATTR_EXIT_INSTR_OFFSETS
	.align		4
        /*0094*/ 	.byte	0x04, 0x1c
        /*0096*/ 	.short	(.L_719 - .L_718)


	//   ....[0]....
.L_718:
        /*0098*/ 	.word	0x00000270


	//   ....[1]....
        /*009c*/ 	.word	0x000002b0


	//   ....[2]....
        /*00a0*/ 	.word	0x000012a0


	//----- nvinfo : EIATTR_CTAIDZ_USED
	.align		4
.L_719:
        /*00a4*/ 	.byte	0x01, 0x04
	.zero		2


	//----- nvinfo : EIATTR_CRS_STACK_SIZE
	.align		4
        /*00a8*/ 	.byte	0x04, 0x1e
        /*00aa*/ 	.short	(.L_721 - .L_720)
.L_720:
        /*00ac*/ 	.word	0x00000000
.L_721:


//--------------------- .nv.info._ZN2at6native49_GLOBAL__N__09e94e3a_16_AveragePool3d_cu_a8eae74c44avg_pool3d_single_backward_out_frame_stride1IN3c104HalfEfEEvNS_27GenericPackedTensorAccessorIKT_Lm4ENS_16DefaultPtrTraitsElEENS5_IS6_Lm4ES8_lEEiiiT0_i --------------------------
	.section	.nv.info._ZN2at6native49_GLOBAL__N__09e94e3a_16_AveragePool3d_cu_a8eae74c44avg_pool3d_single_backward_out_frame_stride1IN3c104HalfEfEEvNS_27GenericPackedTensorAccessorIKT_Lm4ENS_16DefaultPtrTraitsElEENS5_IS6_Lm4ES8_lEEiiiT0_i,"",@"SHT_CUDA_INFO"
	.sectionflags	@""
	.align	4


	//----- nvinfo : EIATTR_CUDA_API_VERSION
	.align		4
        /*0000*/ 	.byte	0x04, 0x37
        /*0002*/ 	.short	(.L_723 - .L_722)
.L_722:
        /*0004*/ 	.word	0x00000082


	//----- nvinfo : EIATTR_SW2861232_WAR
	.align		4
.L_723:
        /*0008*/ 	.byte	0x01, 0x35
	.zero		2


	//----- nvinfo : EIATTR_PARAM_CBANK
	.align		4
        /*000c*/ 	.byte	0x04, 0x0a
        /*000e*/ 	.short	(.L_725 - .L_724)
	.align		4
.L_724:
        /*0010*/ 	.word	index@(.nv.constant0._ZN2at6native49_GLOBAL__N__09e94e3a_16_AveragePool3d_cu_a8eae74c44avg_pool3d_single_backward_out_frame_stride1IN3c104HalfEfEEvNS_27GenericPackedTensorAccessorIKT_Lm4ENS_16DefaultPtrTraitsElEENS5_IS6_Lm4ES8_lEEiiiT0_i)
        /*0014*/ 	.short	0x0160
        /*0016*/ 	.short	0x00a4


	//----- nvinfo : EIATTR_CBANK_PARAM_SIZE
	.align		4
.L_725:
        /*0018*/ 	.byte	0x03, 0x19
        /*001a*/ 	.short	0x00a4


	//----- nvinfo : EIATTR_KPARAM_INFO
	.align		4
        /*001c*/ 	.byte	0x04, 0x17
        /*001e*/ 	.short	(.L_727 - .L_726)
.L_726:
        /*0020*/ 	.word	0x00000000
        /*0024*/ 	.short	0x0006
        /*0026*/ 	.short	0x00a0
        /*0028*/ 	.byte	0x00, 0xf0, 0x11, 0x00


	//----- nvinfo : EIATTR_KPARAM_INFO
	.align		4
.L_727:
        /*002c*/ 	.byte	0x04, 0x17
        /*002e*/ 	.short	(.L_729 - .L_728)
.L_728:
        /*0030*/ 	.word	0x00000000
        /*0034*/ 	.short	0x0005
        /*0036*/ 	.short	0x009c
        /*0038*/ 	.byte	0x00, 0xf0, 0x11, 0x00


	//----- nvinfo : EIATTR_KPARAM_INFO
	.align		4
.L_729:
        /*003c*/ 	.byte	0x04, 0x17
        /*003e*/ 	.short	(.L_731 - .L_730)
.L_730:
        /*0040*/ 	.word	0x00000000
        /*0044*/ 	.short	0x0004
        /*0046*/ 	.short	0x0098
        /*0048*/ 	.byte	0x00, 0xf0, 0x11, 0x00


	//----- nvinfo : EIATTR_KPARAM_INFO
	.align		4
.L_731:
        /*004c*/ 	.byte	0x04, 0x17
        /*004e*/ 	.short	(.L_733 - .L_732)
.L_732:
        /*0050*/ 	.word	0x00000000
        /*0054*/ 	.short	0x0003
        /*0056*/ 	.short	0x0094
        /*0058*/ 	.byte	0x00, 0xf0, 0x11, 0x00


	//----- nvinfo : EIATTR_KPARAM_INFO
	.align		4
.L_733:
        /*005c*/ 	.byte	0x04, 0x17
        /*005e*/ 	.short	(.L_735 - .L_734)
.L_734:
        /*0060*/ 	.word	0x00000000
        /*0064*/ 	.short	0x0002
        /*0066*/ 	.short	0x0090
        /*0068*/ 	.byte	0x00, 0xf0, 0x11, 0x00


	//----- nvinfo : EIATTR_KPARAM_INFO
	.align		4
.L_735:
        /*006c*/ 	.byte	0x04, 0x17
        /*006e*/ 	.short	(.L_737 - .L_736)
.L_736:
        /*0070*/ 	.word	0x00000000
        /*0074*/ 	.short	0x0001
        /*0076*/ 	.short	0x0048
        /*0078*/ 	.byte	0x00, 0xf0, 0x21, 0x01


	//----- nvinfo : EIATTR_KPARAM_INFO
	.align		4
.L_737:
        /*007c*/ 	.byte	0x04, 0x17
        /*007e*/ 	.short	(.L_739 - .L_738)
.L_738:
        /*0080*/ 	.word	0x00000000
        /*0084*/ 	.short	0x0000
        /*0086*/ 	.short	0x0000
        /*0088*/ 	.byte	0x00, 0xf0, 0x21, 0x01


	//----- nvinfo : EIATTR_MAXREG_COUNT
	.align		4
.L_739:
        /*008c*/ 	.byte	0x03, 0x1b
        /*008e*/ 	.short	0x00ff


	//----- nvinfo : EIATTR_MERCURY_ISA_VERSION
	.align		4
        /*0090*/ 	.byte	0x03, 0x5f
        /*0092*/ 	.short	0x0000


	//----- nvinfo : EIATTR_EXIT_INSTR_OFFSETS
	.align		4
        /*0094*/ 	.byte	0x04, 0x1c
        /*0096*/ 	.short	(.L_741 - .L_740)


	//   ....[0]....
.L_740:
        /*0098*/ 	.word	0x00000270


	//   ....[1]....
        /*009c*/ 	.word	0x000002b0


	//   ....[2]....
        /*00a0*/ 	.word	0x000012a0


	//----- nvinfo : EIATTR_CTAIDZ_USED
	.align		4
.L_741:
        /*00a4*/ 	.byte	0x01, 0x04
	.zero		2


	//----- nvinfo : EIATTR_CRS_STACK_SIZE
	.align		4
        /*00a8*/ 	.byte	0x04, 0x1e
        /*00aa*/ 	.short	(.L_743 - .L_742)
.L_742:
        /*00ac*/ 	.word	0x00000000
.L_743:


//--------------------- .nv.info._ZN2at6native49_GLOBAL__N__09e94e3a_16_AveragePool3d_cu_a8eae74c44avg_pool3d_single_backward_out_frame_stride1IffEEvNS_27GenericPackedTensorAccessorIKT_Lm4ENS_16DefaultPtrTraitsElEENS3_IS4_Lm4ES6_lEEiiiT0_i --------------------------
	.section	.nv.info._ZN2at6native49_GLOBAL__N__09e94e3a_16_AveragePool3d_cu_a8eae74c44avg_pool3d_single_backward_out_frame_stride1IffEEvNS_27GenericPackedTensorAccessorIKT_Lm4ENS_16DefaultPtrTraitsElEENS3_IS4_Lm4ES6_lEEiiiT0_i,"",@"SHT_CUDA_INFO"
	.sectionflags	@""
	.align	4


	//----- nvinfo : EIATTR_CUDA_API_VERSION
	.align		4
        /*0000*/ 	.byte	0x04, 0x37
        /*0002*/ 	.short	(.L_745 - .L_744)
.L_744:
        /*0004*/ 	.word	0x00000082


	//----- nvinfo : EIATTR_SW2861232_WAR
	.align		4
.L_745:
        /*0008*/ 	.byte	0x01, 0x35
	.zero		2


	//----- nvinfo : EIATTR_PARAM_CBANK
	.align		4
        /*000c*/ 	.byte	0x04, 0x0a
        /*000e*/ 	.short	(.L_747 - .L_746)
	.align		4
.L_746:
        /*0010*/ 	.word	index@(.nv.constant0._ZN2at6native49_GLOBAL__N__09e94e3a_16_AveragePool3d_cu_a8eae74c44avg_pool3d_single_backward_out_frame_stride1IffEEvNS_27GenericPackedTensorAccessorIKT_Lm4ENS_16DefaultPtrTraitsElEENS3_IS4_Lm4ES6_lEEiiiT0_i)
        /*0014*/ 	.short	0x0160
        /*0016*/ 	.short	0x00a4


	//----- nvinfo : EIATTR_CBANK_PARAM_SIZE
	.align		4
.L_747:
        /*0018*/ 	.byte	0x03, 0x19
        /*001a*/ 	.short	0x00a4


	//----- nvinfo : EIATTR_KPARAM_INFO
	.align		4
        /*001c*/ 	.byte	0x04, 0x17
        /*001e*/ 	.short	(.L_749 - .L_748)
.L_748:
        /*0020*/ 	.word	0x00000000
        /*0024*/ 	.short	0x0006
        /*0026*/ 	.short	0x00a0
        /*0028*/ 	.byte	0x00, 0xf0, 0x11, 0x00


	//----- nvinfo : EIATTR_KPARAM_INFO
	.align		4
.L_749:
        /*002c*/ 	.byte	0x04, 0x17
        /*002e*/ 	.short	(.L_751 - .L_750)
.L_750:
        /*0030*/ 	.word	0x00000000
        /*0034*/ 	.short	0x0005
        /*0036*/ 	.short	0x009c
        /*0038*/ 	.byte	0x00, 0xf0, 0x11, 0x00


	//----- nvinfo : EIATTR_KPARAM_INFO
	.align		4
.L_751:
        /*003c*/ 	.byte	0x04, 0x17
        /*003e*/ 	.short	(.L_753 - .L_752)
.L_752:
        /*0040*/ 	.word	0x00000000
        /*0044*/ 	.short	0x0004
        /*0046*/ 	.short	0x0098
        /*0048*/ 	.byte	0x00, 0xf0, 0x11, 0x00


	//----- nvinfo : EIATTR_KPARAM_INFO
	.align		4
.L_753:
        /*004c*/ 	.byte	0x04, 0x17
        /*004e*/ 	.short	(.L_755 - .L_754)
.L_754:
        /*0050*/ 	.word	0x00000000
        /*0054*/ 	.short	0x0003
        /*0056*/ 	.short	0x0094
        /*0058*/ 	.byte	0x00, 0xf0, 0x11, 0x00


	//----- nvinfo : EIATTR_KPARAM_INFO
	.align		4
.L_755:
        /*005c*/ 	.byte	0x04, 0x17
        /*005e*/ 	.short	(.L_757 - .L_756)
.L_756:
        /*0060*/ 	.word	0x00000000
        /*0064*/ 	.short	0x0002
        /*0066*/ 	.short	0x0090
        /*0068*/ 	.byte	0x00, 0xf0, 0x11, 0x00


	//----- nvinfo : EIATTR_KPARAM_INFO
	.align		4
.L_757:
        /*006c*/ 	.byte	0x04, 0x17
        /*006e*/ 	.short	(.L_759 - .L_758)
.L_758:
        /*0070*/ 	.word	0x00000000
        /*0074*/ 	.short	0x0001
        /*0076*/ 	.short	0x0048
        /*0078*/ 	.byte	0x00, 0xf0, 0x21, 0x01


	//----- nvinfo : EIATTR_KPARAM_INFO
	.align		4
.L_759:
        /*007c*/ 	.byte	0x04, 0x17
        /*007e*/ 	.short	(.L_761 - .L_760)
.L_760:
        /*0080*/ 	.word	0x00000000
        /*0084*/ 	.short	0x0000
        /*0086*/ 	.short	0x0000
        /*0088*/ 	.byte	0x00, 0xf0, 0x21, 0x01


	//----- nvinfo : EIATTR_MAXREG_COUNT
	.align		4
.L_761:
        /*008c*/ 	.byte	0x03, 0x1b
        /*008e*/ 	.short	0x00ff


	//----- nvinfo : EIATTR_MERCURY_ISA_VERSION
	.align		4
        /*0090*/ 	.byte	0x03, 0x5f
        /*0092*/ 	.short	0x0000


	//----- nvinfo : EIATTR_EXIT_INSTR_OFFSETS
	.align		4
        /*0094*/ 	.byte	0x04, 0x1c
        /*0096*/ 	.short	(.L_763 - .L_762)


	//   ....[0]....
.L_762:
        /*0098*/ 	.word	0x00000270


	//   ....[1]....
        /*009c*/ 	.word	0x000002b0


	//   ....[2]....
        /*00a0*/ 	.word	0x000010a0


	//----- nvinfo : EIATTR_CTAIDZ_USED
	.align		4
.L_763:
        /*00a4*/ 	.byte	0x01, 0x04
	.zero		2


	//----- nvinfo : EIATTR_CRS_STACK_SIZE
	.align		4
        /*00a8*/ 	.byte	0x04, 0x1e
        /*00aa*/ 	.short	(.L_765 - .L_764)
.L_764:
        /*00ac*/ 	.word	0x00000000
.L_765:


//--------------------- .nv.info._ZN2at6native49_GLOBAL__N__09e94e3a_16_AveragePool3d_cu_a8eae74c44avg_pool3d_single_backward_out_frame_stride1IddEEvNS_27GenericPackedTensorAccessorIKT_Lm4ENS_16DefaultPtrTraitsElEENS3_IS4_Lm4ES6_lEEiiiT0_i --------------------------
	.section	.nv.info._ZN2at6native49_GLOBAL__N__09e94e3a_16_AveragePool3d_cu_a8eae74c44avg_pool3d_single_backward_out_frame_stride1IddEEvNS_27GenericPackedTensorAccessorIKT_Lm4ENS_16DefaultPtrTraitsElEENS3_IS4_Lm4ES6_lEEiiiT0_i,"",@"SHT_CUDA_INFO"
	.sectionflags	@""
	.align	4


	//----- nvinfo : EIATTR_CUDA_API_VERSION
	.align		4
        /*0000*/ 	.byte	0x04, 0x37
        /*0002*/ 	.short	(.L_767 - .L_766)
.L_766:
        /*0004*/ 	.word	0x00000082


	//----- nvinfo : EIATTR_SW2861232_WAR
	.align		4
.L_767:
        /*0008*/ 	.byte	0x01, 0x35
	.zero		2


	//----- nvinfo : EIATTR_PARAM_CBANK
	.align		4
        /*000c*/ 	.byte	0x04, 0x0a
        /*000e*/ 	.short	(.L_769 - .L_768)
	.align		4
.L_768:
        /*0010*/ 	.word	index@(.nv.constant0._ZN2at6native49_GLOBAL__N__09e94e3a_16_AveragePool3d_cu_a8eae74c44avg_pool3d_single_backward_out_frame_stride1IddEEvNS_27GenericPackedTensorAccessorIKT_Lm4ENS_16DefaultPtrTraitsElEENS3_IS4_Lm4ES6_lEEiiiT0_i)
        /*0014*/ 	.short	0x0160
        /*0016*/ 	.short	0x00ac


	//----- nvinfo : EIATTR_CBANK_PARAM_SIZE
	.align		4
.L_769:
        /*0018*/ 	.byte	0x03, 0x19
        /*001a*/ 	.short	0x00ac


	//----- nvinfo : EIATTR_KPARAM_INFO
	.align		4
        /*001c*/ 	.byte	0x04, 0x17
        /*001e*/ 	.short	(.L_771 - .L_770)
.L_770:
        /*0020*/ 	.word	0x00000000
        /*0024*/ 	.short	0x0006
        /*0026*/ 	.short	0x00a8
        /*0028*/ 	.byte	0x00, 0xf0, 0x11, 0x00


	//----- nvinfo : EIATTR_KPARAM_INFO
	.align		4
.L_771:
        /*002c*/ 	.byte	0x04, 0x17
        /*002e*/ 	.short	(.L_773 - .L_772)
.L_772:
        /*0030*/ 	.word	0x00000000
        /*0034*/ 	.short	0x0005
        /*0036*/ 	.short	0x00a0
        /*0038*/ 	.byte	0x00, 0xf0, 0x21, 0x00


	//----- nvinfo : EIATTR_KPARAM_INFO
	.align		4
.L_773:
        /*003c*/ 	.byte	0x04, 0x17
        /*003e*/ 	.short	(.L_775 - .L_774)
.L_774:
        /*0040*/ 	.word	0x00000000
        /*0044*/ 	.short	0x0004
        /*0046*/ 	.short	0x0098
        /*0048*/ 	.byte	0x00, 0xf0, 0x11, 0x00


	//----- nvinfo : EIATTR_KPARAM_INFO
	.align		4
.L_775:
        /*004c*/ 	.byte	0x04, 0x17
        /*004e*/ 	.short	(.L_777 - .L_776)
.L_776:
        /*0050*/ 	.word	0x00000000
        /*0054*/ 	.short	0x0003
        /*0056*/ 	.short	0x0094
        /*0058*/ 	.byte	0x00, 0xf0, 0x11, 0x00


	//----- nvinfo : EIATTR_KPARAM_INFO
	.align		4
.L_777:
        /*005c*/ 	.byte	0x04, 0x17
        /*005e*/ 	.short	(.L_779 - .L_778)
.L_778:
        /*0060*/ 	.word	0x00000000
        /*0064*/ 	.short	0x0002
        /*0066*/ 	.short	0x0090
        /*0068*/ 	.byte	0x00, 0xf0, 0x11, 0x00


	//----- nvinfo : EIATTR_KPARAM_INFO
	.align		4
.L_779:
        /*006c*/ 	.byte	0x04, 0x17
        /*006e*/ 	.short	(.L_781 - .L_780)
.L_780:
        /*0070*/ 	.word	0x00000000
        /*0074*/ 	.short	0x0001
        /*0076*/ 	.short	0x0048
        /*0078*/ 	.byte	0x00, 0xf0, 0x21, 0x01


	//----- nvinfo : EIATTR_KPARAM_INFO
	.align		4
.L_781:
        /*007c*/ 	.byte	0x04, 0x17
        /*007e*/ 	.short	(.L_783 - .L_782)
.L_782:
        /*0080*/ 	.word	0x00000000
        /*0084*/ 	.short	0x0000
        /*0086*/ 	.short	0x0000
        /*0088*/ 	.byte	0x00, 0xf0, 0x21, 0x01


	//----- nvinfo : EIATTR_MAXREG_COUNT
	.align		4
.L_783:
        /*008c*/ 	.byte	0x03, 0x1b
        /*008e*/ 	.short	0x00ff


	//----- nvinfo : EIATTR_MERCURY_ISA_VERSION
	.align		4
        /*0090*/ 	.byte	0x03, 0x5f
        /*0092*/ 	.short	0x0000


	//----- nvinfo : EIATTR_EXIT_INSTR_OFFSETS
	.align		4
        /*0094*/ 	.byte	0x04, 0x1c
        /*0096*/ 	.short	(.L_785 - .L_784)


	//   ....[0]....
.L_784:
        /*0098*/ 	.word	0x00000270


	//   ....[1]....
        /*009c*/ 	.word	0x000002b0


	//   ....[2]....
        /*00a0*/ 	.word	0x00001060


	//----- nvinfo : EIATTR_CTAIDZ_USED
	.align		4
.L_785:
        /*00a4*/ 	.byte	0x01, 0x04
	.zero		2


	//----- nvinfo : EIATTR_CRS_STACK_SIZE
	.align		4
        /*00a8*/ 	.byte	0x04, 0x1e
        /*00aa*/ 	.short	(.L_787 - .L_786)
.L_786:
        /*00ac*/ 	.word	0x00000000
.L_787:


//--------------------- .nv.info._ZN2at6native49_GLOBAL__N__09e94e3a_16_AveragePool3d_cu_a8eae74c29avg_pool3d_cuda_update_outputIN3c108BFloat16EfEEvNS_27GenericPackedTensorAccessorIKT_Lm4ENS_16DefaultPtrTraitsElEENS5_IS6_Lm4ES8_lEEiiiiiiiiibii --------------------------
	.section	.nv.info._ZN2at6native49_GLOBAL__N__09e94e3a_16_AveragePool3d_cu_a8eae74c29avg_pool3d_cuda_update_outputIN3c108BFloat16EfEEvNS_27GenericPackedTensorAccessorIKT_Lm4ENS_16DefaultPtrTraitsElEENS5_IS6_Lm4ES8_lEEiiiiiiiiibii,"",@"SHT_CUDA_INFO"
	.sectionflags	@""
	.align	4


	//----- nvinfo : EIATTR_CUDA_API_VERSION
	.align		4
        /*0000*/ 	.byte	0x04, 0x37
        /*0002*/ 	.short	(.L_789 - .L_788)
.L_788:
        /*0004*/ 	.word	0x00000082


	//----- nvinfo : EIATTR_SW2861232_WAR
	.align		4
.L_789:
        /*0008*/ 	.byte	0x01, 0x35
	.zero		2


	//----- nvinfo : EIATTR_PARAM_CBANK
	.align		4
        /*000c*/ 	.byte	0x04, 0x0a
        /*000e*/ 	.short	(.L_791 - .L_790)
	.align		4
.L_790:
        /*0010*/ 	.word	index@(.nv.constant0._ZN2at6native49_GLOBAL__N__09e94e3a_16_AveragePool3d_cu_a8eae74c29avg_pool3d_cuda_update_outputIN3c108BFloat16EfEEvNS_27GenericPackedTensorAccessorIKT_Lm4ENS_16DefaultPtrTraitsElEENS5_IS6_Lm4ES8_lEEiiiiiiiiibii)
        /*0014*/ 	.short	0x0160
        /*0016*/ 	.short	0x00c0


	//----- nvinfo : EIATTR_CBANK_PARAM_SIZE
	.align		4
.L_791:
        /*0018*/ 	.byte	0x03, 0x19
        /*001a*/ 	.short	0x00c0


	//----- nvinfo : EIATTR_KPARAM_INFO
	.align		4
        /*001c*/ 	.byte	0x04, 0x17
        /*001e*/ 	.short	(.L_793 - .L_792)
.L_792:
        /*0020*/ 	.word	0x00000000
        /*0024*/ 	.short	0x000d
        /*0026*/ 	.short	0x00bc
        /*0028*/ 	.byte	0x00, 0xf0, 0x11, 0x00


	//----- nvinfo : EIATTR_KPARAM_INFO
	.align		4
.L_793:
        /*002c*/ 	.byte	0x04, 0x17
        /*002e*/ 	.short	(.L_795 - .L_794)
.L_794:
        /*0030*/ 	.word	0x00000000
        /*0034*/ 	.short	0x000c
        /*0036*/ 	.short	0x00b8
        /*0038*/ 	.byte	0x00, 0xf0, 0x11, 0x00


	//----- nvinfo : EIATTR_KPARAM_INFO
	.align		4
.L_795:
        /*003c*/ 	.byte	0x04, 0x17
        /*003e*/ 	.short	(.L_797 - .L_796)
.L_796:
        /*0040*/ 	.word	0x00000000
        /*0044*/ 	.short	0x000b
        /*0046*/ 	.short	0x00b4
        /*0048*/ 	.byte	0x00, 0xf0, 0x05, 0x00


	//----- nvinfo : EIATTR_KPARAM_INFO
	.align		4
.L_797:
        /*004c*/ 	.byte	0x04, 0x17
        /*004e*/ 	.short	(.L_799 - .L_798)
.L_798:
        /*0050*/ 	.word	0x00000000
        /*0054*/ 	.short	0x000a
        /*0056*/ 	.short	0x00b0
        /*0058*/ 	.byte	0x00, 0xf0, 0x11, 0x00


	//----- nvinfo : EIATTR_KPARAM_INFO
	.align		4
.L_799:
        /*005c*/ 	.byte	0x04, 0x17
        /*005e*/ 	.short	(.L_801 - .L_800)
.L_800:
        /*0060*/ 	.word	0x00000000
        /*0064*/ 	.short	0x0009
        /*0066*/ 	.short	0x00ac
        /*0068*/ 	.byte	0x00, 0xf0, 0x11, 0x00


	//----- nvinfo : EIATTR_KPARAM_INFO
	.align		4
.L_801:
        /*006c*/ 	.byte	0x04, 0x17
        /*006e*/ 	.short	(.L_803 - .L_802)
.L_802:
        /*0070*/ 	.word	0x00000000
        /*0074*/ 	.short	0x0008
        /*0076*/ 	.short	0x00a8
        /*0078*/ 	.byte	0x00, 0xf0, 0x11, 0x00


	//----- nvinfo : EIATTR_KPARAM_INFO
	.align		4
.L_803:
        /*007c*/ 	.byte	0x04, 0x17
        /*007e*/ 	.short	(.L_805 - .L_804)
.L_804:
        /*0080*/ 	.word	0x00000000
        /*0084*/ 	.short	0x0007
        /*0086*/ 	.short	0x00a4
        /*0088*/ 	.byte	0x00, 0xf0, 0x11, 0x00


	//----- nvinfo : EIATTR_KPARAM_INFO
	.align		4
.L_805:
        /*008c*/ 	.byte	0x04, 0x17
        /*008e*/ 	.short	(.L_807 - .L_806)
.L_806:
        /*0090*/ 	.word	0x00000000
        /*0094*/ 	.short	0x0006
        /*0096*/ 	.short	0x00a0
        /*0098*/ 	.byte	0x00, 0xf0, 0x11, 0x00


	//----- nvinfo : EIATTR_KPARAM_INFO
	.align		4
.L_807:
        /*009c*/ 	.byte	0x04, 0x17
        /*009e*/ 	.short	(.L_809 - .L_808)
.L_808:
        /*00a0*/ 	.word	0x00000000
        /*00a4*/ 	.short	0x0005
        /*00a6*/ 	.short	0x009c
        /*00a8*/ 	.byte	0x00, 0xf0, 0x11, 0x00


	//----- nvinfo : EIATTR_KPARAM_INFO
	.align		4
.L_809:
        /*00ac*/ 	.byte	0x04, 0x17
        /*00ae*/ 	.short	(.L_811 - .L_810)
.L_810:
        /*00b0*/ 	.word	0x00000000
        /*00b4*/ 	.short	0x0004
        /*00b6*/ 	.short	0x0098
        /*00b8*/ 	.byte	0x00, 0xf0, 0x11, 0x00


	//----- nvinfo : EIATTR_KPARAM_INFO
	.align		4
.L_811:
        /*00bc*/ 	.byte	0x04, 0x17
        /*00be*/ 	.short	(.L_813 - .L_812)
.L_812:
        /*00c0*/ 	.word	0x00000000
        /*00c4*/ 	.short	0x0003
        /*00c6*/ 	.short	0x0094
        /*00c8*/ 	.byte	0x00, 0xf0, 0x11, 0x00


	//----- nvinfo : EIATTR_KPARAM_INFO
	.align		4
.L_813:
        /*00cc*/ 	.byte	0x04, 0x17
        /*00ce*/ 	.short	(.L_815 - .L_814)
.L_814:
        /*00d0*/ 	.word	0x00000000
        /*00d4*/ 	.short	0x0002
        /*00d6*/ 	.short	0x0090
        /*00d8*/ 	.byte	0x00, 0xf0, 0x11, 0x00


	//----- nvinfo : EIATTR_KPARAM_INFO
	.align		4
.L_815:
        /*00dc*/ 	.byte	0x04, 0x17
        /*00de*/ 	.short	(.L_817 - .L_816)
.L_816:
        /*00e0*/ 	.word	0x00000000
        /*00e4*/ 	.short	0x0001
        /*00e6*/ 	.short	0x0048
        /*00e8*/ 	.byte	0x00, 0xf0, 0x21, 0x01


	//----- nvinfo : EIATTR_KPARAM_INFO
	.align		4
.L_817:
        /*00ec*/ 	.byte	0x04, 0x17
        /*00ee*/ 	.short	(.L_819 - .L_818)
.L_818:
        /*00f0*/ 	.word	0x00000000
        /*00f4*/ 	.short	0x0000
        /*00f6*/ 	.short	0x0000
        /*00f8*/ 	.byte	0x00, 0xf0, 0x21, 0x01


	//----- nvinfo : EIATTR_MAXREG_COUNT
	.align		4
.L_819:
        /*00fc*/ 	.byte	0x03, 0x1b
        /*00fe*/ 	.short	0x00ff


	//----- nvinfo : EIATTR_MERCURY_ISA_VERSION
	.align		4
        /*0100*/ 	.byte	0x03, 0x5f
        /*0102*/ 	.short	0x0000


	//----- nvinfo : EIATTR_EXIT_INSTR_OFFSETS
	.align		4
        /*0104*/ 	.byte	0x04, 0x1c
        /*0106*/ 	.short	(.L_821 - .L_820)


	//   ....[0]....
.L_820:
        /*0108*/ 	.word	0x00000280


	//   ....[1]....
        /*010c*/ 	.word	0x000002c0


	//   ....[2]....
        /*0110*/ 	.word	0x000010b0


	//   ....[3]....
        /*0114*/ 	.word	0x000010d0


	//----- nvinfo : EIATTR_CTAIDZ_USED
	.align		4
.L_821:
        /*0118*/ 	.byte	0x01, 0x04
	.zero		2


	//----- nvinfo : EIATTR_CRS_STACK_SIZE
	.align		4
        /*011c*/ 	.byte	0x04, 0x1e
        /*011e*/ 	.short	(.L_823 - .L_822)
.L_822:
        /*0120*/ 	.word	0x00000000
.L_823:


//--------------------- .nv.info._ZN2at6native49_GLOBAL__N__09e94e3a_16_AveragePool3d_cu_a8eae74c29avg_pool3d_cuda_update_outputILi7EN3c108BFloat16EfEEvNS_27GenericPackedTensorAccessorIKT0_Lm4ENS_16DefaultPtrTraitsElEENS5_IS6_Lm4ES8_lEEiiiiiiiibii --------------------------
	.section	.nv.info._ZN2at6native49_GLOBAL__N__09e94e3a_16_AveragePool3d_cu_a8eae74c29avg_pool3d_cuda_update_outputILi7EN3c108BFloat16EfEEvNS_27GenericPackedTensorAccessorIKT0_Lm4ENS_16DefaultPtrTraitsElEENS5_IS6_Lm4ES8_lEEiiiiiiiibii,"",@"SHT_CUDA_INFO"
	.sectionflags	@""
	.align	4


	//----- nvinfo : EIATTR_CUDA_API_VERSION
	.align		4
        /*0000*/ 	.byte	0x04, 0x37
        /*0002*/ 	.short	(.L_825 - .L_824)
.L_824:
        /*0004*/ 	.word	0x00000082


	//----- nvinfo : EIATTR_SW2861232_WAR
	.align		4
.L_825:
        /*0008*/ 	.byte	0x01, 0x35
	.zero		2


	//----- nvinfo : EIATTR_PARAM_CBANK
	.align		4
        /*000c*/ 	.byte	0x04, 0x0a
        /*000e*/ 	.short	(.L_827 - .L_826)
	.align		4
.L_826:
        /*0010*/ 	.word	index@(.nv.constant0._ZN2at6native49_GLOBAL__N__09e94e3a_16_AveragePool3d_cu_a8eae74c29avg_pool3d_cuda_update_outputILi7EN3c108BFloat16EfEEvNS_27GenericPackedTensorAccessorIKT0_Lm4ENS_16DefaultPtrTraitsElEENS5_IS6_Lm4ES8_lEEiiiiiiiibii)
        /*0014*/ 	.short	0x0160
        /*0016*/ 	.short	0x00bc


	//----- nvinfo : EIATTR_CBANK_PARAM_SIZE
	.align		4
.L_827:
        /*0018*/ 	.byte	0x03, 0x19
        /*001a*/ 	.short	0x00bc


	//----- nvinfo : EIATTR_KPARAM_INFO
	.align		4
        /*001c*/ 	.byte	0x04, 0x17
        /*001e*/ 	.short	(.L_829 - .L_828)
.L_828:
        /*0020*/ 	.word	0x00000000
        /*0024*/ 	.short	0x000c
        /*0026*/ 	.short	0x00b8
        /*0028*/ 	.byte	0x00, 0xf0, 0x11, 0x00


	//----- nvinfo : EIATTR_KPARAM_INFO
	.align		4
.L_829:
        /*002c*/ 	.byte	0x04, 0x17
        /*002e*/ 	.short	(.L_831 - .L_830)
.L_830:
        /*0030*/ 	.word	0x00000000
        /*0034*/ 	.short	0x000b
        /*0036*/ 	.short	0x00b4
        /*0038*/ 	.byte	0x00, 0xf0, 0x11, 0x00


	//----- nvinfo : EIATTR_KPARAM_INFO
	.align		4
.L_831:
        /*003c*/ 	.byte	0x04, 0x17
        /*003e*/ 	.short	(.L_833 - .L_832)
.L_832:
        /*0040*/ 	.word	0x00000000
        /*0044*/ 	.short	0x000a
        /*0046*/ 	.short	0x00b0
        /*0048*/ 	.byte	0x00, 0xf0, 0x05, 0x00


	//----- nvinfo : EIATTR_KPARAM_INFO
	.align		4
.L_833:
        /*004c*/ 	.byte	0x04, 0x17
        /*004e*/ 	.short	(.L_835 - .L_834)
.L_834:
        /*0050*/ 	.word	0x00000000
        /*0054*/ 	.short	0x0009
        /*0056*/ 	.short	0x00ac
        /*0058*/ 	.byte	0x00, 0xf0, 0x11, 0x00


	//----- nvinfo : EIATTR_KPARAM_INFO
	.align		4
.L_835:
        /*005c*/ 	.byte	0x04, 0x17
        /*005e*/ 	.short	(.L_837 - .L_836)
.L_836:
        /*0060*/ 	.word	0x00000000
        /*0064*/ 	.short	0x0008
        /*0066*/ 	.short	0x00a8
        /*0068*/ 	.byte	0x00, 0xf0, 0x11, 0x00


	//----- nvinfo : EIATTR_KPARAM_INFO
	.align		4
.L_837:
        /*006c*/ 	.byte	0x04, 0x17
        /*006e*/ 	.short	(.L_839 - .L_838)
.L_838:
        /*0070*/ 	.word	0x00000000
        /*0074*/ 	.short	0x0007
        /*0076*/ 	.short	0x00a4
        /*0078*/ 	.byte	0x00, 0xf0, 0x11, 0x00


	//----- nvinfo : EIATTR_KPARAM_INFO
	.align		4
.L_839:
        /*007c*/ 	.byte	0x04, 0x17
        /*007e*/ 	.short	(.L_841 - .L_840)
.L_840:
        /*0080*/ 	.word	0x00000000
        /*0084*/ 	.short	0x0006
        /*0086*/ 	.short	0x00a0
        /*0088*/ 	.byte	0x00, 0xf0, 0x11, 0x00


	//----- nvinfo : EIATTR_KPARAM_INFO
	.align		4
.L_841:
        /*008c*/ 	.byte	0x04, 0x17
        /*008e*/ 	.short	(.L_843 - .L_842)
.L_842:
        /*0090*/ 	.word	0x00000000
        /*0094*/ 	.short	0x0005
        /*0096*/ 	.short	0x009c
        /*0098*/ 	.byte	0x00, 0xf0, 0x11, 0x00


	//----- nvinfo : EIATTR_KPARAM_INFO
	.align		4
.L_843:
        /*009c*/ 	.byte	0x04, 0x17
        /*009e*/ 	.short	(.L_845 - .L_844)
.L_844:
        /*00a0*/ 	.word	0x00000000
        /*00a4*/ 	.short	0x0004
        /*00a6*/ 	.short	0x0098
        /*00a8*/ 	.byte	0x00, 0xf0, 0x11, 0x00


	//----- nvinfo : EIATTR_KPARAM_INFO
	.align		4
.L_845:
        /*00ac*/ 	.byte	0x04, 0x17
        /*00ae*/ 	.short	(.L_847 - .L_846)
.L_846:
        /*00b0*/ 	.word	0x00000000
        /*00b4*/ 	.short	0x0003
        /*00b6*/ 	.short	0x0094
        /*00b8*/ 	.byte	0x00, 0xf0, 0x11, 0x00


	//----- nvinfo : EIATTR_KPARAM_INFO
	.align		4
.L_847:
        /*00bc*/ 	.byte	0x04, 0x17
        /*00be*/ 	.short	(.L_849 - .L_848)
.L_848:
        /*00c0*/ 	.word	0x00000000
        /*00c4*/ 	.short	0x0002
        /*00c6*/ 	.short	0x0090
        /*00c8*/ 	.byte	0x00, 0xf0, 0x11, 0x00


	//----- nvinfo : EIATTR_KPARAM_INFO
	.align		4
.L_849:
        /*00cc*/ 	.byte	0x04, 0x17
        /*00ce*/ 	.short	(.L_851 - .L_850)
.L_850:
        /*00d0*/ 	.word	0x00000000
        /*00d4*/ 	.short	0x0001
        /*00d6*/ 	.short	0x0048
        /*00d8*/ 	.byte	0x00, 0xf0, 0x21, 0x01


	//----- nvinfo : EIATTR_KPARAM_INFO
	.align		4
.L_851:
        /*00dc*/ 	.byte	0x04, 0x17
        /*00de*/ 	.short	(.L_853 - .L_852)
.L_852:
        /*00e0*/ 	.word	0x00000000
        /*00e4*/ 	.short	0x0000
        /*00e6*/ 	.short	0x0000
        /*00e8*/ 	.byte	0x00, 0xf0, 0x21, 0x01


	//----- nvinfo : EIATTR_MAXREG_COUNT
	.align		4
.L_853:
        /*00ec*/ 	.byte	0x03, 0x1b
        /*00ee*/ 	.short	0x00ff


	//----- nvinfo : EIATTR_MERCURY_ISA_VERSION
	.align		4
        /*00f0*/ 	.byte	0x03, 0x5f
        /*00f2*/ 	.short	0x0000


	//----- nvinfo : EIATTR_EXIT_INSTR_OFFSETS
	.align		4
        /*00f4*/ 	.byte	0x04, 0x1c
        /*00f6*/ 	.short	(.L_855 - .L_854)


	//   ....[0]....
.L_854:
        /*00f8*/ 	.word	0x00000280


	//   ....[1]....
        /*00fc*/ 	.word	0x000002c0


	//   ....[2]....
        /*0100*/ 	.word	0x000010a0


	//   ....[3]....
        /*0104*/ 	.word	0x000010c0


	//----- nvinfo : EIATTR_CTAIDZ_USED
	.align		4
.L_855:
        /*0108*/ 	.byte	0x01, 0x04
	.zero		2


	//----- nvinfo : EIATTR_CRS_STACK_SIZE
	.align		4
        /*010c*/ 	.byte	0x04, 0x1e
        /*010e*/ 	.short	(.L_857 - .L_856)
.L_856:
        /*0110*/ 	.word	0x00000000
.L_857:


//--------------------- .nv.info._ZN2at6native49_GLOBAL__N__09e94e3a_16_AveragePool3d_cu_a8eae74c29avg_pool3d_cuda_update_outputILi6EN3c108BFloat16EfEEvNS_27GenericPackedTensorAccessorIKT0_Lm4ENS_16DefaultPtrTraitsElEENS5_IS6_Lm4ES8_lEEiiiiiiiibii --------------------------
	.section	.nv.info._ZN2at6native49_GLOBAL__N__09e94e3a_16_AveragePool3d_cu_a8eae74c29avg_pool3d_cuda_update_outputILi6EN3c108BFloat16EfEEvNS_27GenericPackedTensorAccessorIKT0_Lm4ENS_16DefaultPtrTraitsElEENS5_IS6_Lm4ES8_lEEiiiiiiiibii,"",@"SHT_CUDA_INFO"
	.sectionflags	@""
	.align	4


	//----- nvinfo : EIATTR_CUDA_API_VERSION
	.align		4
        /*0000*/ 	.byte	0x04, 0x37
        /*0002*/ 	.short	(.L_859 - .L_858)
.L_858:
        /*0004*/ 	.word	0x00000082


	//----- nvinfo : EIATTR_SW2861232_WAR
	.align		4
.L_859:
        /*0008*/ 	.byte	0x01, 0x35
	.zero		2


	//----- nvinfo : EIATTR_PARAM_CBANK
	.align		4
        /*000c*/ 	.byte	0x04, 0x0a
        /*000e*/ 	.short	(.L_861 - .L_860)
	.align		4
.L_860:
        /*0010*/ 	.word	index@(.nv.constant0._ZN2at6native49_GLOBAL__N__09e94e3a_16_AveragePool3d_cu_a8eae74c29avg_pool3d_cuda_update_outputILi6EN3c108BFloat16EfEEvNS_27GenericPackedTensorAccessorIKT0_Lm4ENS_16DefaultPtrTraitsElEENS5_IS6_Lm4ES8_lEEiiiiiiiibii)
        /*0014*/ 	.short	0x0160
        /*0016*/ 	.short	0x00bc


	//----- nvinfo : EIATTR_CBANK_PARAM_SIZE
	.align		4
.L_861:
        /*0018*/ 	.byte	0x03, 0x19
        /*001a*/ 	.short	0x00bc


	//----- nvinfo : EIATTR_KPARAM_INFO
	.align		4
        /*001c*/ 	.byte	0x04, 0x17
        /*001e*/ 	.short	(.L_863 - .L_862)
.L_862:
        /*0020*/ 	.word	0x00000000
        /*0024*/ 	.short	0x000c
        /*0026*/ 	.short	0x00b8
        /*0028*/ 	.byte	0x00, 0xf0, 0x11, 0x00


	//----- nvinfo : EIATTR_KPARAM_INFO
	.align		4
.L_863:
        /*002c*/ 	.byte	0x04, 0x17
        /*002e*/ 	.short	(.L_865 - .L_864)
.L_864:
        /*0030*/ 	.word	0x00000000
        /*0034*/ 	.short	0x000b
        /*0036*/ 	.short	0x00b4
        /*0038*/ 	.byte	0x00, 0xf0, 0x11, 0x00


	//----- nvinfo : EIATTR_KPARAM_INFO
	.align		4
.L_865:
        /*003c*/ 	.byte	0x04, 0x17
        /*003e*/ 	.short	(.L_867 - .L_866)
.L_866:
        /*0040*/ 	.word	0x00000000
        /*0044*/ 	.short	0x000a
        /*0046*/ 	.short	0x00b0
        /*0048*/ 	.byte	0x00, 0xf0, 0x05, 0x00


	//----- nvinfo : EIATTR_KPARAM_INFO
	.align		4
.L_867:
        /*004c*/ 	.byte	0x04, 0x17
        /*004e*/ 	.short	(.L_869 - .L_868)
.L_868:
        /*0050*/ 	.word	0x00000000
        /*0054*/ 	.short	0x0009
        /*0056*/ 	.short	0x00ac
        /*0058*/ 	.byte	0x00, 0xf0, 0x11, 0x00


	//----- nvinfo : EIATTR_KPARAM_INFO
	.align		4
.L_869:
        /*005c*/ 	.byte	0x04, 0x17
        /*005e*/ 	.short	(.L_871 - .L_870)
.L_870:
        /*0060*/ 	.word	0x00000000
        /*0064*/ 	.short	0x0008
        /*0066*/ 	.short	0x00a8
        /*0068*/ 	.byte	0x00, 0xf0, 0x11, 0x00


	//----- nvinfo : EIATTR_KPARAM_INFO
	.align		4
.L_871:
        /*006c*/ 	.byte	0x04, 0x17
        /*006e*/ 	.short	(.L_873 - .L_872)
.L_872:
        /*0070*/ 	.word	0x00000000
        /*0074*/ 	.short	0x0007
        /*0076*/ 	.short	0x00a4
        /*0078*/ 	.byte	0x00, 0xf0, 0x11, 0x00


	//----- nvinfo : EIATTR_KPARAM_INFO
	.align		4
.L_873:
        /*007c*/ 	.byte	0x04, 0x17
        /*007e*/ 	.short	(.L_875 - .L_874)
.L_874:
        /*0080*/ 	.word	0x00000000
        /*0084*/ 	.short	0x0006
        /*0086*/ 	.short	0x00a0
        /*0088*/ 	.byte	0x00, 0xf0, 0x11, 0x00


	//----- nvinfo : EIATTR_KPARAM_INFO
	.align		4
.L_875:
        /*008c*/ 	.byte	0x04, 0x17
        /*008e*/ 	.short	(.L_877 - .L_876)
.L_876:
        /*0090*/ 	.word	0x00000000
        /*0094*/ 	.short	0x0005
        /*0096*/ 	.short	0x009c
        /*0098*/ 	.byte	0x00, 0xf0, 0x11, 0x00


	//----- nvinfo : EIATTR_KPARAM_INFO
	.align		4
.L_877:
        /*009c*/ 	.byte	0x04, 0x17
        /*009e*/ 	.short	(.L_879 - .L_878)
.L_878:
        /*00a0*/ 	.word	0x00000000
        /*00a4*/ 	.short	0x0004
        /*00a6*/ 	.short	0x0098
        /*00a8*/ 	.byte	0x00, 0xf0, 0x11, 0x00


	//----- nvinfo : EIATTR_KPARAM_INFO
	.align		4
.L_879:
        /*00ac*/ 	.byte	0x04, 0x17
        /*00ae*/ 	.short	(.L_881 - .L_880)
.L_880:
        /*00b0*/ 	.word	0x00000000
        /*00b4*/ 	.short	0x0003
        /*00b6*/ 	.short	0x0094
        /*00b8*/ 	.byte	0x00, 0xf0, 0x11, 0x00


	//----- nvinfo : EIATTR_KPARAM_INFO
	.align		4
.L_881:
        /*00bc*/ 	.byte	0x04, 0x17
        /*00be*/ 	.short	(.L_883 - .L_882)
.L_882:
        /*00c0*/ 	.word	0x00000000
        /*00c4*/ 	.short	0x0002
        /*00c6*/ 	.short	0x0090
        /*00c8*/ 	.byte	0x00, 0xf0, 0x11, 0x00


	//----- nvinfo : EIATTR_KPARAM_INFO
	.align		4
.L_883:
        /*00cc*/ 	.byte	0x04, 0x17
        /*00ce*/ 	.short	(.L_885 - .L_884)
.L_884:
        /*00d0*/ 	.word	0x00000000
        /*00d4*/ 	.short	0x0001
        /*00d6*/ 	.short	0x0048
        /*00d8*/ 	.byte	0x00, 0xf0, 0x21, 0x01


	//----- nvinfo : EIATTR_KPARAM_INFO
	.align		4
.L_885:
        /*00dc*/ 	.byte	0x04, 0x17
        /*00de*/ 	.short	(.L_887 - .L_886)
.L_886:
        /*00e0*/ 	.word	0x00000000
        /*00e4*/ 	.short	0x0000
        /*00e6*/ 	.short	0x0000
        /*00e8*/ 	.byte	0x00, 0xf0, 0x21, 0x01


	//----- nvinfo : EIATTR_MAXREG_COUNT
	.align		4
.L_887:
        /*00ec*/ 	.byte	0x03, 0x1b
        /*00ee*/ 	.short	0x00ff


	//----- nvinfo : EIATTR_MERCURY_ISA_VERSION
	.align		4
        /*00f0*/ 	.byte	0x03, 0x5f
        /*00f2*/ 	.short	0x0000


	//----- nvinfo : EIATTR_EXIT_INSTR_OFFSETS
	.align		4
        /*00f4*/ 	.byte	0x04, 0x1c
        /*00f6*/ 	.short	(.L_889 - .L_888)


	//   ....[0]....
.L_888:
        /*00f8*/ 	.word	0x00000280


	//   ....[1]....
        /*00fc*/ 	.word	0x000002c0


	//   ....[2]....
        /*0100*/ 	.word	0x000010a0


	//   ....[3]....
        /*0104*/ 	.word	0x000010c0


	//----- nvinfo : EIATTR_CTAIDZ_USED
	.align		4
.L_889:
        /*0108*/ 	.byte	0x01, 0x04
	.zero		2


	//----- nvinfo : EIATTR_CRS_STACK_SIZE
	.align		4
        /*010c*/ 	.byte	0x04, 0x1e
        /*010e*/ 	.short	(.L_891 - .L_890)
.L_890:
        /*0110*/ 	.word	0x00000000
.L_891:


//--------------------- .nv.info._ZN2at6native49_GLOBAL__N__09e94e3a_16_AveragePool3d_cu_a8eae74c29avg_pool3d_cuda_update_outputILi5EN3c108BFloat16EfEEvNS_27GenericPackedTensorAccessorIKT0_Lm4ENS_16DefaultPtrTraitsElEENS5_IS6_Lm4ES8_lEEiiiiiiiibii --------------------------
	.section	.nv.info._ZN2at6native49_GLOBAL__N__09e94e3a_16_AveragePool3d_cu_a8eae74c29avg_pool3d_cuda_update_outputILi5EN3c108BFloat16EfEEvNS_27GenericPackedTensorAccessorIKT0_Lm4ENS_16DefaultPtrTraitsElEENS5_IS6_Lm4ES8_lEEiiiiiiiibii,"",@"SHT_CUDA_INFO"
	.sectionflags	@""
	.align	4


	//----- nvinfo : EIATTR_CUDA_API_VERSION
	.align		4
        /*0000*/ 	.byte	0x04, 0x37
        /*0002*/ 	.short	(.L_893 - .L_892)
.L_892:
        /*0004*/ 	.word	0x00000082


	//----- nvinfo : EIATTR_SW2861232_WAR
	.align		4
.L_893:
        /*0008*/ 	.byte	0x01, 0x35
	.zero		2


	//----- nvinfo : EIATTR_PARAM_CBANK
	.align		4
        /*000c*/ 	.byte	0x04, 0x0a
        /*000e*/ 	.short	(.L_895 - .L_894)
	.align		4
.L_894:
        /*0010*/ 	.word	index@(.nv.constant0._ZN2at6native49_GLOBAL__N__09e94e3a_16_AveragePool3d_cu_a8eae74c29avg_pool3d_cuda_update_outputILi5EN3c108BFloat16EfEEvNS_27GenericPackedTensorAccessorIKT0_Lm4ENS_16DefaultPtrTraitsElEENS5_IS6_Lm4ES8_lEEiiiiiiiibii)
        /*0014*/ 	.short	0x0160
        /*0016*/ 	.short	0x00bc


	//----- nvinfo : EIATTR_CBANK_PARAM_SIZE
	.align		4
.L_895:
        /*0018*/ 	.byte	0x03, 0x19
        /*001a*/ 	.short	0x00bc


	//----- nvinfo : EIATTR_KPARAM_INFO
	.align		4
        /*001c*/ 	.byte	0x04, 0x17
        /*001e*/ 	.short	(.L_897 - .L_896)
.L_896:
        /*0020*/ 	.word	0x00000000
        /*0024*/ 	.short	0x000c
        /*0026*/ 	.short	0x00b8
        /*0028*/ 	.byte	0x00, 0xf0, 0x11, 0x00


	//----- nvinfo : EIATTR_KPARAM_INFO
	.align		4
.L_897:
        /*002c*/ 	.byte	0x04, 0x17
        /*002e*/ 	.short	(.L_899 - .L_898)
.L_898:
        /*0030*/ 	.word	0x00000000
        /*0034*/ 	.short	0x000b
        /*0036*/ 	.short	0x00b4
        /*0038*/ 	.byte	0x00, 0xf0, 0x11, 0x00


	//----- nvinfo : EIATTR_KPARAM_INFO
	.align		4
.L_899:
        /*003c*/ 	.byte	0x04, 0x17
        /*003e*/ 	.short	(.L_901 - .L_900)
.L_900:
        /*0040*/ 	.word	0x00000000
        /*0044*/ 	.short	0x000a
        /*0046*/ 	.short	0x00b0
        /*0048*/ 	.byte	0x00, 0xf0, 0x05, 0x00


	//----- nvinfo : EIATTR_KPARAM_INFO
	.align		4
.L_901:
        /*004c*/ 	.byte	0x04, 0x17
        /*004e*/ 	.short	(.L_903 - .L_902)
.L_902:
        /*0050*/ 	.word	0x00000000
        /*0054*/ 	.short	0x0009
        /*0056*/ 	.short	0x00ac
        /*0058*/ 	.byte	0x00, 0xf0, 0x11, 0x00


	//----- nvinfo : EIATTR_KPARAM_INFO
	.align		4
.L_903:
        /*005c*/ 	.byte	0x04, 0x17
        /*005e*/ 	.short	(.L_905 - .L_904)
.L_904:
        /*0060*/ 	.word	0x00000000
        /*0064*/ 	.short	0x0008
        /*0066*/ 	.short	0x00a8
        /*0068*/ 	.byte	0x00, 0xf0, 0x11, 0x00


	//----- nvinfo : EIATTR_KPARAM_INFO
	.align		4
.L_905:
        /*006c*/ 	.byte	0x04, 0x17
        /*006e*/ 	.short	(.L_907 - .L_906)
.L_906:
        /*0070*/ 	.word	0x00000000
        /*0074*/ 	.short	0x0007
        /*0076*/ 	.short	0x00a4
        /*0078*/ 	.byte	0x00, 0xf0, 0x11, 0x00


	//----- nvinfo : EIATTR_KPARAM_INFO
	.align		4
.L_907:
        /*007c*/ 	.byte	0x04, 0x17
        /*007e*/ 	.short	(.L_909 - .L_908)
.L_908:
        /*0080*/ 	.word	0x00000000
        /*0084*/ 	.short	0x0006
        /*0086*/ 	.short	0x00a0
        /*0088*/ 	.byte	0x00, 0xf0, 0x11, 0x00


	//----- nvinfo : EIATTR_KPARAM_INFO
	.align		4
.L_909:
        /*008c*/ 	.byte	0x04, 0x17
        /*008e*/ 	.short	(.L_911 - .L_910)
.L_910:
        /*0090*/ 	.word	0x00000000
        /*0094*/ 	.short	0x0005
        /*0096*/ 	.short	0x009c
        /*0098*/ 	.byte	0x00, 0xf0, 0x11, 0x00


	//----- nvinfo : EIATTR_KPARAM_INFO
	.align		4
.L_911:
        /*009c*/ 	.byte	0x04, 0x17
        /*009e*/ 	.short	(.L_913 - .L_912)
.L_912:
        /*00a0*/ 	.word	0x00000000
        /*00a4*/ 	.short	0x0004
        /*00a6*/ 	.short	0x0098
        /*00a8*/ 	.byte	0x00, 0xf0, 0x11, 0x00


	//----- nvinfo : EIATTR_KPARAM_INFO
	.align		4
.L_913:
        /*00ac*/ 	.byte	0x04, 0x17
        /*00ae*/ 	.short	(.L_915 - .L_914)
.L_914:
        /*00b0*/ 	.word	0x00000000
        /*00b4*/ 	.short	0x0003
        /*00b6*/ 	.short	0x0094
        /*00b8*/ 	.byte	0x00, 0xf0, 0x11, 0x00


	//----- nvinfo : EIATTR_KPARAM_INFO
	.align		4
.L_915:
        /*00bc*/ 	.byte	0x04, 0x17
        /*00be*/ 	.short	(.L_917 - .L_916)
.L_916:
        /*00c0*/ 	.word	0x00000000
        /*00c4*/ 	.short	0x0002
        /*00c6*/ 	.short	0x0090
        /*00c8*/ 	.byte	0x00, 0xf0, 0x11, 0x00


	//----- nvinfo : EIATTR_KPARAM_INFO
	.align		4
.L_917:
        /*00cc*/ 	.byte	0x04, 0x17
        /*00ce*/ 	.short	(.L_919 - .L_918)
.L_918:
        /*00d0*/ 	.word	0x00000000
        /*00d4*/ 	.short	0x0001
        /*00d6*/ 	.short	0x0048
        /*00d8*/ 	.byte	0x00, 0xf0, 0x21, 0x01


	//----- nvinfo : EIATTR_KPARAM_INFO
	.align		4
.L_919:
        /*00dc*/ 	.byte	0x04, 0x17
        /*00de*/ 	.short	(.L_921 - .L_920)
.L_920:
        /*00e0*/ 	.word	0x00000000
        /*00e4*/ 	.short	0x0000
        /*00e6*/ 	.short	0x0000
        /*00e8*/ 	.byte	0x00, 0xf0, 0x21, 0x01


	//----- nvinfo : EIATTR_MAXREG_COUNT
	.align		4
.L_921:
        /*00ec*/ 	.byte	0x03, 0x1b
        /*00ee*/ 	.short	0x00ff


	//----- nvinfo : EIATTR_MERCURY_ISA_VERSION
	.align		4
        /*00f0*/ 	.byte	0x03, 0x5f
        /*00f2*/ 	.short	0x0000


	//----- nvinfo : EIATTR_EXIT_INSTR_OFFSETS
	.align		4
        /*00f4*/ 	.byte	0x04, 0x1c
        /*00f6*/ 	.short	(.L_923 - .L_922)


	//   ....[0]....
.L_922:
        /*00f8*/ 	.word	0x00000280


	//   ....[1]....
        /*00fc*/ 	.word	0x000002c0


	//   ....[2]....
        /*0100*/ 	.word	0x000010a0


	//   ....[3]....
        /*0104*/ 	.word	0x000010c0


	//----- nvinfo : EIATTR_CTAIDZ_USED
	.align		4
.L_923:
        /*0108*/ 	.byte	0x01, 0x04
	.zero		2


	//----- nvinfo : EIATTR_CRS_STACK_SIZE
	.align		4
        /*010c*/ 	.byte	0x04, 0x1e
        /*010e*/ 	.short	(.L_925 - .L_924)
.L_924:
        /*0110*/ 	.word	0x00000000
.L_925:


//--------------------- .nv.info._ZN2at6native49_GLOBAL__N__09e94e3a_16_AveragePool3d_cu_a8eae74c29avg_pool3d_cuda_update_outputILi4EN3c108BFloat16EfEEvNS_27GenericPackedTensorAccessorIKT0_Lm4ENS_16DefaultPtrTraitsElEENS5_IS6_Lm4ES8_lEEiiiiiiiibii --------------------------
	.section	.nv.info._ZN2at6native49_GLOBAL__N__09e94e3a_16_AveragePool3d_cu_a8eae74c29avg_pool3d_cuda_update_outputILi4EN3c108BFloat16EfEEvNS_27GenericPackedTensorAccessorIKT0_Lm4ENS_16DefaultPtrTraitsElEENS5_IS6_Lm4ES8_lEEiiiiiiiibii,"",@"SHT_CUDA_INFO"
	.sectionflags	@""
	.align	4


	//----- nvinfo : EIATTR_CUDA_API_VERSION
	.align		4
        /*0000*/ 	.byte	0x04, 0x37
        /*0002*/ 	.short	(.L_927 - .L_926)
.L_926:
        /*0004*/ 	.word	0x00000082


	//----- nvinfo : EIATTR_SW2861232_WAR
	.align		4
.L_927:
        /*0008*/ 	.byte	0x01, 0x35
	.zero		2


	//----- nvinfo : EIATTR_PARAM_CBANK
	.align		4
        /*000c*/ 	.byte	0x04, 0x0a
        /*000e*/ 	.short	(.L_929 - .L_928)
	.align		4
.L_928:
        /*0010*/ 	.word	index@(.nv.constant0._ZN2at6native49_GLOBAL__N__09e94e3a_16_AveragePool3d_cu_a8eae74c29avg_pool3d_cuda_update_outputILi4EN3c108BFloat16EfEEvNS_27GenericPackedTensorAccessorIKT0_Lm4ENS_16DefaultPtrTraitsElEENS5_IS6_Lm4ES8_lEEiiiiiiiibii)
        /*0014*/ 	.short	0x0160
        /*0016*/ 	.short	0x00bc


	//----- nvinfo : EIATTR_CBANK_PARAM_SIZE
	.align		4
.L_929:
        /*0018*/ 	.byte	0x03, 0x19
        /*001a*/ 	.short	0x00bc


	//----- nvinfo : EIATTR_KPARAM_INFO
	.align		4
        /*001c*/ 	.byte	0x04, 0x17
        /*001e*/ 	.short	(.L_931 - .L_930)
.L_930:
        /*0020*/ 	.word	0x00000000
        /*0024*/ 	.short	0x000c
        /*0026*/ 	.short	0x00b8
        /*0028*/ 	.byte	0x00, 0xf0, 0x11, 0x00


	//----- nvinfo : EIATTR_KPARAM_INFO
	.align		4
.L_931:
        /*002c*/ 	.byte	0x04, 0x17
        /*002e*/ 	.short	(.L_933 - .L_932)
.L_932:
        /*0030*/ 	.word	0x00000000
        /*0034*/ 	.short	0x000b
        /*0036*/ 	.short	0x00b4
        /*0038*/ 	.byte	0x00, 0xf0, 0x11, 0x00


	//----- nvinfo : EIATTR_KPARAM_INFO
	.align		4
.L_933:
        /*003c*/ 	.byte	0x04, 0x17
        /*003e*/ 	.short	(.L_935 - .L_934)
.L_934:
        /*0040*/ 	.word	0x00000000
        /*0044*/ 	.short	0x000a
        /*0046*/ 	.short	0x00b0
        /*0048*/ 	.byte	0x00, 0xf0, 0x05, 0x00


	//----- nvinfo : EIATTR_KPARAM_INFO
	.align		4
.L_935:
        /*004c*/ 	.byte	0x04, 0x17
        /*004e*/ 	.short	(.L_937 - .L_936)
.L_936:
        /*0050*/ 	.word	0x00000000
        /*0054*/ 	.short	0x0009
        /*0056*/ 	.short	0x00ac
        /*0058*/ 	.byte	0x00, 0xf0, 0x11, 0x00


	//----- nvinfo : EIATTR_KPARAM_INFO
	.align		4
.L_937:
        /*005c*/ 	.byte	0x04, 0x17
        /*005e*/ 	.short	(.L_939 - .L_938)
.L_938:
        /*0060*/ 	.word	0x00000000
        /*0064*/ 	.short	0x0008
        /*0066*/ 	.short	0x00a8
        /*0068*/ 	.byte	0x00, 0xf0, 0x11, 0x00


	//----- nvinfo : EIATTR_KPARAM_INFO
	.align		4
.L_939:
        /*006c*/ 	.byte	0x04, 0x17
        /*006e*/ 	.short	(.L_941 - .L_940)
.L_940:
        /*0070*/ 	.word	0x00000000
        /*0074*/ 	.short	0x0007
        /*0076*/ 	.short	0x00a4
        /*0078*/ 	.byte	0x00, 0xf0, 0x11, 0x00


	//----- nvinfo : EIATTR_KPARAM_INFO
	.align		4
.L_941:
        /*007c*/ 	.byte	0x04, 0x17
        /*007e*/ 	.short	(.L_943 - .L_942)
.L_942:
        /*0080*/ 	.word	0x00000000
        /*0084*/ 	.short	0x0006
        /*0086*/ 	.short	0x00a0
        /*0088*/ 	.byte	0x00, 0xf0, 0x11, 0x00


	//----- nvinfo : EIATTR_KPARAM_INFO
	.align		4
.L_943:
        /*008c*/ 	.byte	0x04, 0x17
        /*008e*/ 	.short	(.L_945 - .L_944)
.L_944:
        /*0090*/ 	.word	0x00000000
        /*0094*/ 	.short	0x0005
        /*0096*/ 	.short	0x009c
        /*0098*/ 	.byte	0x00, 0xf0, 0x11, 0x00


	//----- nvinfo : EIATTR_KPARAM_INFO
	.align		4
.L_945:
        /*009c*/ 	.byte	0x04, 0x17
        /*009e*/ 	.short	(.L_947 - .L_946)
.L_946:
        /*00a0*/ 	.word	0x00000000
        /*00a4*/ 	.short	0x0004
        /*00a6*/ 	.short	0x0098
        /*00a8*/ 	.byte	0x00, 0xf0, 0x11, 0x00


	//----- nvinfo : EIATTR_KPARAM_INFO
	.align		4
.L_947:
        /*00ac*/ 	.byte	0x04, 0x17
        /*00ae*/ 	.short	(.L_949 - .L_948)
.L_948:
        /*00b0*/ 	.word	0x00000000
        /*00b4*/ 	.short	0x0003
        /*00b6*/ 	.short	0x0094
        /*00b8*/ 	.byte	0x00, 0xf0, 0x11, 0x00


	//----- nvinfo : EIATTR_KPARAM_INFO
	.align		4
.L_949:
        /*00bc*/ 	.byte	0x04, 0x17
        /*00be*/ 	.short	(.L_951 - .L_950)
.L_950:
        /*00c0*/ 	.word	0x00000000
        /*00c4*/ 	.short	0x0002
        /*00c6*/ 	.short	0x0090
        /*00c8*/ 	.byte	0x00, 0xf0, 0x11, 0x00


	//----- nvinfo : EIATTR_KPARAM_INFO
	.align		4
.L_951:
        /*00cc*/ 	.byte	0x04, 0x17
        /*00ce*/ 	.short	(.L_953 - .L_952)
.L_952:
        /*00d0*/ 	.word	0x00000000
        /*00d4*/ 	.short	0x0001
        /*00d6*/ 	.short	0x0048
        /*00d8*/ 	.byte	0x00, 0xf0, 0x21, 0x01


	//----- nvinfo : EIATTR_KPARAM_INFO
	.align		4
.L_953:
        /*00dc*/ 	.byte	0x04, 0x17
        /*00de*/ 	.short	(.L_955 - .L_954)
.L_954:
        /*00e0*/ 	.word	0x00000000
        /*00e4*/ 	.short	0x0000
        /*00e6*/ 	.short	0x0000
        /*00e8*/ 	.byte	0x00, 0xf0, 0x21, 0x01


	//----- nvinfo : EIATTR_MAXREG_COUNT
	.align		4
.L_955:
        /*00ec*/ 	.byte	0x03, 0x1b
        /*00ee*/ 	.short	0x00ff


	//----- nvinfo : EIATTR_MERCURY_ISA_VERSION
	.align		4
        /*00f0*/ 	.byte	0x03, 0x5f
        /*00f2*/ 	.short	0x0000


	//----- nvinfo : EIATTR_EXIT_INSTR_OFFSETS
	.align		4
        /*00f4*/ 	.byte	0x04, 0x1c
        /*00f6*/ 	.short	(.L_957 - .L_956)


	//   ....[0]....
.L_956:
        /*00f8*/ 	.word	0x00000280


	//   ....[1]....
        /*00fc*/ 	.word	0x000002c0


	//   ....[2]....
        /*0100*/ 	.word	0x000010a0


	//   ....[3]....
        /*0104*/ 	.word	0x000010c0


	//----- nvinfo : EIATTR_CTAIDZ_USED
	.align		4
.L_957:
        /*0108*/ 	.byte	0x01, 0x04
	.zero		2


	//----- nvinfo : EIATTR_CRS_STACK_SIZE
	.align		4
        /*010c*/ 	.byte	0x04, 0x1e
        /*010e*/ 	.short	(.L_959 - .L_958)
.L_958:
        /*0110*/ 	.word	0x00000000
.L_959:


//--------------------- .nv.info._ZN2at6native49_GLOBAL__N__09e94e3a_16_AveragePool3d_cu_a8eae74c29avg_pool3d_cuda_update_outputILi3EN3c108BFloat16EfEEvNS_27GenericPackedTensorAccessorIKT0_Lm4ENS_16DefaultPtrTraitsElEENS5_IS6_Lm4ES8_lEEiiiiiiiibii --------------------------
	.section	.nv.info._ZN2at6native49_GLOBAL__N__09e94e3a_16_AveragePool3d_cu_a8eae74c29avg_pool3d_cuda_update_outputILi3EN3c108BFloat16EfEEvNS_27GenericPackedTensorAccessorIKT0_Lm4ENS_16DefaultPtrTraitsElEENS5_IS6_Lm4ES8_lEEiiiiiiiibii,"",@"SHT_CUDA_INFO"
	.sectionflags	@""
	.align	4


	//----- nvinfo : EIATTR_CUDA_API_VERSION
	.align		4
        /*0000*/ 	.byte	0x04, 0x37
        /*0002*/ 	.short	(.L_961 - .L_960)
.L_960:
        /*0004*/ 	.word	0x00000082


	//----- nvinfo : EIATTR_SW2861232_WAR
	.align		4
.L_961:
        /*0008*/ 	.byte	0x01, 0x35
	.zero		2


	//----- nvinfo : EIATTR_PARAM_CBANK
	.align		4
        /*000c*/ 	.byte	0x04, 0x0a
        /*000e*/ 	.short	(.L_963 - .L_962)
	.align		4
.L_962:
        /*0010*/ 	.word	index@(.nv.constant0._ZN2at6native49_GLOBAL__N__09e94e3a_16_AveragePool3d_cu_a8eae74c29avg_pool3d_cuda_update_outputILi3EN3c108BFloat16EfEEvNS_27GenericPackedTensorAccessorIKT0_Lm4ENS_16DefaultPtrTraitsElEENS5_IS6_Lm4ES8_lEEiiiiiiiibii)
        /*0014*/ 	.short	0x0160
        /*0016*/ 	.short	0x00bc


	//----- nvinfo : EIATTR_CBANK_PARAM_SIZE
	.align		4
.L_963:
        /*0018*/ 	.byte	0x03, 0x19
        /*001a*/ 	.short	0x00bc


	//----- nvinfo : EIATTR_KPARAM_INFO
	.align		4
        /*001c*/ 	.byte	0x04, 0x17
        /*001e*/ 	.short	(.L_965 - .L_964)
.L_964:
        /*0020*/ 	.word	0x00000000
        /*0024*/ 	.short	0x000c
        /*0026*/ 	.short	0x00b8
        /*0028*/ 	.byte	0x00, 0xf0, 0x11, 0x00


	//----- nvinfo : EIATTR_KPARAM_INFO
	.align		4
.L_965:
        /*002c*/ 	.byte	0x04, 0x17
        /*002e*/ 	.short	(.L_967 - .L_966)
.L_966:
        /*0030*/ 	.word	0x00000000
        /*0034*/ 	.short	0x000b
        /*0036*/ 	.short	0x00b4
        /*0038*/ 	.byte	0x00, 0xf0, 0x11, 0x00


	//----- nvinfo : EIATTR_KPARAM_INFO
	.align		4
.L_967:
        /*003c*/ 	.byte	0x04, 0x17
        /*003e*/ 	.short	(.L_969 - .L_968)
.L_968:
        /*0040*/ 	.word	0x00000000
        /*0044*/ 	.short	0x000a
        /*0046*/ 	.short	0x00b0
        /*0048*/ 	.byte	0x00, 0xf0, 0x05, 0x00


	//----- nvinfo : EIATTR_KPARAM_INFO
	.align		4
.L_969:
        /*004c*/ 	.byte	0x04, 0x17
        /*004e*/ 	.short	(.L_971 - .L_970)
.L_970:
        /*0050*/ 	.word	0x00000000
        /*0054*/ 	.short	0x0009
        /*0056*/ 	.short	0x00ac
        /*0058*/ 	.byte	0x00, 0xf0, 0x11, 0x00


	//----- nvinfo : EIATTR_KPARAM_INFO
	.align		4
.L_971:
        /*005c*/ 	.byte	0x04, 0x17
        /*005e*/ 	.short	(.L_973 - .L_972)
.L_972:
        /*0060*/ 	.word	0x00000000
        /*0064*/ 	.short	0x0008
        /*0066*/ 	.short	0x00a8
        /*0068*/ 	.byte	0x00, 0xf0, 0x11, 0x00


	//----- nvinfo : EIATTR_KPARAM_INFO
	.align		4
.L_973:
        /*006c*/ 	.byte	0x04, 0x17
        /*006e*/ 	.short	(.L_975 - .L_974)
.L_974:
        /*0070*/ 	.word	0x00000000
        /*0074*/ 	.short	0x0007
        /*0076*/ 	.short	0x00a4
        /*0078*/ 	.byte	0x00, 0xf0, 0x11, 0x00


	//----- nvinfo : EIATTR_KPARAM_INFO
	.align		4
.L_975:
        /*007c*/ 	.byte	0x04, 0x17
        /*007e*/ 	.short	(.L_977 - .L_976)
.L_976:
        /*0080*/ 	.word	0x00000000
        /*0084*/ 	.short	0x0006
        /*0086*/ 	.short	0x00a0
        /*0088*/ 	.byte	0x00, 0xf0, 0x11, 0x00


	//----- nvinfo : EIATTR_KPARAM_INFO
	.align		4
.L_977:
        /*008c*/ 	.byte	0x04, 0x17
        /*008e*/ 	.short	(.L_979 - .L_978)
.L_978:
        /*0090*/ 	.word	0x00000000
        /*0094*/ 	.short	0x0005
        /*0096*/ 	.short	0x009c
        /*0098*/ 	.byte	0x00, 0xf0, 0x11, 0x00


	//----- nvinfo : EIATTR_KPARAM_INFO
	.align		4
.L_979:
        /*009c*/ 	.byte	0x04, 0x17
        /*009e*/ 	.short	(.L_981 - .L_980)
.L_980:
        /*00a0*/ 	.word	0x00000000
        /*00a4*/ 	.short	0x0004
        /*00a6*/ 	.short	0x0098
        /*00a8*/ 	.byte	0x00, 0xf0, 0x11, 0x00


	//----- nvinfo : EIATTR_KPARAM_INFO
	.align		4
.L_981:
        /*00ac*/ 	.byte	0x04, 0x17
        /*00ae*/ 	.short	(.L_983 - .L_982)
.L_982:
        /*00b0*/ 	.word	0x00000000
        /*00b4*/ 	.short	0x0003
        /*00b6*/ 	.short	0x0094
        /*00b8*/ 	.byte	0x00, 0xf0, 0x11, 0x00


	//----- nvinfo : EIATTR_KPARAM_INFO
	.align		4
.L_983:
        /*00bc*/ 	.byte	0x04, 0x17
        /*00be*/ 	.short	(.L_985 - .L_984)
.L_984:
        /*00c0*/ 	.word	0x00000000
        /*00c4*/ 	.short	0x0002
        /*00c6*/ 	.short	0x0090
        /*00c8*/ 	.byte	0x00, 0xf0, 0x11, 0x00


	//----- nvinfo : EIATTR_KPARAM_INFO
	.align		4
.L_985:
        /*00cc*/ 	.byte	0x04, 0x17
        /*00ce*/ 	.short	(.L_987 - .L_986)
.L_986:
        /*00d0*/ 	.word	0x00000000
        /*00d4*/ 	.short	0x0001
        /*00d6*/ 	.short	0x0048
        /*00d8*/ 	.byte	0x00, 0xf0, 0x21, 0x01


	//----- nvinfo : EIATTR_KPARAM_INFO
	.align		4
.L_987:
        /*00dc*/ 	.byte	0x04, 0x17
        /*00de*/ 	.short	(.L_989 - .L_988)
.L_988:
        /*00e0*/ 	.word	0x00000000
        /*00e4*/ 	.short	0x0000
        /*00e6*/ 	.short	0x0000
        /*00e8*/ 	.byte	0x00, 0xf0, 0x21, 0x01


	//----- nvinfo : EIATTR_MAXREG_COUNT
	.align		4
.L_989:
        /*00ec*/ 	.byte	0x03, 0x1b
        /*00ee*/ 	.short	0x00ff


	//----- nvinfo : EIATTR_MERCURY_ISA_VERSION
	.align		4
        /*00f0*/ 	.byte	0x03, 0x5f
        /*00f2*/ 	.short	0x0000


	//----- nvinfo : EIATTR_EXIT_INSTR_OFFSETS
	.align		4
        /*00f4*/ 	.byte	0x04, 0x1c
        /*00f6*/ 	.short	(.L_991 - .L_990)


	//   ....[0]....
.L_990:
        /*00f8*/ 	.word	0x00000280


	//   ....[1]....
        /*00fc*/ 	.word	0x000002c0


	//   ....[2]....
        /*0100*/ 	.word	0x000010a0


	//   ....[3]....
        /*0104*/ 	.word	0x000010c0


	//----- nvinfo : EIATTR_CTAIDZ_USED
	.align		4
.L_991:
        /*0108*/ 	.byte	0x01, 0x04
	.zero		2


	//----- nvinfo : EIATTR_CRS_STACK_SIZE
	.align		4
        /*010c*/ 	.byte	0x04, 0x1e
        /*010e*/ 	.short	(.L_993 - .L_992)
.L_992:
        /*0110*/ 	.word	0x00000000
.L_993:


//--------------------- .nv.info._ZN2at6native49_GLOBAL__N__09e94e3a_16_AveragePool3d_cu_a8eae74c29avg_pool3d_cuda_update_outputILi2EN3c108BFloat16EfEEvNS_27GenericPackedTensorAccessorIKT0_Lm4ENS_16DefaultPtrTraitsElEENS5_IS6_Lm4ES8_lEEiiiiiiiibii --------------------------
	.section	.nv.info._ZN2at6native49_GLOBAL__N__09e94e3a_16_AveragePool3d_cu_a8eae74c29avg_pool3d_cuda_update_outputILi2EN3c108BFloat16EfEEvNS_27GenericPackedTensorAccessorIKT0_Lm4ENS_16DefaultPtrTraitsElEENS5_IS6_Lm4ES8_lEEiiiiiiiibii,"",@"SHT_CUDA_INFO"
	.sectionflags	@""
	.align	4


	//----- nvinfo : EIATTR_CUDA_API_VERSION
	.align		4
        /*0000*/ 	.byte	0x04, 0x37
        /*0002*/ 	.short	(.L_995 - .L_994)
.L_994:
        /*0004*/ 	.word	0x00000082


	//----- nvinfo : EIATTR_SW2861232_WAR
	.align		4
.L_995:
        /*0008*/ 	.byte	0x01, 0x35
	.zero		2


	//----- nvinfo : EIATTR_PARAM_CBANK
	.align		4
        /*000c*/ 	.byte	0x04, 0x0a
        /*000e*/ 	.short	(.L_997 - .L_996)
	.align		4
.L_996:
        /*0010*/ 	.word	index@(.nv.constant0._ZN2at6native49_GLOBAL__N__09e94e3a_16_AveragePool3d_cu_a8eae74c29avg_pool3d_cuda_update_outputILi2EN3c108BFloat16EfEEvNS_27GenericPackedTensorAccessorIKT0_Lm4ENS_16DefaultPtrTraitsElEENS5_IS6_Lm4ES8_lEEiiiiiiiibii)
        /*0014*/ 	.short	0x0160
        /*0016*/ 	.short	0x00bc


	//----- nvinfo : EIATTR_CBANK_PARAM_SIZE
	.align		4
.L_997:
        /*0018*/ 	.byte	0x03, 0x19
        /*001a*/ 	.short	0x00bc


	//----- nvinfo : EIATTR_KPARAM_INFO
	.align		4
        /*001c*/ 	.byte	0x04, 0x17
        /*001e*/ 	.short	(.L_999 - .L_998)
.L_998:
        /*0020*/ 	.word	0x00000000
        /*0024*/ 	.short	0x000c
        /*0026*/ 	.short	0x00b8
        /*0028*/ 	.byte	0x00, 0xf0, 0x11, 0x00


	//----- nvinfo : EIATTR_KPARAM_INFO
	.align		4
.L_999:
        /*002c*/ 	.byte	0x04, 0x17
        /*002e*/ 	.short	(.L_1001 - .L_1000)
.L_1000:
        /*0030*/ 	.word	0x00000000
        /*0034*/ 	.short	0x000b
        /*0036*/ 	.short	0x00b4
        /*0038*/ 	.byte	0x00, 0xf0, 0x11, 0x00


	//----- nvinfo : EIATTR_KPARAM_INFO
	.align		4
.L_1001:
        /*003c*/ 	.byte	0x04, 0x17
        /*003e*/ 	.short	(.L_1003 - .L_1002)
.L_1002:
        /*0040*/ 	.word	0x00000000
        /*0044*/ 	.short	0x000a
        /*0046*/ 	.short	0x00b0
        /*0048*/ 	.byte	0x00, 0xf0, 0x05, 0x00


	//----- nvinfo : EIATTR_KPARAM_INFO
	.align		4
.L_1003:
        /*004c*/ 	.byte	0x04, 0x17
        /*004e*/ 	.short	(.L_1005 - .L_1004)
.L_1004:
        /*0050*/ 	.word	0x00000000
        /*0054*/ 	.short	0x0009
        /*0056*/ 	.short	0x00ac
        /*0058*/ 	.byte	0x00, 0xf0, 0x11, 0x00


	//----- nvinfo : EIATTR_KPARAM_INFO
	.align		4
.L_1005:
        /*005c*/ 	.byte	0x04, 0x17
        /*005e*/ 	.short	(.L_1007 - .L_1006)
.L_1006:
        /*0060*/ 	.word	0x00000000
        /*0064*/ 	.short	0x0008
        /*0066*/ 	.short	0x00a8
        /*0068*/ 	.byte	0x00, 0xf0, 0x11, 0x00


	//----- nvinfo : EIATTR_KPARAM_INFO
	.align		4
.L_1007:
        /*006c*/ 	.byte	0x04, 0x17
        /*006e*/ 	.short	(.L_1009 - .L_1008)
.L_1008:
        /*0070*/ 	.word	0x00000000
        /*0074*/ 	.short	0x0007
        /*0076*/ 	.short	0x00a4
        /*0078*/ 	.byte	0x00, 0xf0, 0x11, 0x00


	//----- nvinfo : EIATTR_KPARAM_INFO
	.align		4
.L_1009:
        /*007c*/ 	.byte	0x04, 0x17
        /*007e*/ 	.short	(.L_1011 - .L_1010)
.L_1010:
        /*0080*/ 	.word	0x00000000
        /*0084*/ 	.short	0x0006
        /*0086*/ 	.short	0x00a0
        /*0088*/ 	.byte	0x00, 0xf0, 0x11, 0x00


	//----- nvinfo : EIATTR_KPARAM_INFO
	.align		4
.L_1011:
        /*008c*/ 	.byte	0x04, 0x17
        /*008e*/ 	.short	(.L_1013 - .L_1012)
.L_1012:
        /*0090*/ 	.word	0x00000000
        /*0094*/ 	.short	0x0005
        /*0096*/ 	.short	0x009c
        /*0098*/ 	.byte	0x00, 0xf0, 0x11, 0x00


	//----- nvinfo : EIATTR_KPARAM_INFO
	.align		4
.L_1013:
        /*009c*/ 	.byte	0x04, 0x17
        /*009e*/ 	.short	(.L_1015 - .L_1014)
.L_1014:
        /*00a0*/ 	.word	0x00000000
        /*00a4*/ 	.short	0x0004
        /*00a6*/ 	.short	0x0098
        /*00a8*/ 	.byte	0x00, 0xf0, 0x11, 0x00


	//----- nvinfo : EIATTR_KPARAM_INFO
	.align		4
.L_1015:
        /*00ac*/ 	.byte	0x04, 0x17
        /*00ae*/ 	.short	(.L_1017 - .L_1016)
.L_1016:
        /*00b0*/ 	.word	0x00000000
        /*00b4*/ 	.short	0x0003
        /*00b6*/ 	.short	0x0094
        /*00b8*/ 	.byte	0x00, 0xf0, 0x11, 0x00


	//----- nvinfo : EIATTR_KPARAM_INFO
	.align		4
.L_1017:
        /*00bc*/ 	.byte	0x04, 0x17
        /*00be*/ 	.short	(.L_1019 - .L_1018)
.L_1018:
        /*00c0*/ 	.word	0x00000000
        /*00c4*/ 	.short	0x0002
        /*00c6*/ 	.short	0x0090
        /*00c8*/ 	.byte	0x00, 0xf0, 0x11, 0x00


	//----- nvinfo : EIATTR_KPARAM_INFO
	.align		4
.L_1019:
        /*00cc*/ 	.byte	0x04, 0x17
        /*00ce*/ 	.short	(.L_1021 - .L_1020)
.L_1020:
        /*00d0*/ 	.word	0x00000000
        /*00d4*/ 	.short	0x0001
        /*00d6*/ 	.short	0x0048
        /*00d8*/ 	.byte	0x00, 0xf0, 0x21, 0x01


	//----- nvinfo : EIATTR_KPARAM_INFO
	.align		4
.L_1021:
        /*00dc*/ 	.byte	0x04, 0x17
        /*00de*/ 	.short	(.L_1023 - .L_1022)
.L_1022:
        /*00e0*/ 	.word	0x00000000
        /*00e4*/ 	.short	0x0000
        /*00e6*/ 	.short	0x0000
        /*00e8*/ 	.byte	0x00, 0xf0, 0x21, 0x01


	//----- nvinfo : EIATTR_MAXREG_COUNT
	.align		4
.L_1023:
        /*00ec*/ 	.byte	0x03, 0x1b
        /*00ee*/ 	.short	0x00ff


	//----- nvinfo : EIATTR_MERCURY_ISA_VERSION
	.align		4
        /*00f0*/ 	.byte	0x03, 0x5f
        /*00f2*/ 	.short	0x0000


	//----- nvinfo : EIATTR_EXIT_INSTR_OFFSETS
	.align		4
        /*00f4*/ 	.byte	0x04, 0x1c
        /*00f6*/ 	.short	(.L_1025 - .L_1024)


	//   ....[0]....
.L_1024:
        /*00f8*/ 	.word	0x00000280


	//   ....[1]....
        /*00fc*/ 	.word	0x000002c0


	//   ....[2]....
        /*0100*/ 	.word	0x000010a0


	//   ....[3]....
        /*0104*/ 	.word	0x000010c0


	//----- nvinfo : EIATTR_CTAIDZ_USED
	.align		4
.L_1025:
        /*0108*/ 	.byte	0x01, 0x04
	.zero		2


	//----- nvinfo : EIATTR_CRS_STACK_SIZE
	.align		4
        /*010c*/ 	.byte	0x04, 0x1e
        /*010e*/ 	.short	(.L_1027 - .L_1026)
.L_1026:
        /*0110*/ 	.word	0x00000000
.L_1027:


//--------------------- .nv.info._ZN2at6native49_GLOBAL__N__09e94e3a_16_AveragePool3d_cu_a8eae74c29avg_pool3d_cuda_update_outputILi1EN3c108BFloat16EfEEvNS_27GenericPackedTensorAccessorIKT0_Lm4ENS_16DefaultPtrTraitsElEENS5_IS6_Lm4ES8_lEEiiiiiiiibii --------------------------
	.section	.nv.info._ZN2at6native49_GLOBAL__N__09e94e3a_16_AveragePool3d_cu_a8eae74c29avg_pool3d_cuda_update_outputILi1EN3c108BFloat16EfEEvNS_27GenericPackedTensorAccessorIKT0_Lm4ENS_16DefaultPtrTraitsElEENS5_IS6_Lm4ES8_lEEiiiiiiiibii,"",@"SHT_CUDA_INFO"
	.sectionflags	@""
	.align	4


	//----- nvinfo : EIATTR_CUDA_API_VERSION
	.align		4
        /*0000*/ 	.byte	0x04, 0x37
        /*0002*/ 	.short	(.L_1029 - .L_1028)
.L_1028:
        /*0004*/ 	.word	0x00000082


	//----- nvinfo : EIATTR_SW2861232_WAR
	.align		4
.L_1029:
        /*0008*/ 	.byte	0x01, 0x35
	.zero		2


	//----- nvinfo : EIATTR_PARAM_CBANK
	.align		4
        /*000c*/ 	.byte	0x04, 0x0a
        /*000e*/ 	.short	(.L_1031 - .L_1030)
	.align		4
.L_1030:
        /*0010*/ 	.word	index@(.nv.constant0._ZN2at6native49_GLOBAL__N__09e94e3a_16_AveragePool3d_cu_a8eae74c29avg_pool3d_cuda_update_outputILi1EN3c108BFloat16EfEEvNS_27GenericPackedTensorAccessorIKT0_Lm4ENS_16DefaultPtrTraitsElEENS5_IS6_Lm4ES8_lEEiiiiiiiibii)
        /*0014*/ 	.short	0x0160
        /*0016*/ 	.short	0x00bc


	//----- nvinfo : EIATTR_CBANK_PARAM_SIZE
	.align		4
.L_1031:
        /*0018*/ 	.byte	0x03, 0x19
        /*001a*/ 	.short	0x00bc


	//----- nvinfo : EIATTR_KPARAM_INFO
	.align		4
        /*001c*/ 	.byte	0x04, 0x17
        /*001e*/ 	.short	(.L_1033 - .L_1032)
.L_1032:
        /*0020*/ 	.word	0x00000000
        /*0024*/ 	.short	0x000c
        /*0026*/ 	.short	0x00b8
        /*0028*/ 	.byte	0x00, 0xf0, 0x11, 0x00


	//----- nvinfo : EIATTR_KPARAM_INFO
	.align		4
.L_1033:
        /*002c*/ 	.byte	0x04, 0x17
        /*002e*/ 	.short	(.L_1035 - .L_1034)
.L_1034:
        /*0030*/ 	.word	0x00000000
        /*0034*/ 	.short	0x000b
        /*0036*/ 	.short	0x00b4
        /*0038*/ 	.byte	0x00, 0xf0, 0x11, 0x00


	//----- nvinfo : EIATTR_KPARAM_INFO
	.align		4
.L_1035:
        /*003c*/ 	.byte	0x04, 0x17
        /*003e*/ 	.short	(.L_1037 - .L_1036)
.L_1036:
        /*0040*/ 	.word	0x00000000
        /*0044*/ 	.short	0x000a
        /*0046*/ 	.short	0x00b0
        /*0048*/ 	.byte	0x00, 0xf0, 0x05, 0x00


	//----- nvinfo : EIATTR_KPARAM_INFO
	.align		4
.L_1037:
        /*004c*/ 	.byte	0x04, 0x17
        /*004e*/ 	.short	(.L_1039 - .L_1038)
.L_1038:
        /*0050*/ 	.word	0x00000000
        /*0054*/ 	.short	0x0009
        /*0056*/ 	.short	0x00ac
        /*0058*/ 	.byte	0x00, 0xf0, 0x11, 0x00


	//----- nvinfo : EIATTR_KPARAM_INFO
	.align		4
.L_1039:
        /*005c*/ 	.byte	0x04, 0x17
        /*005e*/ 	.short	(.L_1041 - .L_1040)
.L_1040:
        /*0060*/ 	.word	0x00000000
        /*0064*/ 	.short	0x0008
        /*0066*/ 	.short	0x00a8
        /*0068*/ 	.byte	0x00, 0xf0, 0x11, 0x00


	//----- nvinfo : EIATTR_KPARAM_INFO
	.align		4
.L_1041:
        /*006c*/ 	.byte	0x04, 0x17
        /*006e*/ 	.short	(.L_1043 - .L_1042)
.L_1042:
        /*0070*/ 	.word	0x00000000
        /*0074*/ 	.short	0x0007
        /*0076*/ 	.short	0x00a4
        /*0078*/ 	.byte	0x00, 0xf0, 0x11, 0x00


	//----- nvinfo : EIATTR_KPARAM_INFO
	.align		4
.L_1043:
        /*007c*/ 	.byte	0x04, 0x17
        /*007e*/ 	.short	(.L_1045 - .L_1044)
.L_1044:
        /*0080*/ 	.word	0x00000000
        /*0084*/ 	.short	0x0006
        /*0086*/ 	.short	0x00a0
        /*0088*/ 	.byte	0x00, 0xf0, 0x11, 0x00


	//----- nvinfo : EIATTR_KPARAM_INFO
	.align		4
.L_1045:
        /*008c*/ 	.byte	0x04, 0x17
        /*008e*/ 	.short	(.L_1047 - .L_1046)
.L_1046:
        /*0090*/ 	.word	0x00000000
        /*0094*/ 	.short	0x0005
        /*0096*/ 	.short	0x009c
        /*0098*/ 	.byte	0x00, 0xf0, 0x11, 0x00


	//----- nvinfo : EIATTR_KPARAM_INFO
	.align		4
.L_1047:
        /*009c*/ 	.byte	0x04, 0x17
        /*009e*/ 	.short	(.L_1049 - .L_1048)
.L_1048:
        /*00a0*/ 	.word	0x00000000
        /*00a4*/ 	.short	0x0004
        /*00a6*/ 	.short	0x0098
        /*00a8*/ 	.byte	0x00, 0xf0, 0x11, 0x00


	//----- nvinfo : EIATTR_KPARAM_INFO
	.align		4
.L_1049:
        /*00ac*/ 	.byte	0x04, 0x17
        /*00ae*/ 	.short	(.L_1051 - .L_1050)
.L_1050:
        /*00b0*/ 	.word	0x00000000
        /*00b4*/ 	.short	0x0003
        /*00b6*/ 	.short	0x0094
        /*00b8*/ 	.byte	0x00, 0xf0, 0x11, 0x00


	//----- nvinfo : EIATTR_KPARAM_INFO
	.align		4
.L_1051:
        /*00bc*/ 	.byte	0x04, 0x17
        /*00be*/ 	.short	(.L_1053 - .L_1052)
.L_1052:
        /*00c0*/ 	.word	0x00000000
        /*00c4*/ 	.short	0x0002
        /*00c6*/ 	.short	0x0090
        /*00c8*/ 	.byte	0x00, 0xf0, 0x11, 0x00


	//----- nvinfo : EIATTR_KPARAM_INFO
	.align		4
.L_1053:
        /*00cc*/ 	.byte	0x04, 0x17
        /*00ce*/ 	.short	(.L_1055 - .L_1054)
.L_1054:
        /*00d0*/ 	.word	0x00000000
        /*00d4*/ 	.short	0x0001
        /*00d6*/ 	.short	0x0048
        /*00d8*/ 	.byte	0x00, 0xf0, 0x21, 0x01


	//----- nvinfo : EIATTR_KPARAM_INFO
	.align		4
.L_1055:
        /*00dc*/ 	.byte	0x04, 0x17
        /*00de*/ 	.short	(.L_1057 - .L_1056)
.L_1056:
        /*00e0*/ 	.word	0x00000000
        /*00e4*/ 	.short	0x0000
        /*00e6*/ 	.short	0x0000
        /*00e8*/ 	.byte	0x00, 0xf0, 0x21, 0x01


	//----- nvinfo : EIATTR_MAXREG_COUNT
	.align		4
.L_1057:
        /*00ec*/ 	.byte	0x03, 0x1b
        /*00ee*/ 	.short	0x00ff


	//----- nvinfo : EIATTR_MERCURY_ISA_VERSION
	.align		4
        /*00f0*/ 	.byte	0x03, 0x5f
        /*00f2*/ 	.short	0x0000


	//----- nvinfo : EIATTR_EXIT_INSTR_OFFSETS
	.align		4
        /*00f4*/ 	.byte	0x04, 0x1c
        /*00f6*/ 	.short	(.L_1059 - .L_1058)


	//   ....[0]....
.L_1058:
        /*00f8*/ 	.word	0x00000280


	//   ....[1]....
        /*00fc*/ 	.word	0x000002c0


	//   ....[2]....
        /*0100*/ 	.word	0x000010a0


	//   ....[3]....
        /*0104*/ 	.word	0x000010c0


	//----- nvinfo : EIATTR_CTAIDZ_USED
	.align		4
.L_1059:
        /*0108*/ 	.byte	0x01, 0x04
	.zero		2


	//----- nvinfo : EIATTR_CRS_STACK_SIZE
	.align		4
        /*010c*/ 	.byte	0x04, 0x1e
        /*010e*/ 	.short	(.L_1061 - .L_1060)
.L_1060:
        /*0110*/ 	.word	0x00000000
.L_1061:


//--------------------- .nv.info._ZN2at6native49_GLOBAL__N__09e94e3a_16_AveragePool3d_cu_a8eae74c29avg_pool3d_cuda_update_outputIN3c104HalfEfEEvNS_27GenericPackedTensorAccessorIKT_Lm4ENS_16DefaultPtrTraitsElEENS5_IS6_Lm4ES8_lEEiiiiiiiiibii --------------------------
	.section	.nv.info._ZN2at6native49_GLOBAL__N__09e94e3a_16_AveragePool3d_cu_a8eae74c29avg_pool3d_cuda_update_outputIN3c104HalfEfEEvNS_27GenericPackedTensorAccessorIKT_Lm4ENS_16DefaultPtrTraitsElEENS5_IS6_Lm4ES8_lEEiiiiiiiiibii,"",@"SHT_CUDA_INFO"
	.sectionflags	@""
	.align	4


	//----- nvinfo : EIATTR_CUDA_API_VERSION
	.align		4
        /*0000*/ 	.byte	0x04, 0x37
        /*0002*/ 	.short	(.L_1063 - .L_1062)
.L_1062:
        /*0004*/ 	.word	0x00000082


	//----- nvinfo : EIATTR_SW2861232_WAR
	.align		4
.L_1063:
        /*0008*/ 	.byte	0x01, 0x35
	.zero		2


	//----- nvinfo : EIATTR_PARAM_CBANK
	.align		4
        /*000c*/ 	.byte	0x04, 0x0a
        /*000e*/ 	.short	(.L_1065 - .L_1064)
	.align		4
.L_1064:
        /*0010*/ 	.word	index@(.nv.constant0._ZN2at6native49_GLOBAL__N__09e94e3a_16_AveragePool3d_cu_a8eae74c29avg_pool3d_cuda_update_outputIN3c104HalfEfEEvNS_27GenericPackedTensorAccessorIKT_Lm4ENS_16DefaultPtrTraitsElEENS5_IS6_Lm4ES8_lEEiiiiiiiiibii)
        /*0014*/ 	.short	0x0160
        /*0016*/ 	.short	0x00c0


	//----- nvinfo : EIATTR_CBANK_PARAM_SIZE
	.align		4
.L_1065:
        /*0018*/ 	.byte	0x03, 0x19
        /*001a*/ 	.short	0x00c0


	//----- nvinfo : EIATTR_KPARAM_INFO
	.align		4
        /*001c*/ 	.byte	0x04, 0x17
        /*001e*/ 	.short	(.L_1067 - .L_1066)
.L_1066:
        /*0020*/ 	.word	0x00000000
        /*0024*/ 	.short	0x000d
        /*0026*/ 	.short	0x00bc
        /*0028*/ 	.byte	0x00, 0xf0, 0x11, 0x00


	//----- nvinfo : EIATTR_KPARAM_INFO
	.align		4
.L_1067:
        /*002c*/ 	.byte	0x04, 0x17
        /*002e*/ 	.short	(.L_1069 - .L_1068)
.L_1068:
        /*0030*/ 	.word	0x00000000
        /*0034*/ 	.short	0x000c
        /*0036*/ 	.short	0x00b8
        /*0038*/ 	.byte	0x00, 0xf0, 0x11, 0x00


	//----- nvinfo : EIATTR_KPARAM_INFO
	.align		4
.L_1069:
        /*003c*/ 	.byte	0x04, 0x17
        /*003e*/ 	.short	(.L_1071 - .L_1070)
.L_1070:
        /*0040*/ 	.word	0x00000000
        /*0044*/ 	.short	0x000b
        /*0046*/ 	.short	0x00b4
        /*0048*/ 	.byte	0x00, 0xf0, 0x05, 0x00


	//----- nvinfo : EIATTR_KPARAM_INFO
	.align		4
.L_1071:
        /*004c*/ 	.byte	0x04, 0x17
        /*004e*/ 	.short	(.L_1073 - .L_1072)
.L_1072:
        /*0050*/ 	.word	0x00000000
        /*0054*/ 	.short	0x000a
        /*0056*/ 	.short	0x00b0
        /*0058*/ 	.byte	0x00, 0xf0, 0x11, 0x00


	//----- nvinfo : EIATTR_KPARAM_INFO
	.align		4
.L_1073:
        /*005c*/ 	.byte	0x04, 0x17
        /*005e*/ 	.short	(.L_1075 - .L_1074)
.L_1074:
        /*0060*/ 	.word	0x00000000
        /*0064*/ 	.short	0x0009
        /*0066*/ 	.short	0x00ac
        /*0068*/ 	.byte	0x00, 0xf0, 0x11, 0x00


	//----- nvinfo : EIATTR_KPARAM_INFO
	.align		4
.L_1075:
        /*006c*/ 	.byte	0x04, 0x17
        /*006e*/ 	.short	(.L_1077 - .L_1076)
.L_1076:
        /*0070*/ 	.word	0x00000000
        /*0074*/ 	.short	0x0008
        /*0076*/ 	.short	0x00a8
        /*0078*/ 	.byte	0x00, 0xf0, 0x11, 0x00


	//----- nvinfo : EIATTR_KPARAM_INFO
	.align		4
.L_1077:
        /*007c*/ 	.byte	0x04, 0x17
        /*007e*/ 	.short	(.L_1079 - .L_1078)
.L_1078:
        /*0080*/ 	.word	0x00000000
        /*0084*/ 	.short	0x0007
        /*0086*/ 	.short	0x00a4
        /*0088*/ 	.byte	0x00, 0xf0, 0x11, 0x00


	//----- nvinfo : EIATTR_KPARAM_INFO
	.align		4
.L_1079:
        /*008c*/ 	.byte	0x04, 0x17
        /*008e*/ 	.short	(.L_1081 - .L_1080)
.L_1080:
        /*0090*/ 	.word	0x00000000
        /*0094*/ 	.short	0x0006
        /*0096*/ 	.short	0x00a0
        /*0098*/ 	.byte	0x00, 0xf0, 0x11, 0x00


	//----- nvinfo : EIATTR_KPARAM_INFO
	.align		4
.L_1081:
        /*009c*/ 	.byte	0x04, 0x17
        /*009e*/ 	.short	(.L_1083 - .L_1082)
.L_1082:
        /*00a0*/ 	.word	0x00000000
        /*00a4*/ 	.short	0x0005
        /*00a6*/ 	.short	0x009c
        /*00a8*/ 	.byte	0x00, 0xf0, 0x11, 0x00


	//----- nvinfo : EIATTR_KPARAM_INFO
	.align		4
.L_1083:
        /*00ac*/ 	.byte	0x04, 0x17
        /*00ae*/ 	.short	(.L_1085 - .L_1084)
.L_1084:
        /*00b0*/ 	.word	0x00000000
        /*00b4*/ 	.short	0x0004
        /*00b6*/ 	.short	0x0098
        /*00b8*/ 	.byte	0x00, 0xf0, 0x11, 0x00


	//----- nvinfo : EIATTR_KPARAM_INFO
	.align		4
.L_1085:
        /*00bc*/ 	.byte	0x04, 0x17
        /*00be*/ 	.short	(.L_1087 - .L_1086)
.L_1086:
        /*00c0*/ 	.word	0x00000000
        /*00c4*/ 	.short	0x0003
        /*00c6*/ 	.short	0x0094
        /*00c8*/ 	.byte	0x00, 0xf0, 0x11, 0x00


	//----- nvinfo : EIATTR_KPARAM_INFO
	.align		4
.L_1087:
        /*00cc*/ 	.byte	0x04, 0x17
        /*00ce*/ 	.short	(.L_1089 - .L_1088)
.L_1088:
        /*00d0*/ 	.word	0x00000000
        /*00d4*/ 	.short	0x0002
        /*00d6*/ 	.short	0x0090
        /*00d8*/ 	.byte	0x00, 0xf0, 0x11, 0x00


	//----- nvinfo : EIATTR_KPARAM_INFO
	.align		4
.L_1089:
        /*00dc*/ 	.byte	0x04, 0x17
        /*00de*/ 	.short	(.L_1091 - .L_1090)
.L_1090:
        /*00e0*/ 	.word	0x00000000
        /*00e4*/ 	.short	0x0001
        /*00e6*/ 	.short	0x0048
        /*00e8*/ 	.byte	0x00, 0xf0, 0x21, 0x01


	//----- nvinfo : EIATTR_KPARAM_INFO
	.align		4
.L_1091:
        /*00ec*/ 	.byte	0x04, 0x17
        /*00ee*/ 	.short	(.L_1093 - .L_1092)
.L_1092:
        /*00f0*/ 	.word	0x00000000
        /*00f4*/ 	.short	0x0000
        /*00f6*/ 	.short	0x0000
        /*00f8*/ 	.byte	0x00, 0xf0, 0x21, 0x01


	//----- nvinfo : EIATTR_MAXREG_COUNT
	.align		4
.L_1093:
        /*00fc*/ 	.byte	0x03, 0x1b
        /*00fe*/ 	.short	0x00ff


	//----- nvinfo : EIATTR_MERCURY_ISA_VERSION
	.align		4
        /*0100*/ 	.byte	0x03, 0x5f
        /*0102*/ 	.short	0x0000


	//----- nvinfo : EIATTR_EXIT_INSTR_OFFSETS
	.align		4
        /*0104*/ 	.byte	0x04, 0x1c
        /*0106*/ 	.short	(.L_1095 - .L_1094)


	//   ....[0]....
.L_1094:
        /*0108*/ 	.word	0x00000280


	//   ....[1]....
        /*010c*/ 	.word	0x000002c0


	//   ....[2]....
        /*0110*/ 	.word	0x000010b0


	//   ....[3]....
        /*0114*/ 	.word	0x000010d0


	//----- nvinfo : EIATTR_CTAIDZ_USED
	.align		4
.L_1095:
        /*0118*/ 	.byte	0x01, 0x04
	.zero		2


	//----- nvinfo : EIATTR_CRS_STACK_SIZE
	.align		4
        /*011c*/ 	.byte	0x04, 0x1e
        /*011e*/ 	.short	(.L_1097 - .L_1096)
.L_1096:
        /*0120*/ 	.word	0x00000000
.L_1097:


//--------------------- .nv.info._ZN2at6native49_GLOBAL__N__09e94e3a_16_AveragePool3d_cu_a8eae74c29avg_pool3d_cuda_update_outputILi7EN3c104HalfEfEEvNS_27GenericPackedTensorAccessorIKT0_Lm4ENS_16DefaultPtrTraitsElEENS5_IS6_Lm4ES8_lEEiiiiiiiibii --------------------------
	.section	.nv.info._ZN2at6native49_GLOBAL__N__09e94e3a_16_AveragePool3d_cu_a8eae74c29avg_pool3d_cuda_update_outputILi7EN3c104HalfEfEEvNS_27GenericPackedTensorAccessorIKT0_Lm4ENS_16DefaultPtrTraitsElEENS5_IS6_Lm4ES8_lEEiiiiiiiibii,"",@"SHT_CUDA_INFO"
	.sectionflags	@""
	.align	4


	//----- nvinfo : EIATTR_CUDA_API_VERSION
	.align		4
        /*0000*/ 	.byte	0x04, 0x37
        /*0002*/ 	.short	(.L_1099 - .L_1098)
.L_1098:
        /*0004*/ 	.word	0x00000082


	//----- nvinfo : EIATTR_SW2861232_WAR
	.align		4
.L_1099:
        /*0008*/ 	.byte	0x01, 0x35
	.zero		2


	//----- nvinfo : EIATTR_PARAM_CBANK
	.align		4
        /*000c*/ 	.byte	0x04, 0x0a
        /*000e*/ 	.short	(.L_1101 - .L_1100)
	.align		4
.L_1100:
        /*0010*/ 	.word	index@(.nv.constant0._ZN2at6native49_GLOBAL__N__09e94e3a_16_AveragePool3d_cu_a8eae74c29avg_pool3d_cuda_update_outputILi7EN3c104HalfEfEEvNS_27GenericPackedTensorAccessorIKT0_Lm4ENS_16DefaultPtrTraitsElEENS5_IS6_Lm4ES8_lEEiiiiiiiibii)
        /*0014*/ 	.short	0x0160
        /*0016*/ 	.short	0x00bc


	//----- nvinfo : EIATTR_CBANK_PARAM_SIZE
	.align		4
.L_1101:
        /*0018*/ 	.byte	0x03, 0x19
        /*001a*/ 	.short	0x00bc


	//----- nvinfo : EIATTR_KPARAM_INFO
	.align		4
        /*001c*/ 	.byte	0x04, 0x17
        /*001e*/ 	.short	(.L_1103 - .L_1102)
.L_1102:
        /*0020*/ 	.word	0x00000000
        /*0024*/ 	.short	0x000c
        /*0026*/ 	.short	0x00b8
        /*0028*/ 	.byte	0x00, 0xf0, 0x11, 0x00


	//----- nvinfo : EIATTR_KPARAM_INFO
	.align		4
.L_1103:
        /*002c*/ 	.byte	0x04, 0x17
        /*002e*/ 	.short	(.L_1105 - .L_1104)
.L_1104:
        /*0030*/ 	.word	0x00000000
        /*0034*/ 	.short	0x000b
        /*0036*/ 	.short	0x00b4
        /*0038*/ 	.byte	0x00, 0xf0, 0x11, 0x00


	//----- nvinfo : EIATTR_KPARAM_INFO
	.align		4
.L_1105:
        /*003c*/ 	.byte	0x04, 0x17
        /*003e*/ 	.short	(.L_1107 - .L_1106)
.L_1106:
        /*0040*/ 	.word	0x00000000
        /*0044*/ 	.short	0x000a
        /*0046*/ 	.short	0x00b0
        /*0048*/ 	.byte	0x00, 0xf0, 0x05, 0x00


	//----- nvinfo : EIATTR_KPARAM_INFO
	.align		4
.L_1107:
        /*004c*/ 	.byte	0x04, 0x17
        /*004e*/ 	.short	(.L_1109 - .L_1108)
.L_1108:
        /*0050*/ 	.word	0x00000000
        /*0054*/ 	.short	0x0009
        /*0056*/ 	.short	0x00ac
        /*0058*/ 	.byte	0x00, 0xf0, 0x11, 0x00


	//----- nvinfo : EIATTR_KPARAM_INFO
	.align		4
.L_1109:
        /*005c*/ 	.byte	0x04, 0x17
        /*005e*/ 	.short	(.L_1111 - .L_1110)
.L_1110:
        /*0060*/ 	.word	0x00000000
        /*0064*/ 	.short	0x0008
        /*0066*/ 	.short	0x00a8
        /*0068*/ 	.byte	0x00, 0xf0, 0x11, 0x00


	//----- nvinfo : EIATTR_KPARAM_INFO
	.align		4
.L_1111:
        /*006c*/ 	.byte	0x04, 0x17
        /*006e*/ 	.short	(.L_1113 - .L_1112)
.L_1112:
        /*0070*/ 	.word	0x00000000
        /*0074*/ 	.short	0x0007
        /*0076*/ 	.short	0x00a4
        /*0078*/ 	.byte	0x00, 0xf0, 0x11, 0x00


	//----- nvinfo : EIATTR_KPARAM_INFO
	.align		4
.L_1113:
        /*007c*/ 	.byte	0x04, 0x17
        /*007e*/ 	.short	(.L_1115 - .L_1114)
.L_1114:
        /*0080*/ 	.word	0x00000000
        /*0084*/ 	.short	0x0006
        /*0086*/ 	.short	0x00a0
        /*0088*/ 	.byte	0x00, 0xf0, 0x11, 0x00


	//----- nvinfo : EIATTR_KPARAM_INFO
	.align		4
.L_1115:
        /*008c*/ 	.byte	0x04, 0x17
        /*008e*/ 	.short	(.L_1117 - .L_1116)
.L_1116:
        /*0090*/ 	.word	0x00000000
        /*0094*/ 	.short	0x0005
        /*0096*/ 	.short	0x009c
        /*0098*/ 	.byte	0x00, 0xf0, 0x11, 0x00


	//----- nvinfo : EIATTR_KPARAM_INFO
	.align		4
.L_1117:
        /*009c*/ 	.byte	0x04, 0x17
        /*009e*/ 	.short	(.L_1119 - .L_1118)
.L_1118:
        /*00a0*/ 	.word	0x00000000
        /*00a4*/ 	.short	0x0004
        /*00a6*/ 	.short	0x0098
        /*00a8*/ 	.byte	0x00, 0xf0, 0x11, 0x00


	//----- nvinfo : EIATTR_KPARAM_INFO
	.align		4
.L_1119:
        /*00ac*/ 	.byte	0x04, 0x17
        /*00ae*/ 	.short	(.L_1121 - .L_1120)
.L_1120:
        /*00b0*/ 	.word	0x00000000
        /*00b4*/ 	.short	0x0003
        /*00b6*/ 	.short	0x0094
        /*00b8*/ 	.byte	0x00, 0xf0, 0x11, 0x00


	//----- nvinfo : EIATTR_KPARAM_INFO
	.align		4
.L_1121:
        /*00bc*/ 	.byte	0x04, 0x17
        /*00be*/ 	.short	(.L_1123 - .L_1122)
.L_1122:
        /*00c0*/ 	.word	0x00000000
        /*00c4*/ 	.short	0x0002
        /*00c6*/ 	.short	0x0090
        /*00c8*/ 	.byte	0x00, 0xf0, 0x11, 0x00


	//----- nvinfo : EIATTR_KPARAM_INFO
	.align		4
.L_1123:
        /*00cc*/ 	.byte	0x04, 0x17
        /*00ce*/ 	.short	(.L_1125 - .L_1124)
.L_1124:
        /*00d0*/ 	.word	0x00000000
        /*00d4*/ 	.short	0x0001
        /*00d6*/ 	.short	0x0048
        /*00d8*/ 	.byte	0x00, 0xf0, 0x21, 0x01


	//----- nvinfo : EIATTR_KPARAM_INFO
	.align		4
.L_1125:
        /*00dc*/ 	.byte	0x04, 0x17
        /*00de*/ 	.short	(.L_1127 - .L_1126)
.L_1126:
        /*00e0*/ 	.word	0x00000000
        /*00e4*/ 	.short	0x0000
        /*00e6*/ 	.short	0x0000
        /*00e8*/ 	.byte	0x00, 0xf0, 0x21, 0x01


	//----- nvinfo : EIATTR_MAXREG_COUNT
	.align		4
.L_1127:
        /*00ec*/ 	.byte	0x03, 0x1b
        /*00ee*/ 	.short	0x00ff


	//----- nvinfo : EIATTR_MERCURY_ISA_VERSION
	.align		4
        /*00f0*/ 	.byte	0x03, 0x5f
        /*00f2*/ 	.short	0x0000


	//----- nvinfo : EIATTR_EXIT_INSTR_OFFSETS
	.align		4
        /*00f4*/ 	.byte	0x04, 0x1c
        /*00f6*/ 	.short	(.L_1129 - .L_1128)


	//   ....[0]....
.L_1128:
        /*00f8*/ 	.word	0x00000280


	//   ....[1]....
        /*00fc*/ 	.word	0x000002c0


	//   ....[2]....
        /*0100*/ 	.word	0x000010a0


	//   ....[3]....
        /*0104*/ 	.word	0x000010c0


	//----- nvinfo : EIATTR_CTAIDZ_USED
	.align		4
.L_1129:
        /*0108*/ 	.byte	0x01, 0x04
	.zero		2


	//----- nvinfo : EIATTR_CRS_STACK_SIZE
	.align		4
        /*010c*/ 	.byte	0x04, 0x1e
        /*010e*/ 	.short	(.L_1131 - .L_1130)
.L_1130:
        /*0110*/ 	.word	0x00000000
.L_1131:


//--------------------- .nv.info._ZN2at6native49_GLOBAL__N__09e94e3a_16_AveragePool3d_cu_a8eae74c29avg_pool3d_cuda_update_outputILi6EN3c104HalfEfEEvNS_27GenericPackedTensorAccessorIKT0_Lm4ENS_16DefaultPtrTraitsElEENS5_IS6_Lm4ES8_lEEiiiiiiiibii --------------------------
	.section	.nv.info._ZN2at6native49_GLOBAL__N__09e94e3a_16_AveragePool3d_cu_a8eae74c29avg_pool3d_cuda_update_outputILi6EN3c104HalfEfEEvNS_27GenericPackedTensorAccessorIKT0_Lm4ENS_16DefaultPtrTraitsElEENS5_IS6_Lm4ES8_lEEiiiiiiiibii,"",@"SHT_CUDA_INFO"
	.sectionflags	@""
	.align	4


	//----- nvinfo : EIATTR_CUDA_API_VERSION
	.align		4
        /*0000*/ 	.byte	0x04, 0x37
        /*0002*/ 	.short	(.L_1133 - .L_1132)
.L_1132:
        /*0004*/ 	.word	0x00000082


	//----- nvinfo : EIATTR_SW2861232_WAR
	.align		4
.L_1133:
        /*0008*/ 	.byte	0x01, 0x35
	.zero		2


	//----- nvinfo : EIATTR_PARAM_CBANK
	.align		4
        /*000c*/ 	.byte	0x04, 0x0a
        /*000e*/ 	.short	(.L_1135 - .L_1134)
	.align		4
.L_1134:
        /*0010*/ 	.word	index@(.nv.constant0._ZN2at6native49_GLOBAL__N__09e94e3a_16_AveragePool3d_cu_a8eae74c29avg_pool3d_cuda_update_outputILi6EN3c104HalfEfEEvNS_27GenericPackedTensorAccessorIKT0_Lm4ENS_16DefaultPtrTraitsElEENS5_IS6_Lm4ES8_lEEiiiiiiiibii)
        /*0014*/ 	.short	0x0160
        /*0016*/ 	.short	0x00bc


	//----- nvinfo : EIATTR_CBANK_PARAM_SIZE
	.align		4
.L_1135:
        /*0018*/ 	.byte	0x03, 0x19
        /*001a*/ 	.short	0x00bc


	//----- nvinfo : EIATTR_KPARAM_INFO
	.align		4
        /*001c*/ 	.byte	0x04, 0x17
        /*001e*/ 	.short	(.L_1137 - .L_1136)
.L_1136:
        /*0020*/ 	.word	0x00000000
        /*0024*/ 	.short	0x000c
        /*0026*/ 	.short	0x00b8
        /*0028*/ 	.byte	0x00, 0xf0, 0x11, 0x00


	//----- nvinfo : EIATTR_KPARAM_INFO
	.align		4
.L_1137:
        /*002c*/ 	.byte	0x04, 0x17
        /*002e*/ 	.short	(.L_1139 - .L_1138)
.L_1138:
        /*0030*/ 	.word	0x00000000
        /*0034*/ 	.short	0x000b
        /*0036*/ 	.short	0x00b4
        /*0038*/ 	.byte	0x00, 0xf0, 0x11, 0x00


	//----- nvinfo : EIATTR_KPARAM_INFO
	.align		4
.L_1139:
        /*003c*/ 	.byte	0x04, 0x17
        /*003e*/ 	.short	(.L_1141 - .L_1140)
.L_1140:
        /*0040*/ 	.word	0x00000000
        /*0044*/ 	.short	0x000a
        /*0046*/ 	.short	0x00b0
        /*0048*/ 	.byte	0x00, 0xf0, 0x05, 0x00


	//----- nvinfo : EIATTR_KPARAM_INFO
	.align		4
.L_1141:
        /*004c*/ 	.byte	0x04, 0x17
        /*004e*/ 	.short	(.L_1143 - .L_1142)
.L_1142:
        /*0050*/ 	.word	0x00000000
        /*0054*/ 	.short	0x0009
        /*0056*/ 	.short	0x00ac
        /*0058*/ 	.byte	0x00, 0xf0, 0x11, 0x00


	//----- nvinfo : EIATTR_KPARAM_INFO
	.align		4
.L_1143:
        /*005c*/ 	.byte	0x04, 0x17
        /*005e*/ 	.short	(.L_1145 - .L_1144)
.L_1144:
        /*0060*/ 	.word	0x00000000
        /*0064*/ 	.short	0x0008
        /*0066*/ 	.short	0x00a8
        /*0068*/ 	.byte	0x00, 0xf0, 0x11, 0x00


	//----- nvinfo : EIATTR_KPARAM_INFO
	.align		4
.L_1145:
        /*006c*/ 	.byte	0x04, 0x17
        /*006e*/ 	.short	(.L_1147 - .L_1146)
.L_1146:
        /*0070*/ 	.word	0x00000000
        /*0074*/ 	.short	0x0007
        /*0076*/ 	.short	0x00a4
        /*0078*/ 	.byte	0x00, 0xf0, 0x11, 0x00


	//----- nvinfo : EIATTR_KPARAM_INFO
	.align		4
.L_1147:
        /*007c*/ 	.byte	0x04, 0x17
        /*007e*/ 	.short	(.L_1149 - .L_1148)
.L_1148:
        /*0080*/ 	.word	0x00000000
        /*0084*/ 	.short	0x0006
        /*0086*/ 	.short	0x00a0
        /*0088*/ 	.byte	0x00, 0xf0, 0x11, 0x00


	//----- nvinfo : EIATTR_KPARAM_INFO
	.align		4
.L_1149:
        /*008c*/ 	.byte	0x04, 0x17
        /*008e*/ 	.short	(.L_1151 - .L_1150)
.L_1150:
        /*0090*/ 	.word	0x00000000
        /*0094*/ 	.short	0x0005
        /*0096*/ 	.short	0x009c
        /*0098*/ 	.byte	0x00, 0xf0, 0x11, 0x00


	//----- nvinfo : EIATTR_KPARAM_INFO
	.align		4
.L_1151:
        /*009c*/ 	.byte	0x04, 0x17
        /*009e*/ 	.short	(.L_1153 - .L_1152)
.L_1152:
        /*00a0*/ 	.word	0x00000000
        /*00a4*/ 	.short	0x0004
        /*00a6*/ 	.short	0x0098
        /*00a8*/ 	.byte	0x00, 0xf0, 0x11, 0x00


	//----- nvinfo : EIATTR_KPARAM_INFO
	.align		4
.L_1153:
        /*00ac*/ 	.byte	0x04, 0x17
        /*00ae*/ 	.short	(.L_1155 - .L_1154)
.L_1154:
        /*00b0*/ 	.word	0x00000000
        /*00b4*/ 	.short	0x0003
        /*00b6*/ 	.short	0x0094
        /*00b8*/ 	.byte	0x00, 0xf0, 0x11, 0x00


	//----- nvinfo : EIATTR_KPARAM_INFO
	.align		4
.L_1155:
        /*00bc*/ 	.byte	0x04, 0x17
        /*00be*/ 	.short	(.L_1157 - .L_1156)
.L_1156:
        /*00c0*/ 	.word	0x00000000
        /*00c4*/ 	.short	0x0002
        /*00c6*/ 	.short	0x0090
        /*00c8*/ 	.byte	0x00, 0xf0, 0x11, 0x00


	//----- nvinfo : EIATTR_KPARAM_INFO
	.align		4
.L_1157:
        /*00cc*/ 	.byte	0x04, 0x17
        /*00ce*/ 	.short	(.L_1159 - .L_1158)
.L_1158:
        /*00d0*/ 	.word	0x00000000
        /*00d4*/ 	.short	0x0001
        /*00d6*/ 	.short	0x0048
        /*00d8*/ 	.byte	0x00, 0xf0, 0x21, 0x01


	//----- nvinfo : EIATTR_KPARAM_INFO
	.align		4
.L_1159:
        /*00dc*/ 	.byte	0x04, 0x17
        /*00de*/ 	.short	(.L_1161 - .L_1160)
.L_1160:
        /*00e0*/ 	.word	0x00000000
        /*00e4*/ 	.short	0x0000
        /*00e6*/ 	.short	0x0000
        /*00e8*/ 	.byte	0x00, 0xf0, 0x21, 0x01


	//----- nvinfo : EIATTR_MAXREG_COUNT
	.align		4
.L_1161:
        /*00ec*/ 	.byte	0x03, 0x1b
        /*00ee*/ 	.short	0x00ff


	//----- nvinfo : EIATTR_MERCURY_ISA_VERSION
	.align		4
        /*00f0*/ 	.byte	0x03, 0x5f
        /*00f2*/ 	.short	0x0000


	//----- nvinfo : EIATTR_EXIT_INSTR_OFFSETS
	.align		4
        /*00f4*/ 	.byte	0x04, 0x1c
        /*00f6*/ 	.short	(.L_1163 - .L_1162)


	//   ....[0]....
.L_1162:
        /*00f8*/ 	.word	0x00000280


	//   ....[1]....
        /*00fc*/ 	.word	0x000002c0


	//   ....[2]....
        /*0100*/ 	.word	0x000010a0


	//   ....[3]....
        /*0104*/ 	.word	0x000010c0


	//----- nvinfo : EIATTR_CTAIDZ_USED
	.align		4
.L_1163:
        /*0108*/ 	.byte	0x01, 0x04
	.zero		2


	//----- nvinfo : EIATTR_CRS_STACK_SIZE
	.align		4
        /*010c*/ 	.byte	0x04, 0x1e
        /*010e*/ 	.short	(.L_1165 - .L_1164)
.L_1164:
        /*0110*/ 	.word	0x00000000
.L_1165:


//--------------------- .nv.info._ZN2at6native49_GLOBAL__N__09e94e3a_16_AveragePool3d_cu_a8eae74c29avg_pool3d_cuda_update_outputILi5EN3c104HalfEfEEvNS_27GenericPackedTensorAccessorIKT0_Lm4ENS_16DefaultPtrTraitsElEENS5_IS6_Lm4ES8_lEEiiiiiiiibii --------------------------
	.section	.nv.info._ZN2at6native49_GLOBAL__N__09e94e3a_16_AveragePool3d_cu_a8eae74c29avg_pool3d_cuda_update_outputILi5EN3c104HalfEfEEvNS_27GenericPackedTensorAccessorIKT0_Lm4ENS_16DefaultPtrTraitsElEENS5_IS6_Lm4ES8_lEEiiiiiiiibii,"",@"SHT_CUDA_INFO"
	.sectionflags	@""
	.align	4


	//----- nvinfo : EIATTR_CUDA_API_VERSION
	.align		4
        /*0000*/ 	.byte	0x04, 0x37
        /*0002*/ 	.short	(.L_1167 - .L_1166)
.L_1166:
        /*0004*/ 	.word	0x00000082


	//----- nvinfo : EIATTR_SW2861232_WAR
	.align		4
.L_1167:
        /*0008*/ 	.byte	0x01, 0x35
	.zero		2


	//----- nvinfo : EIATTR_PARAM_CBANK
	.align		4
        /*000c*/ 	.byte	0x04, 0x0a
        /*000e*/ 	.short	(.L_1169 - .L_1168)
	.align		4
.L_1168:
        /*0010*/ 	.word	index@(.nv.constant0._ZN2at6native49_GLOBAL__N__09e94e3a_16_AveragePool3d_cu_a8eae74c29avg_pool3d_cuda_update_outputILi5EN3c104HalfEfEEvNS_27GenericPackedTensorAccessorIKT0_Lm4ENS_16DefaultPtrTraitsElEENS5_IS6_Lm4ES8_lEEiiiiiiiibii)
        /*0014*/ 	.short	0x0160
        /*0016*/ 	.short	0x00bc


	//----- nvinfo : EIATTR_CBANK_PARAM_SIZE
	.align		4
.L_1169:
        /*0018*/ 	.byte	0x03, 0x19
        /*001a*/ 	.short	0x00bc


	//----- nvinfo : EIATTR_KPARAM_INFO
	.align		4
        /*001c*/ 	.byte	0x04, 0x17
        /*001e*/ 	.short	(.L_1171 - .L_1170)
.L_1170:
        /*0020*/ 	.word	0x00000000
        /*0024*/ 	.short	0x000c
        /*0026*/ 	.short	0x00b8
        /*0028*/ 	.byte	0x00, 0xf0, 0x11, 0x00


	//----- nvinfo : EIATTR_KPARAM_INFO
	.align		4
.L_1171:
        /*002c*/ 	.byte	0x04, 0x17
        /*002e*/ 	.short	(.L_1173 - .L_1172)
.L_1172:
        /*0030*/ 	.word	0x00000000
        /*0034*/ 	.short	0x000b
        /*0036*/ 	.short	0x00b4
        /*0038*/ 	.byte	0x00, 0xf0, 0x11, 0x00


	//----- nvinfo : EIATTR_KPARAM_INFO
	.align		4
.L_1173:
        /*003c*/ 	.byte	0x04, 0x17
        /*003e*/ 	.short	(.L_1175 - .L_1174)
.L_1174:
        /*0040*/ 	.word	0x00000000
        /*0044*/ 	.short	0x000a
        /*0046*/ 	.short	0x00b0
        /*0048*/ 	.byte	0x00, 0xf0, 0x05, 0x00


	//----- nvinfo : EIATTR_KPARAM_INFO
	.align		4
.L_1175:
        /*004c*/ 	.byte	0x04, 0x17
        /*004e*/ 	.short	(.L_1177 - .L_1176)
.L_1176:
        /*0050*/ 	.word	0x00000000
        /*0054*/ 	.short	0x0009
        /*0056*/ 	.short	0x00ac
        /*0058*/ 	.byte	0x00, 0xf0, 0x11, 0x00


	//----- nvinfo : EIATTR_KPARAM_INFO
	.align		4
.L_1177:
        /*005c*/ 	.byte	0x04, 0x17
        /*005e*/ 	.short	(.L_1179 - .L_1178)
.L_1178:
        /*0060*/ 	.word	0x00000000
        /*0064*/ 	.short	0x0008
        /*0066*/ 	.short	0x00a8
        /*0068*/ 	.byte	0x00, 0xf0, 0x11, 0x00


	//----- nvinfo : EIATTR_KPARAM_INFO
	.align		4
.L_1179:
        /*006c*/ 	.byte	0x04, 0x17
        /*006e*/ 	.short	(.L_1181 - .L_1180)
.L_1180:
        /*0070*/ 	.word	0x00000000
        /*0074*/ 	.short	0x0007
        /*0076*/ 	.short	0x00a4
        /*0078*/ 	.byte	0x00, 0xf0, 0x11, 0x00


	//----- nvinfo : EIATTR_KPARAM_INFO
	.align		4
.L_1181:
        /*007c*/ 	.byte	0x04, 0x17
        /*007e*/ 	.short	(.L_1183 - .L_1182)
.L_1182:
        /*0080*/ 	.word	0x00000000
        /*0084*/ 	.short	0x0006
        /*0086*/ 	.short	0x00a0
        /*0088*/ 	.byte	0x00, 0xf0, 0x11, 0x00


	//----- nvinfo : EIATTR_KPARAM_INFO
	.align		4
.L_1183:
        /*008c*/ 	.byte	0x04, 0x17
        /*008e*/ 	.short	(.L_1185 - .L_1184)
.L_1184:
        /*0090*/ 	.word	0x00000000
        /*0094*/ 	.short	0x0005
        /*0096*/ 	.short	0x009c
        /*0098*/ 	.byte	0x00, 0xf0, 0x11, 0x00


	//----- nvinfo : EIATTR_KPARAM_INFO
	.align		4
.L_1185:
        /*009c*/ 	.byte	0x04, 0x17
        /*009e*/ 	.short	(.L_1187 - .L_1186)
.L_1186:
        /*00a0*/ 	.word	0x00000000
        /*00a4*/ 	.short	0x0004
        /*00a6*/ 	.short	0x0098
        /*00a8*/ 	.byte	0x00, 0xf0, 0x11, 0x00


	//----- nvinfo : EIATTR_KPARAM_INFO
	.align		4
.L_1187:
        /*00ac*/ 	.byte	0x04, 0x17
        /*00ae*/ 	.short	(.L_1189 - .L_1188)
.L_1188:
        /*00b0*/ 	.word	0x00000000
        /*00b4*/ 	.short	0x0003
        /*00b6*/ 	.short	0x0094
        /*00b8*/ 	.byte	0x00, 0xf0, 0x11, 0x00


	//----- nvinfo : EIATTR_KPARAM_INFO
	.align		4
.L_1189:
        /*00bc*/ 	.byte	0x04, 0x17
        /*00be*/ 	.short	(.L_1191 - .L_1190)
.L_1190:
        /*00c0*/ 	.word	0x00000000
        /*00c4*/ 	.short	0x0002
        /*00c6*/ 	.short	0x0090
        /*00c8*/ 	.byte	0x00, 0xf0, 0x11, 0x00


	//----- nvinfo : EIATTR_KPARAM_INFO
	.align		4
.L_1191:
        /*00cc*/ 	.byte	0x04, 0x17
        /*00ce*/ 	.short	(.L_1193 - .L_1192)
.L_1192:
        /*00d0*/ 	.word	0x00000000
        /*00d4*/ 	.short	0x0001
        /*00d6*/ 	.short	0x0048
        /*00d8*/ 	.byte	0x00, 0xf0, 0x21, 0x01


	//----- nvinfo : EIATTR_KPARAM_INFO
	.align		4
.L_1193:
        /*00dc*/ 	.byte	0x04, 0x17
        /*00de*/ 	.short	(.L_1195 - .L_1194)
.L_1194:
        /*00e0*/ 	.word	0x00000000
        /*00e4*/ 	.short	0x0000
        /*00e6*/ 	.short	0x0000
        /*00e8*/ 	.byte	0x00, 0xf0, 0x21, 0x01


	//----- nvinfo : EIATTR_MAXREG_COUNT
	.align		4
.L_1195:
        /*00ec*/ 	.byte	0x03, 0x1b
        /*00ee*/ 	.short	0x00ff


	//----- nvinfo : EIATTR_MERCURY_ISA_VERSION
	.align		4
        /*00f0*/ 	.byte	0x03, 0x5f
        /*00f2*/ 	.short	0x0000


	//----- nvinfo : EIATTR_EXIT_INSTR_OFFSETS
	.align		4
        /*00f4*/ 	.byte	0x04, 0x1c
        /*00f6*/ 	.short	(.L_1197 - .L_1196)


	//   ....[0]....
.L_1196:
        /*00f8*/ 	.word	0x00000280


	//   ....[1]....
        /*00fc*/ 	.word	0x000002c0


	//   ....[2]....
        /*0100*/ 	.word	0x000010a0


	//   ....[3]....
        /*0104*/ 	.word	0x000010c0


	//----- nvinfo : EIATTR_CTAIDZ_USED
	.align		4
.L_1197:
        /*0108*/ 	.byte	0x01, 0x04
	.zero		2


	//----- nvinfo : EIATTR_CRS_STACK_SIZE
	.align		4
        /*010c*/ 	.byte	0x04, 0x1e
        /*010e*/ 	.short	(.L_1199 - .L_1198)
.L_1198:
        /*0110*/ 	.word	0x00000000
.L_1199:


//--------------------- .nv.info._ZN2at6native49_GLOBAL__N__09e94e3a_16_AveragePool3d_cu_a8eae74c29avg_pool3d_cuda_update_outputILi4EN3c104HalfEfEEvNS_27GenericPackedTensorAccessorIKT0_Lm4ENS_16DefaultPtrTraitsElEENS5_IS6_Lm4ES8_lEEiiiiiiiibii --------------------------
	.section	.nv.info._ZN2at6native49_GLOBAL__N__09e94e3a_16_AveragePool3d_cu_a8eae74c29avg_pool3d_cuda_update_outputILi4EN3c104HalfEfEEvNS_27GenericPackedTensorAccessorIKT0_Lm4ENS_16DefaultPtrTraitsElEENS5_IS6_Lm4ES8_lEEiiiiiiiibii,"",@"SHT_CUDA_INFO"
	.sectionflags	@""
	.align	4


	//----- nvinfo : EIATTR_CUDA_API_VERSION
	.align		4
        /*0000*/ 	.byte	0x04, 0x37
        /*0002*/ 	.short	(.L_1201 - .L_1200)
.L_1200:
        /*0004*/ 	.word	0x00000082


	//----- nvinfo : EIATTR_SW2861232_WAR
	.align		4
.L_1201:
        /*0008*/ 	.byte	0x01, 0x35
	.zero		2


	//----- nvinfo : EIATTR_PARAM_CBANK
	.align		4
        /*000c*/ 	.byte	0x04, 0x0a
        /*000e*/ 	.short	(.L_1203 - .L_1202)
	.align		4
.L_1202:
        /*0010*/ 	.word	index@(.nv.constant0._ZN2at6native49_GLOBAL__N__09e94e3a_16_AveragePool3d_cu_a8eae74c29avg_pool3d_cuda_update_outputILi4EN3c104HalfEfEEvNS_27GenericPackedTensorAccessorIKT0_Lm4ENS_16DefaultPtrTraitsElEENS5_IS6_Lm4ES8_lEEiiiiiiiibii)
        /*0014*/ 	.short	0x0160
        /*0016*/ 	.short	0x00bc


	//----- nvinfo : EIATTR_CBANK_PARAM_SIZE
	.align		4
.L_1203:
        /*0018*/ 	.byte	0x03, 0x19
        /*001a*/ 	.short	0x00bc


	//----- nvinfo : EIATTR_KPARAM_INFO
	.align		4
        /*001c*/ 	.byte	0x04, 0x17
        /*001e*/ 	.short	(.L_1205 - .L_1204)
.L_1204:
        /*0020*/ 	.word	0x00000000
        /*0024*/ 	.short	0x000c
        /*0026*/ 	.short	0x00b8
        /*0028*/ 	.byte	0x00, 0xf0, 0x11, 0x00


	//----- nvinfo : EIATTR_KPARAM_INFO
	.align		4
.L_1205:
        /*002c*/ 	.byte	0x04, 0x17
        /*002e*/ 	.short	(.L_1207 - .L_1206)
.L_1206:
        /*0030*/ 	.word	0x00000000
        /*0034*/ 	.short	0x000b
        /*0036*/ 	.short	0x00b4
        /*0038*/ 	.byte	0x00, 0xf0, 0x11, 0x00


	//----- nvinfo : EIATTR_KPARAM_INFO
	.align		4
.L_1207:
        /*003c*/ 	.byte	0x04, 0x17
        /*003e*/ 	.short	(.L_1209 - .L_1208)
.L_1208:
        /*0040*/ 	.word	0x00000000
        /*0044*/ 	.short	0x000a
        /*0046*/ 	.short	0x00b0
        /*0048*/ 	.byte	0x00, 0xf0, 0x05, 0x00


	//----- nvinfo : EIATTR_KPARAM_INFO
	.align		4
.L_1209:
        /*004c*/ 	.byte	0x04, 0x17
        /*004e*/ 	.short	(.L_1211 - .L_1210)
.L_1210:
        /*0050*/ 	.word	0x00000000
        /*0054*/ 	.short	0x0009
        /*0056*/ 	.short	0x00ac
        /*0058*/ 	.byte	0x00, 0xf0, 0x11, 0x00


	//----- nvinfo : EIATTR_KPARAM_INFO
	.align		4
.L_1211:
        /*005c*/ 	.byte	0x04, 0x17
        /*005e*/ 	.short	(.L_1213 - .L_1212)
.L_1212:
        /*0060*/ 	.word	0x00000000
        /*0064*/ 	.short	0x0008
        /*0066*/ 	.short	0x00a8
        /*0068*/ 	.byte	0x00, 0xf0, 0x11, 0x00


	//----- nvinfo : EIATTR_KPARAM_INFO
	.align		4
.L_1213:
        /*006c*/ 	.byte	0x04, 0x17
        /*006e*/ 	.short	(.L_1215 - .L_1214)
.L_1214:
        /*0070*/ 	.word	0x00000000
        /*0074*/ 	.short	0x0007
        /*0076*/ 	.short	0x00a4
        /*0078*/ 	.byte	0x00, 0xf0, 0x11, 0x00


	//----- nvinfo : EIATTR_KPARAM_INFO
	.align		4
.L_1215:
        /*007c*/ 	.byte	0x04, 0x17
        /*007e*/ 	.short	(.L_1217 - .L_1216)
.L_1216:
        /*0080*/ 	.word	0x00000000
        /*0084*/ 	.short	0x0006
        /*0086*/ 	.short	0x00a0
        /*0088*/ 	.byte	0x00, 0xf0, 0x11, 0x00


	//----- nvinfo : EIATTR_KPARAM_INFO
	.align		4
.L_1217:
        /*008c*/ 	.byte	0x04, 0x17
        /*008e*/ 	.short	(.L_1219 - .L_1218)
.L_1218:
        /*0090*/ 	.word	0x00000000
        /*0094*/ 	.short	0x0005
        /*0096*/ 	.short	0x009c
        /*0098*/ 	.byte	0x00, 0xf0, 0x11, 0x00


	//----- nvinfo : EIATTR_KPARAM_INFO
	.align		4
.L_1219:
        /*009c*/ 	.byte	0x04, 0x17
        /*009e*/ 	.short	(.L_1221 - .L_1220)
.L_1220:
        /*00a0*/ 	.word	0x00000000
        /*00a4*/ 	.short	0x0004
        /*00a6*/ 	.short	0x0098
        /*00a8*/ 	.byte	0x00, 0xf0, 0x11, 0x00


	//----- nvinfo : EIATTR_KPARAM_INFO
	.align		4
.L_1221:
        /*00ac*/ 	.byte	0x04, 0x17
        /*00ae*/ 	.short	(.L_1223 - .L_1222)
.L_1222:
        /*00b0*/ 	.word	0x00000000
        /*00b4*/ 	.short	0x0003
        /*00b6*/ 	.short	0x0094
        /*00b8*/ 	.byte	0x00, 0xf0, 0x11, 0x00


	//----- nvinfo : EIATTR_KPARAM_INFO
	.align		4
.L_1223:
        /*00bc*/ 	.byte	0x04, 0x17
        /*00be*/ 	.short	(.L_1225 - .L_1224)
.L_1224:
        /*00c0*/ 	.word	0x00000000
        /*00c4*/ 	.short	0x0002
        /*00c6*/ 	.short	0x0090
        /*00c8*/ 	.byte	0x00, 0xf0, 0x11, 0x00


	//----- nvinfo : EIATTR_KPARAM_INFO
	.align		4
.L_1225:
        /*00cc*/ 	.byte	0x04, 0x17
        /*00ce*/ 	.short	(.L_1227 - .L_1226)
.L_1226:
        /*00d0*/ 	.word	0x00000000
        /*00d4*/ 	.short	0x0001
        /*00d6*/ 	.short	0x0048
        /*00d8*/ 	.byte	0x00, 0xf0, 0x21, 0x01


	//----- nvinfo : EIATTR_KPARAM_INFO
	.align		4
.L_1227:
        /*00dc*/ 	.byte	0x04, 0x17
        /*00de*/ 	.short	(.L_1229 - .L_1228)
.L_1228:
        /*00e0*/ 	.word	0x00000000
        /*00e4*/ 	.short	0x0000
        /*00e6*/ 	.short	0x0000
        /*00e8*/ 	.byte	0x00, 0xf0, 0x21, 0x01


	//----- nvinfo : EIATTR_MAXREG_COUNT
	.align		4
.L_1229:
        /*00ec*/ 	.byte	0x03, 0x1b
        /*00ee*/ 	.short	0x00ff


	//----- nvinfo : EIATTR_MERCURY_ISA_VERSION
	.align		4
        /*00f0*/ 	.byte	0x03, 0x5f
        /*00f2*/ 	.short	0x0000


	//----- nvinfo : EIATTR_EXIT_INSTR_OFFSETS
	.align		4
        /*00f4*/ 	.byte	0x04, 0x1c
        /*00f6*/ 	.short	(.L_1231 - .L_1230)


	//   ....[0]....
.L_1230:
        /*00f8*/ 	.word	0x00000280


	//   ....[1]....
        /*00fc*/ 	.word	0x000002c0


	//   ....[2]....
        /*0100*/ 	.word	0x000010a0


	//   ....[3]....
        /*0104*/ 	.word	0x000010c0


	//----- nvinfo : EIATTR_CTAIDZ_USED
	.align		4
.L_1231:
        /*0108*/ 	.byte	0x01, 0x04
	.zero		2


	//----- nvinfo : EIATTR_CRS_STACK_SIZE
	.align		4
        /*010c*/ 	.byte	0x04, 0x1e
        /*010e*/ 	.short	(.L_1233 - .L_1232)
.L_1232:
        /*0110*/ 	.word	0x00000000
.L_1233:


//--------------------- .nv.info._ZN2at6native49_GLOBAL__N__09e94e3a_16_AveragePool3d_cu_a8eae74c29avg_pool3d_cuda_update_outputILi3EN3c104HalfEfEEvNS_27GenericPackedTensorAccessorIKT0_Lm4ENS_16DefaultPtrTraitsElEENS5_IS6_Lm4ES8_lEEiiiiiiiibii --------------------------
	.section	.nv.info._ZN2at6native49_GLOBAL__N__09e94e3a_16_AveragePool3d_cu_a8eae74c29avg_pool3d_cuda_update_outputILi3EN3c104HalfEfEEvNS_27GenericPackedTensorAccessorIKT0_Lm4ENS_16DefaultPtrTraitsElEENS5_IS6_Lm4ES8_lEEiiiiiiiibii,"",@"SHT_CUDA_INFO"
	.sectionflags	@""
	.align	4


	//----- nvinfo : EIATTR_CUDA_API_VERSION
	.align		4
        /*0000*/ 	.byte	0x04, 0x37
        /*0002*/ 	.short	(.L_1235 - .L_1234)
.L_1234:
        /*0004*/ 	.word	0x00000082


	//----- nvinfo : EIATTR_SW2861232_WAR
	.align		4
.L_1235:
        /*0008*/ 	.byte	0x01, 0x35
	.zero		2


	//----- nvinfo : EIATTR_PARAM_CBANK
	.align		4
        /*000c*/ 	.byte	0x04, 0x0a
        /*000e*/ 	.short	(.L_1237 - .L_1236)
	.align		4
.L_1236:
        /*0010*/ 	.word	index@(.nv.constant0._ZN2at6native49_GLOBAL__N__09e94e3a_16_AveragePool3d_cu_a8eae74c29avg_pool3d_cuda_update_outputILi3EN3c104HalfEfEEvNS_27GenericPackedTensorAccessorIKT0_Lm4ENS_16DefaultPtrTraitsElEENS5_IS6_Lm4ES8_lEEiiiiiiiibii)
        /*0014*/ 	.short	0x0160
        /*0016*/ 	.short	0x00bc


	//----- nvinfo : EIATTR_CBANK_PARAM_SIZE
	.align		4
.L_1237:
        /*0018*/ 	.byte	0x03, 0x19
        /*001a*/ 	.short	0x00bc


	//----- nvinfo : EIATTR_KPARAM_INFO
	.align		4
        /*001c*/ 	.byte	0x04, 0x17
        /*001e*/ 	.short	(.L_1239 - .L_1238)
.L_1238:
        /*0020*/ 	.word	0x00000000
        /*0024*/ 	.short	0x000c
        /*0026*/ 	.short	0x00b8
        /*0028*/ 	.byte	0x00, 0xf0, 0x11, 0x00


	//----- nvinfo : EIATTR_KPARAM_INFO
	.align		4
.L_1239:
        /*002c*/ 	.byte	0x04, 0x17
        /*002e*/ 	.short	(.L_1241 - .L_1240)
.L_1240:
        /*0030*/ 	.word	0x00000000
        /*0034*/ 	.short	0x000b
        /*0036*/ 	.short	0x00b4
        /*0038*/ 	.byte	0x00, 0xf0, 0x11, 0x00


	//----- nvinfo : EIATTR_KPARAM_INFO
	.align		4
.L_1241:
        /*003c*/ 	.byte	0x04, 0x17
        /*003e*/ 	.short	(.L_1243 - .L_1242)
.L_1242:
        /*0040*/ 	.word	0x00000000
        /*0044*/ 	.short	0x000a
        /*0046*/ 	.short	0x00b0
        /*0048*/ 	.byte	0x00, 0xf0, 0x05, 0x00


	//----- nvinfo : EIATTR_KPARAM_INFO
	.align		4
.L_1243:
        /*004c*/ 	.byte	0x04, 0x17
        /*004e*/ 	.short	(.L_1245 - .L_1244)
.L_1244:
        /*0050*/ 	.word	0x00000000
        /*0054*/ 	.short	0x0009
        /*0056*/ 	.short	0x00ac
        /*0058*/ 	.byte	0x00, 0xf0, 0x11, 0x00


	//----- nvinfo : EIATTR_KPARAM_INFO
	.align		4
.L_1245:
        /*005c*/ 	.byte	0x04, 0x17
        /*005e*/ 	.short	(.L_1247 - .L_1246)
.L_1246:
        /*0060*/ 	.word	0x00000000
        /*0064*/ 	.short	0x0008
        /*0066*/ 	.short	0x00a8
        /*0068*/ 	.byte	0x00, 0xf0, 0x11, 0x00


	//----- nvinfo : EIATTR_KPARAM_INFO
	.align		4
.L_1247:
        /*006c*/ 	.byte	0x04, 0x17
        /*006e*/ 	.short	(.L_1249 - .L_1248)
.L_1248:
        /*0070*/ 	.word	0x00000000
        /*0074*/ 	.short	0x0007
        /*0076*/ 	.short	0x00a4
        /*0078*/ 	.byte	0x00, 0xf0, 0x11, 0x00


	//----- nvinfo : EIATTR_KPARAM_INFO
	.align		4
.L_1249:
        /*007c*/ 	.byte	0x04, 0x17
        /*007e*/ 	.short	(.L_1251 - .L_1250)
.L_1250:
        /*0080*/ 	.word	0x00000000
        /*0084*/ 	.short	0x0006
        /*0086*/ 	.short	0x00a0
        /*0088*/ 	.byte	0x00, 0xf0, 0x11, 0x00


	//----- nvinfo : EIATTR_KPARAM_INFO
	.align		4
.L_1251:
        /*008c*/ 	.byte	0x04, 0x17
        /*008e*/ 	.short	(.L_1253 - .L_1252)
.L_1252:
        /*0090*/ 	.word	0x00000000
        /*0094*/ 	.short	0x0005
        /*0096*/ 	.short	0x009c
        /*0098*/ 	.byte	0x00, 0xf0, 0x11, 0x00


	//----- nvinfo : EIATTR_KPARAM_INFO
	.align		4
.L_1253:
        /*009c*/ 	.byte	0x04, 0x17
        /*009e*/ 	.short	(.L_1255 - .L_1254)
.L_1254:
        /*00a0*/ 	.word	0x00000000
        /*00a4*/ 	.short	0x0004
        /*00a6*/ 	.short	0x0098
        /*00a8*/ 	.byte	0x00, 0xf0, 0x11, 0x00


	//----- nvinfo : EIATTR_KPARAM_INFO
	.align		4
.L_1255:
        /*00ac*/ 	.byte	0x04, 0x17
        /*00ae*/ 	.short	(.L_1257 - .L_1256)
.L_1256:
        /*00b0*/ 	.word	0x00000000
        /*00b4*/ 	.short	0x0003
        /*00b6*/ 	.short	0x0094
        /*00b8*/ 	.byte	0x00, 0xf0, 0x11, 0x00


	//----- nvinfo : EIATTR_KPARAM_INFO
	.align		4
.L_1257:
        /*00bc*/ 	.byte	0x04, 0x17
        /*00be*/ 	.short	(.L_1259 - .L_1258)
.L_1258:
        /*00c0*/ 	.word	0x00000000
        /*00c4*/ 	.short	0x0002
        /*00c6*/ 	.short	0x0090
        /*00c8*/ 	.byte	0x00, 0xf0, 0x11, 0x00


	//----- nvinfo : EIATTR_KPARAM_INFO
	.align		4
.L_1259:
        /*00cc*/ 	.byte	0x04, 0x17
        /*00ce*/ 	.short	(.L_1261 - .L_1260)
.L_1260:
        /*00d0*/ 	.word	0x00000000
        /*00d4*/ 	.short	0x0001
        /*00d6*/ 	.short	0x0048
        /*00d8*/ 	.byte	0x00, 0xf0, 0x21, 0x01


	//----- nvinfo : EIATTR_KPARAM_INFO
	.align		4
.L_1261:
        /*00dc*/ 	.byte	0x04, 0x17
        /*00de*/ 	.short	(.L_1263 - .L_1262)
.L_1262:
        /*00e0*/ 	.word	0x00000000
        /*00e4*/ 	.short	0x0000
        /*00e6*/ 	.short	0x0000
        /*00e8*/ 	.byte	0x00, 0xf0, 0x21, 0x01


	//----- nvinfo : EIATTR_MAXREG_COUNT
	.align		4
.L_1263:
        /*00ec*/ 	.byte	0x03, 0x1b
        /*00ee*/ 	.short	0x00ff


	//----- nvinfo : EIATTR_MERCURY_ISA_VERSION
	.align		4
        /*00f0*/ 	.byte	0x03, 0x5f
        /*00f2*/ 	.short	0x0000


	//----- nvinfo : EIATTR_EXIT_INSTR_OFFSETS
	.align		4
        /*00f4*/ 	.byte	0x04, 0x1c
        /*00f6*/ 	.short	(.L_1265 - .L_1264)


	//   ....[0]....
.L_1264:
        /*00f8*/ 	.word	0x00000280


	//   ....[1]....
        /*00fc*/ 	.word	0x000002c0


	//   ....[2]....
        /*0100*/ 	.word	0x000010a0


	//   ....[3]....
        /*0104*/ 	.word	0x000010c0


	//----- nvinfo : EIATTR_CTAIDZ_USED
	.align		4
.L_1265:
        /*0108*/ 	.byte	0x01, 0x04
	.zero		2


	//----- nvinfo : EIATTR_CRS_STACK_SIZE
	.align		4
        /*010c*/ 	.byte	0x04, 0x1e
        /*010e*/ 	.short	(.L_1267 - .L_1266)
.L_1266:
        /*0110*/ 	.word	0x00000000
.L_1267:


//--------------------- .nv.info._ZN2at6native49_GLOBAL__N__09e94e3a_16_AveragePool3d_cu_a8eae74c29avg_pool3d_cuda_update_outputILi2EN3c104HalfEfEEvNS_27GenericPackedTensorAccessorIKT0_Lm4ENS_16DefaultPtrTraitsElEENS5_IS6_Lm4ES8_lEEiiiiiiiibii --------------------------
	.section	.nv.info._ZN2at6native49_GLOBAL__N__09e94e3a_16_AveragePool3d_cu_a8eae74c29avg_pool3d_cuda_update_outputILi2EN3c104HalfEfEEvNS_27GenericPackedTensorAccessorIKT0_Lm4ENS_16DefaultPtrTraitsElEENS5_IS6_Lm4ES8_lEEiiiiiiiibii,"",@"SHT_CUDA_INFO"
	.sectionflags	@""
	.align	4


	//----- nvinfo : EIATTR_CUDA_API_VERSION
	.align		4
        /*0000*/ 	.byte	0x04, 0x37
        /*0002*/ 	.short	(.L_1269 - .L_1268)
.L_1268:
        /*0004*/ 	.word	0x00000082


	//----- nvinfo : EIATTR_SW2861232_WAR
	.align		4
.L_1269:
        /*0008*/ 	.byte	0x01, 0x35
	.zero		2


	//----- nvinfo : EIATTR_PARAM_CBANK
	.align		4
        /*000c*/ 	.byte	0x04, 0x0a
        /*000e*/ 	.short	(.L_1271 - .L_1270)
	.align		4
.L_1270:
        /*0010*/ 	.word	index@(.nv.constant0._ZN2at6native49_GLOBAL__N__09e94e3a_16_AveragePool3d_cu_a8eae74c29avg_pool3d_cuda_update_outputILi2EN3c104HalfEfEEvNS_27GenericPackedTensorAccessorIKT0_Lm4ENS_16DefaultPtrTraitsElEENS5_IS6_Lm4ES8_lEEiiiiiiiibii)
        /*0014*/ 	.short	0x0160
        /*0016*/ 	.short	0x00bc


	//----- nvinfo : EIATTR_CBANK_PARAM_SIZE
	.align		4
.L_1271:
        /*0018*/ 	.byte	0x03, 0x19
        /*001a*/ 	.short	0x00bc


	//----- nvinfo : EIATTR_KPARAM_INFO
	.align		4
        /*001c*/ 	.byte	0x04, 0x17
        /*001e*/ 	.short	(.L_1273 - .L_1272)
.L_1272:
        /*0020*/ 	.word	0x00000000
        /*0024*/ 	.short	0x000c
        /*0026*/ 	.short	0x00b8
        /*0028*/ 	.byte	0x00, 0xf0, 0x11, 0x00


	//----- nvinfo : EIATTR_KPARAM_INFO
	.align		4
.L_1273:
        /*002c*/ 	.byte	0x04, 0x17
        /*002e*/ 	.short	(.L_1275 - .L_1274)
.L_1274:
        /*0030*/ 	.word	0x00000000
        /*0034*/ 	.short	0x000b
        /*0036*/ 	.short	0x00b4
        /*0038*/ 	.byte	0x00, 0xf0, 0x11, 0x00


	//----- nvinfo : EIATTR_KPARAM_INFO
	.align		4
.L_1275:
        /*003c*/ 	.byte	0x04, 0x17
        /*003e*/ 	.short	(.L_1277 - .L_1276)
.L_1276:
        /*0040*/ 	.word	0x00000000
        /*0044*/ 	.short	0x000a
        /*0046*/ 	.short	0x00b0
        /*0048*/ 	.byte	0x00, 0xf0, 0x05, 0x00


	//----- nvinfo : EIATTR_KPARAM_INFO
	.align		4
.L_1277:
        /*004c*/ 	.byte	0x04, 0x17
        /*004e*/ 	.short	(.L_1279 - .L_1278)
.L_1278:
        /*0050*/ 	.word	0x00000000
        /*0054*/ 	.short	0x0009
        /*0056*/ 	.short	0x00ac
        /*0058*/ 	.byte	0x00, 0xf0, 0x11, 0x00


	//----- nvinfo : EIATTR_KPARAM_INFO
	.align		4
.L_1279:
        /*005c*/ 	.byte	0x04, 0x17
        /*005e*/ 	.short	(.L_1281 - .L_1280)
.L_1280:
        /*0060*/ 	.word	0x00000000
        /*0064*/ 	.short	0x0008
        /*0066*/ 	.short	0x00a8
        /*0068*/ 	.byte	0x00, 0xf0, 0x11, 0x00


	//----- nvinfo : EIATTR_KPARAM_INFO
	.align		4
.L_1281:
        /*006c*/ 	.byte	0x04, 0x17
        /*006e*/ 	.short	(.L_1283 - .L_1282)
.L_1282:
        /*0070*/ 	.word	0x00000000
        /*0074*/ 	.short	0x0007
        /*0076*/ 	.short	0x00a4
        /*0078*/ 	.byte	0x00, 0xf0, 0x11, 0x00


	//----- nvinfo : EIATTR_KPARAM_INFO
	.align		4
.L_1283:
        /*007c*/ 	.byte	0x04, 0x17
        /*007e*/ 	.short	(.L_1285 - .L_1284)
.L_1284:
        /*0080*/ 	.word	0x00000000
        /*0084*/ 	.short	0x0006
        /*0086*/ 	.short	0x00a0
        /*0088*/ 	.byte	0x00, 0xf0, 0x11, 0x00


	//----- nvinfo : EIATTR_KPARAM_INFO
	.align		4
.L_1285:
        /*008c*/ 	.byte	0x04, 0x17
        /*008e*/ 	.short	(.L_1287 - .L_1286)
.L_1286:
        /*0090*/ 	.word	0x00000000
        /*0094*/ 	.short	0x0005
        /*0096*/ 	.short	0x009c
        /*0098*/ 	.byte	0x00, 0xf0, 0x11, 0x00


	//----- nvinfo : EIATTR_KPARAM_INFO
	.align		4
.L_1287:
        /*009c*/ 	.byte	0x04, 0x17
        /*009e*/ 	.short	(.L_1289 - .L_1288)
.L_1288:
        /*00a0*/ 	.word	0x00000000
        /*00a4*/ 	.short	0x0004
        /*00a6*/ 	.short	0x0098
        /*00a8*/ 	.byte	0x00, 0xf0, 0x11, 0x00


	//----- nvinfo : EIATTR_KPARAM_INFO
	.align		4
.L_1289:
        /*00ac*/ 	.byte	0x04, 0x17
        /*00ae*/ 	.short	(.L_1291 - .L_1290)
.L_1290:
        /*00b0*/ 	.word	0x00000000
        /*00b4*/ 	.short	0x0003
        /*00b6*/ 	.short	0x0094
        /*00b8*/ 	.byte	0x00, 0xf0, 0x11, 0x00


	//----- nvinfo : EIATTR_KPARAM_INFO
	.align		4
.L_1291:
        /*00bc*/ 	.byte	0x04, 0x17
        /*00be*/ 	.short	(.L_1293 - .L_1292)
.L_1292:
        /*00c0*/ 	.word	0x00000000
        /*00c4*/ 	.short	0x0002
        /*00c6*/ 	.short	0x0090
        /*00c8*/ 	.byte	0x00, 0xf0, 0x11, 0x00


	//----- nvinfo : EIATTR_KPARAM_INFO
	.align		4
.L_1293:
        /*00cc*/ 	.byte	0x04, 0x17
        /*00ce*/ 	.short	(.L_1295 - .L_1294)
.L_1294:
        /*00d0*/ 	.word	0x00000000
        /*00d4*/ 	.short	0x0001
        /*00d6*/ 	.short	0x0048
        /*00d8*/ 	.byte	0x00, 0xf0, 0x21, 0x01


	//----- nvinfo : EIATTR_KPARAM_INFO
	.align		4
.L_1295:
        /*00dc*/ 	.byte	0x04, 0x17
        /*00de*/ 	.short	(.L_1297 - .L_1296)
.L_1296:
        /*00e0*/ 	.word	0x00000000
        /*00e4*/ 	.short	0x0000
        /*00e6*/ 	.short	0x0000
        /*00e8*/ 	.byte	0x00, 0xf0, 0x21, 0x01


	//----- nvinfo : EIATTR_MAXREG_COUNT
	.align		4
.L_1297:
        /*00ec*/ 	.byte	0x03, 0x1b
        /*00ee*/ 	.short	0x00ff


	//----- nvinfo : EIATTR_MERCURY_ISA_VERSION
	.align		4
        /*00f0*/ 	.byte	0x03, 0x5f
        /*00f2*/ 	.short	0x0000


	//----- nvinfo : EIATTR_EXIT_INSTR_OFFSETS
	.align		4
        /*00f4*/ 	.byte	0x04, 0x1c
        /*00f6*/ 	.short	(.L_1299 - .L_1298)


	//   ....[0]....
.L_1298:
        /*00f8*/ 	.word	0x00000280


	//   ....[1]....
        /*00fc*/ 	.word	0x000002c0


	//   ....[2]....
        /*0100*/ 	.word	0x000010a0


	//   ....[3]....
        /*0104*/ 	.word	0x000010c0


	//----- nvinfo : EIATTR_CTAIDZ_USED
	.align		4
.L_1299:
        /*0108*/ 	.byte	0x01, 0x04
	.zero		2


	//----- nvinfo : EIATTR_CRS_STACK_SIZE
	.align		4
        /*010c*/ 	.byte	0x04, 0x1e
        /*010e*/ 	.short	(.L_1301 - .L_1300)
.L_1300:
        /*0110*/ 	.word	0x00000000
.L_1301:


//--------------------- .nv.info._ZN2at6native49_GLOBAL__N__09e94e3a_16_AveragePool3d_cu_a8eae74c29avg_pool3d_cuda_update_outputILi1EN3c104HalfEfEEvNS_27GenericPackedTensorAccessorIKT0_Lm4ENS_16DefaultPtrTraitsElEENS5_IS6_Lm4ES8_lEEiiiiiiiibii --------------------------
	.section	.nv.info._ZN2at6native49_GLOBAL__N__09e94e3a_16_AveragePool3d_cu_a8eae74c29avg_pool3d_cuda_update_outputILi1EN3c104HalfEfEEvNS_27GenericPackedTensorAccessorIKT0_Lm4ENS_16DefaultPtrTraitsElEENS5_IS6_Lm4ES8_lEEiiiiiiiibii,"",@"SHT_CUDA_INFO"
	.sectionflags	@""
	.align	4


	//----- nvinfo : EIATTR_CUDA_API_VERSION
	.align		4
        /*0000*/ 	.byte	0x04, 0x37
        /*0002*/ 	.short	(.L_1303 - .L_1302)
.L_1302:
        /*0004*/ 	.word	0x00000082


	//----- nvinfo : EIATTR_SW2861232_WAR
	.align		4
.L_1303:
        /*0008*/ 	.byte	0x01, 0x35
	.zero		2


	//----- nvinfo : EIATTR_PARAM_CBANK
	.align		4
        /*000c*/ 	.byte	0x04, 0x0a
        /*000e*/ 	.short	(.L_1305 - .L_1304)
	.align		4
.L_1304:
        /*0010*/ 	.word	index@(.nv.constant0._ZN2at6native49_GLOBAL__N__09e94e3a_16_AveragePool3d_cu_a8eae74c29avg_pool3d_cuda_update_outputILi1EN3c104HalfEfEEvNS_27GenericPackedTensorAccessorIKT0_Lm4ENS_16DefaultPtrTraitsElEENS5_IS6_Lm4ES8_lEEiiiiiiiibii)
        /*0014*/ 	.short	0x0160
        /*0016*/ 	.short	0x00bc


	//----- nvinfo : EIATTR_CBANK_PARAM_SIZE
	.align		4
.L_1305:
        /*0018*/ 	.byte	0x03, 0x19
        /*001a*/ 	.short	0x00bc


	//----- nvinfo : EIATTR_KPARAM_INFO
	.align		4
        /*001c*/ 	.byte	0x04, 0x17
        /*001e*/ 	.short	(.L_1307 - .L_1306)
.L_1306:
        /*0020*/ 	.word	0x00000000
        /*0024*/ 	.short	0x000c
        /*0026*/ 	.short	0x00b8
        /*0028*/ 	.byte	0x00, 0xf0, 0x11, 0x00


	//----- nvinfo : EIATTR_KPARAM_INFO
	.align		4
.L_1307:
        /*002c*/ 	.byte	0x04, 0x17
        /*002e*/ 	.short	(.L_1309 - .L_1308)
.L_1308:
        /*0030*/ 	.word	0x00000000
        /*0034*/ 	.short	0x000b
        /*0036*/ 	.short	0x00b4
        /*0038*/ 	.byte	0x00, 0xf0, 0x11, 0x00


	//----- nvinfo : EIATTR_KPARAM_INFO
	.align		4
.L_1309:
        /*003c*/ 	.byte	0x04, 0x17
        /*003e*/ 	.short	(.L_1311 - .L_1310)
.L_1310:
        /*0040*/ 	.word	0x00000000
        /*0044*/ 	.short	0x000a
        /*0046*/ 	.short	0x00b0
        /*0048*/ 	.byte	0x00, 0xf0, 0x05, 0x00


	//----- nvinfo : EIATTR_KPARAM_INFO
	.align		4
.L_1311:
        /*004c*/ 	.byte	0x04, 0x17
        /*004e*/ 	.short	(.L_1313 - .L_1312)
.L_1312:
        /*0050*/ 	.word	0x00000000
        /*0054*/ 	.short	0x0009
        /*0056*/ 	.short	0x00ac
        /*0058*/ 	.byte	0x00, 0xf0, 0x11, 0x00


	//----- nvinfo : EIATTR_KPARAM_INFO
	.align		4
.L_1313:
        /*005c*/ 	.byte	0x04, 0x17
        /*005e*/ 	.short	(.L_1315 - .L_1314)
.L_1314:
        /*0060*/ 	.word	0x00000000
        /*0064*/ 	.short	0x0008
        /*0066*/ 	.short	0x00a8
        /*0068*/ 	.byte	0x00, 0xf0, 0x11, 0x00


	//----- nvinfo : EIATTR_KPARAM_INFO
	.align		4
.L_1315:
        /*006c*/ 	.byte	0x04, 0x17
        /*006e*/ 	.short	(.L_1317 - .L_1316)
.L_1316:
        /*0070*/ 	.word	0x00000000
        /*0074*/ 	.short	0x0007
        /*0076*/ 	.short	0x00a4
        /*0078*/ 	.byte	0x00, 0xf0, 0x11, 0x00


	//----- nvinfo : EIATTR_KPARAM_INFO
	.align		4
.L_1317:
        /*007c*/ 	.byte	0x04, 0x17
        /*007e*/ 	.short	(.L_1319 - .L_1318)
.L_1318:
        /*0080*/ 	.word	0x00000000
        /*0084*/ 	.short	0x0006
        /*0086*/ 	.short	0x00a0
        /*0088*/ 	.byte	0x00, 0xf0, 0x11, 0x00


	//----- nvinfo : EIATTR_KPARAM_INFO
	.align		4
.L_1319:
        /*008c*/ 	.byte	0x04, 0x17
        /*008e*/ 	.short	(.L_1321 - .L_1320)
.L_1320:
        /*0090*/ 	.word	0x00000000
        /*0094*/ 	.short	0x0005
        /*0096*/ 	.short	0x009c
        /*0098*/ 	.byte	0x00, 0xf0, 0x11, 0x00


	//----- nvinfo : EIATTR_KPARAM_INFO
	.align		4
.L_1321:
        /*009c*/ 	.byte	0x04, 0x17
        /*009e*/ 	.short	(.L_1323 - .L_1322)
.L_1322:
        /*00a0*/ 	.word	0x00000000
        /*00a4*/ 	.short	0x0004
        /*00a6*/ 	.short	0x0098
        /*00a8*/ 	.byte	0x00, 0xf0, 0x11, 0x00


	//----- nvinfo : EIATTR_KPARAM_INFO
	.align		4
.L_1323:
        /*00ac*/ 	.byte	0x04, 0x17
        /*00ae*/ 	.short	(.L_1325 - .L_1324)
.L_1324:
        /*00b0*/ 	.word	0x00000000
        /*00b4*/ 	.short	0x0003
        /*00b6*/ 	.short	0x0094
        /*00b8*/ 	.byte	0x00, 0xf0, 0x11, 0x00


	//----- nvinfo : EIATTR_KPARAM_INFO
	.align		4
.L_1325:
        /*00bc*/ 	.byte	0x04, 0x17
        /*00be*/ 	.short	(.L_1327 - .L_1326)
.L_1326:
        /*00c0*/ 	.word	0x00000000
        /*00c4*/ 	.short	0x0002
        /*00c6*/ 	.short	0x0090
        /*00c8*/ 	.byte	0x00, 0xf0, 0x11, 0x00


	//----- nvinfo : EIATTR_KPARAM_INFO
	.align		4
.L_1327:
        /*00cc*/ 	.byte	0x04, 0x17
        /*00ce*/ 	.short	(.L_1329 - .L_1328)
.L_1328:
        /*00d0*/ 	.word	0x00000000
        /*00d4*/ 	.short	0x0001
        /*00d6*/ 	.short	0x0048
        /*00d8*/ 	.byte	0x00, 0xf0, 0x21, 0x01


	//----- nvinfo : EIATTR_KPARAM_INFO
	.align		4
.L_1329:
        /*00dc*/ 	.byte	0x04, 0x17
        /*00de*/ 	.short	(.L_1331 - .L_1330)
.L_1330:
        /*00e0*/ 	.word	0x00000000
        /*00e4*/ 	.short	0x0000
        /*00e6*/ 	.short	0x0000
        /*00e8*/ 	.byte	0x00, 0xf0, 0x21, 0x01


	//----- nvinfo : EIATTR_MAXREG_COUNT
	.align		4
.L_1331:
        /*00ec*/ 	.byte	0x03, 0x1b
        /*00ee*/ 	.short	0x00ff


	//----- nvinfo : EIATTR_MERCURY_ISA_VERSION
	.align		4
        /*00f0*/ 	.byte	0x03, 0x5f
        /*00f2*/ 	.short	0x0000


	//----- nvinfo : EIATTR_EXIT_INSTR_OFFSETS
	.align		4
        /*00f4*/ 	.byte	0x04, 0x1c
        /*00f6*/ 	.short	(.L_1333 - .L_1332)


	//   ....[0]....
.L_1332:
        /*00f8*/ 	.word	0x00000280


	//   ....[1]....
        /*00fc*/ 	.word	0x000002c0


	//   ....[2]....
        /*0100*/ 	.word	0x000010a0


	//   ....[3]....
        /*0104*/ 	.word	0x000010c0


	//----- nvinfo : EIATTR_CTAIDZ_USED
	.align		4
.L_1333:
        /*0108*/ 	.byte	0x01, 0x04
	.zero		2


	//----- nvinfo : EIATTR_CRS_STACK_SIZE
	.align		4
        /*010c*/ 	.byte	0x04, 0x1e
        /*010e*/ 	.short	(.L_1335 - .L_1334)
.L_1334:
        /*0110*/ 	.word	0x00000000
.L_1335:


//--------------------- .nv.info._ZN2at6native49_GLOBAL__N__09e94e3a_16_AveragePool3d_cu_a8eae74c29avg_pool3d_cuda_update_outputIffEEvNS_27GenericPackedTensorAccessorIKT_Lm4ENS_16DefaultPtrTraitsElEENS3_IS4_Lm4ES6_lEEiiiiiiiiibii --------------------------
	.section	.nv.info._ZN2at6native49_GLOBAL__N__09e94e3a_16_AveragePool3d_cu_a8eae74c29avg_pool3d_cuda_update_outputIffEEvNS_27GenericPackedTensorAccessorIKT_Lm4ENS_16DefaultPtrTraitsElEENS3_IS4_Lm4ES6_lEEiiiiiiiiibii,"",@"SHT_CUDA_INFO"
	.sectionflags	@""
	.align	4


	//----- nvinfo : EIATTR_CUDA_API_VERSION
	.align		4
        /*0000*/ 	.byte	0x04, 0x37
        /*0002*/ 	.short	(.L_1337 - .L_1336)
.L_1336:
        /*0004*/ 	.word	0x00000082


	//----- nvinfo : EIATTR_SW2861232_WAR
	.align		4
.L_1337:
        /*0008*/ 	.byte	0x01, 0x35
	.zero		2


	//----- nvinfo : EIATTR_PARAM_CBANK
	.align		4
        /*000c*/ 	.byte	0x04, 0x0a
        /*000e*/ 	.short	(.L_1339 - .L_1338)
	.align		4
.L_1338:
        /*0010*/ 	.word	index@(.nv.constant0._ZN2at6native49_GLOBAL__N__09e94e3a_16_AveragePool3d_cu_a8eae74c29avg_pool3d_cuda_update_outputIffEEvNS_27GenericPackedTensorAccessorIKT_Lm4ENS_16DefaultPtrTraitsElEENS3_IS4_Lm4ES6_lEEiiiiiiiiibii)
        /*0014*/ 	.short	0x0160
        /*0016*/ 	.short	0x00c0


	//----- nvinfo : EIATTR_CBANK_PARAM_SIZE
	.align		4
.L_1339:
        /*0018*/ 	.byte	0x03, 0x19
        /*001a*/ 	.short	0x00c0


	//----- nvinfo : EIATTR_KPARAM_INFO
	.align		4
        /*001c*/ 	.byte	0x04, 0x17
        /*001e*/ 	.short	(.L_1341 - .L_1340)
.L_1340:
        /*0020*/ 	.word	0x00000000
        /*0024*/ 	.short	0x000d
        /*0026*/ 	.short	0x00bc
        /*0028*/ 	.byte	0x00, 0xf0, 0x11, 0x00


	//----- nvinfo : EIATTR_KPARAM_INFO
	.align		4
.L_1341:
        /*002c*/ 	.byte	0x04, 0x17
        /*002e*/ 	.short	(.L_1343 - .L_1342)
.L_1342:
        /*0030*/ 	.word	0x00000000
        /*0034*/ 	.short	0x000c
        /*0036*/ 	.short	0x00b8
        /*0038*/ 	.byte	0x00, 0xf0, 0x11, 0x00


	//----- nvinfo : EIATTR_KPARAM_INFO
	.align		4
.L_1343:
        /*003c*/ 	.byte	0x04, 0x17
        /*003e*/ 	.short	(.L_1345 - .L_1344)
.L_1344:
        /*0040*/ 	.word	0x00000000
        /*0044*/ 	.short	0x000b
        /*0046*/ 	.short	0x00b4
        /*0048*/ 	.byte	0x00, 0xf0, 0x05, 0x00


	//----- nvinfo : EIATTR_KPARAM_INFO
	.align		4
.L_1345:
        /*004c*/ 	.byte	0x04, 0x17
        /*004e*/ 	.short	(.L_1347 - .L_1346)
.L_1346:
        /*0050*/ 	.word	0x00000000
        /*0054*/ 	.short	0x000a
        /*0056*/ 	.short	0x00b0
        /*0058*/ 	.byte	0x00, 0xf0, 0x11, 0x00


	//----- nvinfo : EIATTR_KPARAM_INFO
	.align		4
.L_1347:
        /*005c*/ 	.byte	0x04, 0x17
        /*005e*/ 	.short	(.L_1349 - .L_1348)
.L_1348:
        /*0060*/ 	.word	0x00000000
        /*0064*/ 	.short	0x0009
        /*0066*/ 	.short	0x00ac
        /*0068*/ 	.byte	0x00, 0xf0, 0x11, 0x00


	//----- nvinfo : EIATTR_KPARAM_INFO
	.align		4
.L_1349:
        /*006c*/ 	.byte	0x04, 0x17
        /*006e*/ 	.short	(.L_1351 - .L_1350)
.L_1350:
        /*0070*/ 	.word	0x00000000
        /*0074*/ 	.short	0x0008
        /*0076*/ 	.short	0x00a8
        /*0078*/ 	.byte	0x00, 0xf0, 0x11, 0x00


	//----- nvinfo : EIATTR_KPARAM_INFO
	.align		4
.L_1351:
        /*007c*/ 	.byte	0x04, 0x17
        /*007e*/ 	.short	(.L_1353 - .L_1352)
.L_1352:
        /*0080*/ 	.word	0x00000000
        /*0084*/ 	.short	0x0007
        /*0086*/ 	.short	0x00a4
        /*0088*/ 	.byte	0x00, 0xf0, 0x11, 0x00


	//----- nvinfo : EIATTR_KPARAM_INFO
	.align		4
.L_1353:
        /*008c*/ 	.byte	0x04, 0x17
        /*008e*/ 	.short	(.L_1355 - .L_1354)
.L_1354:
        /*0090*/ 	.word	0x00000000
        /*0094*/ 	.short	0x0006
        /*0096*/ 	.short	0x00a0
        /*0098*/ 	.byte	0x00, 0xf0, 0x11, 0x00


	//----- nvinfo : EIATTR_KPARAM_INFO
	.align		4
.L_1355:
        /*009c*/ 	.byte	0x04, 0x17
        /*009e*/ 	.short	(.L_1357 - .L_1356)
.L_1356:
        /*00a0*/ 	.word	0x00000000
        /*00a4*/ 	.short	0x0005
        /*00a6*/ 	.short	0x009c
        /*00a8*/ 	.byte	0x00, 0xf0, 0x11, 0x00


	//----- nvinfo : EIATTR_KPARAM_INFO
	.align		4
.L_1357:
        /*00ac*/ 	.byte	0x04, 0x17
        /*00ae*/ 	.short	(.L_1359 - .L_1358)
.L_1358:
        /*00b0*/ 	.word	0x00000000
        /*00b4*/ 	.short	0x0004
        /*00b6*/ 	.short	0x0098
        /*00b8*/ 	.byte	0x00, 0xf0, 0x11, 0x00


	//----- nvinfo : EIATTR_KPARAM_INFO
	.align		4
.L_1359:
        /*00bc*/ 	.byte	0x04, 0x17
        /*00be*/ 	.short	(.L_1361 - .L_1360)
.L_1360:
        /*00c0*/ 	.word	0x00000000
        /*00c4*/ 	.short	0x0003
        /*00c6*/ 	.short	0x0094
        /*00c8*/ 	.byte	0x00, 0xf0, 0x11, 0x00


	//----- nvinfo : EIATTR_KPARAM_INFO
	.align		4
.L_1361:
        /*00cc*/ 	.byte	0x04, 0x17
        /*00ce*/ 	.short	(.L_1363 - .L_1362)
.L_1362:
        /*00d0*/ 	.word	0x00000000
        /*00d4*/ 	.short	0x0002
        /*00d6*/ 	.short	0x0090
        /*00d8*/ 	.byte	0x00, 0xf0, 0x11, 0x00


	//----- nvinfo : EIATTR_KPARAM_INFO
	.align		4
.L_1363:
        /*00dc*/ 	.byte	0x04, 0x17
        /*00de*/ 	.short	(.L_1365 - .L_1364)
.L_1364:
        /*00e0*/ 	.word	0x00000000
        /*00e4*/ 	.short	0x0001
        /*00e6*/ 	.short	0x0048
        /*00e8*/ 	.byte	0x00, 0xf0, 0x21, 0x01


	//----- nvinfo : EIATTR_KPARAM_INFO
	.align		4
.L_1365:
        /*00ec*/ 	.byte	0x04, 0x17
        /*00ee*/ 	.short	(.L_1367 - .L_1366)
.L_1366:
        /*00f0*/ 	.word	0x00000000
        /*00f4*/ 	.short	0x0000
        /*00f6*/ 	.short	0x0000
        /*00f8*/ 	.byte	0x00, 0xf0, 0x21, 0x01


	//----- nvinfo : EIATTR_MAXREG_COUNT
	.align		4
.L_1367:
        /*00fc*/ 	.byte	0x03, 0x1b
        /*00fe*/ 	.short	0x00ff


	//----- nvinfo : EIATTR_MERCURY_ISA_VERSION
	.align		4
        /*0100*/ 	.byte	0x03, 0x5f
        /*0102*/ 	.short	0x0000


	//----- nvinfo : EIATTR_EXIT_INSTR_OFFSETS
	.align		4
        /*0104*/ 	.byte	0x04, 0x1c
        /*0106*/ 	.short	(.L_1369 - .L_1368)


	//   ....[0]....
.L_1368:
        /*0108*/ 	.word	0x00000280


	//   ....[1]....
        /*010c*/ 	.word	0x000002c0


	//   ....[2]....
        /*0110*/ 	.word	0x00001030


	//   ....[3]....
        /*0114*/ 	.word	0x00001050


	//----- nvinfo : EIATTR_CTAIDZ_USED
	.align		4
.L_1369:
        /*0118*/ 	.byte	0x01, 0x04
	.zero		2


	//----- nvinfo : EIATTR_CRS_STACK_SIZE
	.align		4
        /*011c*/ 	.byte	0x04, 0x1e
        /*011e*/ 	.short	(.L_1371 - .L_1370)
.L_1370:
        /*0120*/ 	.word	0x00000000
.L_1371:


//--------------------- .nv.info._ZN2at6native49_GLOBAL__N__09e94e3a_16_AveragePool3d_cu_a8eae74c29avg_pool3d_cuda_update_outputILi7EffEEvNS_27GenericPackedTensorAccessorIKT0_Lm4ENS_16DefaultPtrTraitsElEENS3_IS4_Lm4ES6_lEEiiiiiiiibii --------------------------
	.section	.nv.info._ZN2at6native49_GLOBAL__N__09e94e3a_16_AveragePool3d_cu_a8eae74c29avg_pool3d_cuda_update_outputILi7EffEEvNS_27GenericPackedTensorAccessorIKT0_Lm4ENS_16DefaultPtrTraitsElEENS3_IS4_Lm4ES6_lEEiiiiiiiibii,"",@"SHT_CUDA_INFO"
	.sectionflags	@""
	.align	4


	//----- nvinfo : EIATTR_CUDA_API_VERSION
	.align		4
        /*0000*/ 	.byte	0x04, 0x37
        /*0002*/ 	.short	(.L_1373 - .L_1372)
.L_1372:
        /*0004*/ 	.word	0x00000082


	//----- nvinfo : EIATTR_SW2861232_WAR
	.align		4
.L_1373:
        /*0008*/ 	.byte	0x01, 0x35
	.zero		2


	//----- nvinfo : EIATTR_PARAM_CBANK
	.align		4
        /*000c*/ 	.byte	0x04, 0x0a
        /*000e*/ 	.short	(.L_1375 - .L_1374)
	.align		4
.L_1374:
        /*0010*/ 	.word	index@(.nv.constant0._ZN2at6native49_GLOBAL__N__09e94e3a_16_AveragePool3d_cu_a8eae74c29avg_pool3d_cuda_update_outputILi7EffEEvNS_27GenericPackedTensorAccessorIKT0_Lm4ENS_16DefaultPtrTraitsElEENS3_IS4_Lm4ES6_lEEiiiiiiiibii)
        /*0014*/ 	.short	0x0160
        /*0016*/ 	.short	0x00bc


	//----- nvinfo : EIATTR_CBANK_PARAM_SIZE
	.align		4
.L_1375:
        /*0018*/ 	.byte	0x03, 0x19
        /*001a*/ 	.short	0x00bc


	//----- nvinfo : EIATTR_KPARAM_INFO
	.align		4
        /*001c*/ 	.byte	0x04, 0x17
        /*001e*/ 	.short	(.L_1377 - .L_1376)
.L_1376:
        /*0020*/ 	.word	0x00000000
        /*0024*/ 	.short	0x000c
        /*0026*/ 	.short	0x00b8
        /*0028*/ 	.byte	0x00, 0xf0, 0x11, 0x00


	//----- nvinfo : EIATTR_KPARAM_INFO
	.align		4
.L_1377:
        /*002c*/ 	.byte	0x04, 0x17
        /*002e*/ 	.short	(.L_1379 - .L_1378)
.L_1378:
        /*0030*/ 	.word	0x00000000
        /*0034*/ 	.short	0x000b
        /*0036*/ 	.short	0x00b4
        /*0038*/ 	.byte	0x00, 0xf0, 0x11, 0x00


	//----- nvinfo : EIATTR_KPARAM_INFO
	.align		4
.L_1379:
        /*003c*/ 	.byte	0x04, 0x17
        /*003e*/ 	.short	(.L_1381 - .L_1380)
.L_1380:
        /*0040*/ 	.word	0x00000000
        /*0044*/ 	.short	0x000a
        /*0046*/ 	.short	0x00b0
        /*0048*/ 	.byte	0x00, 0xf0, 0x05, 0x00


	//----- nvinfo : EIATTR_KPARAM_INFO
	.align		4
.L_1381:
        /*004c*/ 	.byte	0x04, 0x17
        /*004e*/ 	.short	(.L_1383 - .L_1382)
.L_1382:
        /*0050*/ 	.word	0x00000000
        /*0054*/ 	.short	0x0009
        /*0056*/ 	.short	0x00ac
        /*0058*/ 	.byte	0x00, 0xf0, 0x11, 0x00


	//----- nvinfo : EIATTR_KPARAM_INFO
	.align		4
.L_1383:
        /*005c*/ 	.byte	0x04, 0x17
        /*005e*/ 	.short	(.L_1385 - .L_1384)
.L_1384:
        /*0060*/ 	.word	0x00000000
        /*0064*/ 	.short	0x0008
        /*0066*/ 	.short	0x00a8
        /*0068*/ 	.byte	0x00, 0xf0, 0x11, 0x00


	//----- nvinfo : EIATTR_KPARAM_INFO
	.align		4
.L_1385:
        /*006c*/ 	.byte	0x04, 0x17
        /*006e*/ 	.short	(.L_1387 - .L_1386)
.L_1386:
        /*0070*/ 	.word	0x00000000
        /*0074*/ 	.short	0x0007
        /*0076*/ 	.short	0x00a4
        /*0078*/ 	.byte	0x00, 0xf0, 0x11, 0x00


	//----- nvinfo : EIATTR_KPARAM_INFO
	.align		4
.L_1387:
        /*007c*/ 	.byte	0x04, 0x17
        /*007e*/ 	.short	(.L_1389 - .L_1388)
.L_1388:
        /*0080*/ 	.word	0x00000000
        /*0084*/ 	.short	0x0006
        /*0086*/ 	.short	0x00a0
        /*0088*/ 	.byte	0x00, 0xf0, 0x11, 0x00


	//----- nvinfo : EIATTR_KPARAM_INFO
	.align		4
.L_1389:
        /*008c*/ 	.byte	0x04, 0x17
        /*008e*/ 	.short	(.L_1391 - .L_1390)
.L_1390:
        /*0090*/ 	.word	0x00000000
        /*0094*/ 	.short	0x0005
        /*0096*/ 	.short	0x009c
        /*0098*/ 	.byte	0x00, 0xf0, 0x11, 0x00


	//----- nvinfo : EIATTR_KPARAM_INFO
	.align		4
.L_1391:
        /*009c*/ 	.byte	0x04, 0x17
        /*009e*/ 	.short	(.L_1393 - .L_1392)
.L_1392:
        /*00a0*/ 	.word	0x00000000
        /*00a4*/ 	.short	0x0004
        /*00a6*/ 	.short	0x0098
        /*00a8*/ 	.byte	0x00, 0xf0, 0x11, 0x00


	//----- nvinfo : EIATTR_KPARAM_INFO
	.align		4
.L_1393:
        /*00ac*/ 	.byte	0x04, 0x17
        /*00ae*/ 	.short	(.L_1395 - .L_1394)
.L_1394:
        /*00b0*/ 	.word	0x00000000
        /*00b4*/ 	.short	0x0003
        /*00b6*/ 	.short	0x0094
        /*00b8*/ 	.byte	0x00, 0xf0, 0x11, 0x00


	//----- nvinfo : EIATTR_KPARAM_INFO
	.align		4
.L_1395:
        /*00bc*/ 	.byte	0x04, 0x17
        /*00be*/ 	.short	(.L_1397 - .L_1396)
.L_1396:
        /*00c0*/ 	.word	0x00000000
        /*00c4*/ 	.short	0x0002
        /*00c6*/ 	.short	0x0090
        /*00c8*/ 	.byte	0x00, 0xf0, 0x11, 0x00


	//----- nvinfo : EIATTR_KPARAM_INFO
	.align		4
.L_1397:
        /*00cc*/ 	.byte	0x04, 0x17
        /*00ce*/ 	.short	(.L_1399 - .L_1398)
.L_1398:
        /*00d0*/ 	.word	0x00000000
        /*00d4*/ 	.short	0x0001
        /*00d6*/ 	.short	0x0048
        /*00d8*/ 	.byte	0x00, 0xf0, 0x21, 0x01


	//----- nvinfo : EIATTR_KPARAM_INFO
	.align		4
.L_1399:
        /*00dc*/ 	.byte	0x04, 0x17
        /*00de*/ 	.short	(.L_1401 - .L_1400)
.L_1400:
        /*00e0*/ 	.word	0x00000000
        /*00e4*/ 	.short	0x0000
        /*00e6*/ 	.short	0x0000
        /*00e8*/ 	.byte	0x00, 0xf0, 0x21, 0x01


	//----- nvinfo : EIATTR_MAXREG_COUNT
	.align		4
.L_1401:
        /*00ec*/ 	.byte	0x03, 0x1b
        /*00ee*/ 	.short	0x00ff


	//----- nvinfo : EIATTR_MERCURY_ISA_VERSION
	.align		4
        /*00f0*/ 	.byte	0x03, 0x5f
        /*00f2*/ 	.short	0x0000


	//----- nvinfo : EIATTR_EXIT_INSTR_OFFSETS
	.align		4
        /*00f4*/ 	.byte	0x04, 0x1c
        /*00f6*/ 	.short	(.L_1403 - .L_1402)


	//   ....[0]....
.L_1402:
        /*00f8*/ 	.word	0x00000280


	//   ....[1]....
        /*00fc*/ 	.word	0x000002c0


	//   ....[2]....
        /*0100*/ 	.word	0x00001020


	//   ....[3]....
        /*0104*/ 	.word	0x00001040


	//----- nvinfo : EIATTR_CTAIDZ_USED
	.align		4
.L_1403:
        /*0108*/ 	.byte	0x01, 0x04
	.zero		2


	//----- nvinfo : EIATTR_CRS_STACK_SIZE
	.align		4
        /*010c*/ 	.byte	0x04, 0x1e
        /*010e*/ 	.short	(.L_1405 - .L_1404)
.L_1404:
        /*0110*/ 	.word	0x00000000
.L_1405:


//--------------------- .nv.info._ZN2at6native49_GLOBAL__N__09e94e3a_16_AveragePool3d_cu_a8eae74c29avg_pool3d_cuda_update_outputILi6EffEEvNS_27GenericPackedTensorAccessorIKT0_Lm4ENS_16DefaultPtrTraitsElEENS3_IS4_Lm4ES6_lEEiiiiiiiibii --------------------------
	.section	.nv.info._ZN2at6native49_GLOBAL__N__09e94e3a_16_AveragePool3d_cu_a8eae74c29avg_pool3d_cuda_update_outputILi6EffEEvNS_27GenericPackedTensorAccessorIKT0_Lm4ENS_16DefaultPtrTraitsElEENS3_IS4_Lm4ES6_lEEiiiiiiiibii,"",@"SHT_CUDA_INFO"
	.sectionflags	@""
	.align	4


	//----- nvinfo : EIATTR_CUDA_API_VERSION
	.align		4
        /*0000*/ 	.byte	0x04, 0x37
        /*0002*/ 	.short	(.L_1407 - .L_1406)
.L_1406:
        /*0004*/ 	.word	0x00000082


	//----- nvinfo : EIATTR_SW2861232_WAR
	.align		4
.L_1407:
        /*0008*/ 	.byte	0x01, 0x35
	.zero		2


	//----- nvinfo : EIATTR_PARAM_CBANK
	.align		4
        /*000c*/ 	.byte	0x04, 0x0a
        /*000e*/ 	.short	(.L_1409 - .L_1408)
	.align		4
.L_1408:
        /*0010*/ 	.word	index@(.nv.constant0._ZN2at6native49_GLOBAL__N__09e94e3a_16_AveragePool3d_cu_a8eae74c29avg_pool3d_cuda_update_outputILi6EffEEvNS_27GenericPackedTensorAccessorIKT0_Lm4ENS_16DefaultPtrTraitsElEENS3_IS4_Lm4ES6_lEEiiiiiiiibii)
        /*0014*/ 	.short	0x0160
        /*0016*/ 	.short	0x00bc


	//----- nvinfo : EIATTR_CBANK_PARAM_SIZE
	.align		4
.L_1409:
        /*0018*/ 	.byte	0x03, 0x19
        /*001a*/ 	.short	0x00bc


	//----- nvinfo : EIATTR_KPARAM_INFO
	.align		4
        /*001c*/ 	.byte	0x04, 0x17
        /*001e*/ 	.short	(.L_1411 - .L_1410)
.L_1410:
        /*0020*/ 	.word	0x00000000
        /*0024*/ 	.short	0x000c
        /*0026*/ 	.short	0x00b8
        /*0028*/ 	.byte	0x00, 0xf0, 0x11, 0x00


	//----- nvinfo : EIATTR_KPARAM_INFO
	.align		4
.L_1411:
        /*002c*/ 	.byte	0x04, 0x17
        /*002e*/ 	.short	(.L_1413 - .L_1412)
.L_1412:
        /*0030*/ 	.word	0x00000000
        /*0034*/ 	.short	0x000b
        /*0036*/ 	.short	0x00b4
        /*0038*/ 	.byte	0x00, 0xf0, 0x11, 0x00


	//----- nvinfo : EIATTR_KPARAM_INFO
	.align		4
.L_1413:
        /*003c*/ 	.byte	0x04, 0x17
        /*003e*/ 	.short	(.L_1415 - .L_1414)
.L_1414:
        /*0040*/ 	.word	0x00000000
        /*0044*/ 	.short	0x000a
        /*0046*/ 	.short	0x00b0
        /*0048*/ 	.byte	0x00, 0xf0, 0x05, 0x00


	//----- nvinfo : EIATTR_KPARAM_INFO
	.align		4
.L_1415:
        /*004c*/ 	.byte	0x04, 0x17
        /*004e*/ 	.short	(.L_1417 - .L_1416)
.L_1416:
        /*0050*/ 	.word	0x00000000
        /*0054*/ 	.short	0x0009
        /*0056*/ 	.short	0x00ac
        /*0058*/ 	.byte	0x00, 0xf0, 0x11, 0x00


	//----- nvinfo : EIATTR_KPARAM_INFO
	.align		4
.L_1417:
        /*005c*/ 	.byte	0x04, 0x17
        /*005e*/ 	.short	(.L_1419 - .L_1418)
.L_1418:
        /*0060*/ 	.word	0x00000000
        /*0064*/ 	.short	0x0008
        /*0066*/ 	.short	0x00a8
        /*0068*/ 	.byte	0x00, 0xf0, 0x11, 0x00


	//----- nvinfo : EIATTR_KPARAM_INFO
	.align		4
.L_1419:
        /*006c*/ 	.byte	0x04, 0x17
        /*006e*/ 	.short	(.L_1421 - .L_1420)
.L_1420:
        /*0070*/ 	.word	0x00000000
        /*0074*/ 	.short	0x0007
        /*0076*/ 	.short	0x00a4
        /*0078*/ 	.byte	0x00, 0xf0, 0x11, 0x00


	//----- nvinfo : EIATTR_KPARAM_INFO
	.align		4
.L_1421:
        /*007c*/ 	.byte	0x04, 0x17
        /*007e*/ 	.short	(.L_1423 - .L_1422)
.L_1422:
        /*0080*/ 	.word	0x00000000
        /*0084*/ 	.short	0x0006
        /*0086*/ 	.short	0x00a0
        /*0088*/ 	.byte	0x00, 0xf0, 0x11, 0x00


	//----- nvinfo : EIATTR_KPARAM_INFO
	.align		4
.L_1423:
        /*008c*/ 	.byte	0x04, 0x17
        /*008e*/ 	.short	(.L_1425 - .L_1424)
.L_1424:
        /*0090*/ 	.word	0x00000000
        /*0094*/ 	.short	0x0005
        /*0096*/ 	.short	0x009c
        /*0098*/ 	.byte	0x00, 0xf0, 0x11, 0x00


	//----- nvinfo : EIATTR_KPARAM_INFO
	.align		4
.L_1425:
        /*009c*/ 	.byte	0x04, 0x17
        /*009e*/ 	.short	(.L_1427 - .L_1426)
.L_1426:
        /*00a0*/ 	.word	0x00000000
        /*00a4*/ 	.short	0x0004
        /*00a6*/ 	.short	0x0098
        /*00a8*/ 	.byte	0x00, 0xf0, 0x11, 0x00


	//----- nvinfo : EIATTR_KPARAM_INFO
	.align		4
.L_1427:
        /*00ac*/ 	.byte	0x04, 0x17
        /*00ae*/ 	.short	(.L_1429 - .L_1428)
.L_1428:
        /*00b0*/ 	.word	0x00000000
        /*00b4*/ 	.short	0x0003
        /*00b6*/ 	.short	0x0094
        /*00b8*/ 	.byte	0x00, 0xf0, 0x11, 0x00


	//----- nvinfo : EIATTR_KPARAM_INFO
	.align		4
.L_1429:
        /*00bc*/ 	.byte	0x04, 0x17
        /*00be*/ 	.short	(.L_1431 - .L_1430)
.L_1430:
        /*00c0*/ 	.word	0x00000000
        /*00c4*/ 	.short	0x0002
        /*00c6*/ 	.short	0x0090
        /*00c8*/ 	.byte	0x00, 0xf0, 0x11, 0x00


	//----- nvinfo : EIATTR_KPARAM_INFO
	.align		4
.L_1431:
        /*00cc*/ 	.byte	0x04, 0x17
        /*00ce*/ 	.short	(.L_1433 - .L_1432)
.L_1432:
        /*00d0*/ 	.word	0x00000000
        /*00d4*/ 	.short	0x0001
        /*00d6*/ 	.short	0x0048
        /*00d8*/ 	.byte	0x00, 0xf0, 0x21, 0x01


	//----- nvinfo : EIATTR_KPARAM_INFO
	.align		4
.L_1433:
        /*00dc*/ 	.byte	0x04, 0x17
        /*00de*/ 	.short	(.L_1435 - .L_1434)
.L_1434:
        /*00e0*/ 	.word	0x00000000
        /*00e4*/ 	.short	0x0000
        /*00e6*/ 	.short	0x0000
        /*00e8*/ 	.byte	0x00, 0xf0, 0x21, 0x01


	//----- nvinfo : EIATTR_MAXREG_COUNT
	.align		4
.L_1435:
        /*00ec*/ 	.byte	0x03, 0x1b
        /*00ee*/ 	.short	0x00ff


	//----- nvinfo : EIATTR_MERCURY_ISA_VERSION
	.align		4
        /*00f0*/ 	.byte	0x03, 0x5f
        /*00f2*/ 	.short	0x0000


	//----- nvinfo : EIATTR_EXIT_INSTR_OFFSETS
	.align		4
        /*00f4*/ 	.byte	0x04, 0x1c
        /*00f6*/ 	.short	(.L_1437 - .L_1436)


	//   ....[0]....
.L_1436:
        /*00f8*/ 	.word	0x00000280


	//   ....[1]....
        /*00fc*/ 	.word	0x000002c0


	//   ....[2]....
        /*0100*/ 	.word	0x00001020


	//   ....[3]....
        /*0104*/ 	.word	0x00001040


	//----- nvinfo : EIATTR_CTAIDZ_USED
	.align		4
.L_1437:
        /*0108*/ 	.byte	0x01, 0x04
	.zero		2


	//----- nvinfo : EIATTR_CRS_STACK_SIZE
	.align		4
        /*010c*/ 	.byte	0x04, 0x1e
        /*010e*/ 	.short	(.L_1439 - .L_1438)
.L_1438:
        /*0110*/ 	.word	0x00000000
.L_1439:


//--------------------- .nv.info._ZN2at6native49_GLOBAL__N__09e94e3a_16_AveragePool3d_cu_a8eae74c29avg_pool3d_cuda_update_outputILi5EffEEvNS_27GenericPackedTensorAccessorIKT0_Lm4ENS_16DefaultPtrTraitsElEENS3_IS4_Lm4ES6_lEEiiiiiiiibii --------------------------
	.section	.nv.info._ZN2at6native49_GLOBAL__N__09e94e3a_16_AveragePool3d_cu_a8eae74c29avg_pool3d_cuda_update_outputILi5EffEEvNS_27GenericPackedTensorAccessorIKT0_Lm4ENS_16DefaultPtrTraitsElEENS3_IS4_Lm4ES6_lEEiiiiiiiibii,"",@"SHT_CUDA_INFO"
	.sectionflags	@""
	.align	4


	//----- nvinfo : EIATTR_CUDA_API_VERSION
	.align		4
        /*0000*/ 	.byte	0x04, 0x37
        /*0002*/ 	.short	(.L_1441 - .L_1440)
.L_1440:
        /*0004*/ 	.word	0x00000082


	//----- nvinfo : EIATTR_SW2861232_WAR
	.align		4
.L_1441:
        /*0008*/ 	.byte	0x01, 0x35
	.zero		2


	//----- nvinfo : EIATTR_PARAM_CBANK
	.align		4
        /*000c*/ 	.byte	0x04, 0x0a
        /*000e*/ 	.short	(.L_1443 - .L_1442)
	.align		4
.L_1442:
        /*0010*/ 	.word	index@(.nv.constant0._ZN2at6native49_GLOBAL__N__09e94e3a_16_AveragePool3d_cu_a8eae74c29avg_pool3d_cuda_update_outputILi5EffEEvNS_27GenericPackedTensorAccessorIKT0_Lm4ENS_16DefaultPtrTraitsElEENS3_IS4_Lm4ES6_lEEiiiiiiiibii)
        /*0014*/ 	.short	0x0160
        /*0016*/ 	.short	0x00bc


	//----- nvinfo : EIATTR_CBANK_PARAM_SIZE
	.align		4
.L_1443:
        /*0018*/ 	.byte	0x03, 0x19
        /*001a*/ 	.short	0x00bc


	//----- nvinfo : EIATTR_KPARAM_INFO
	.align		4
        /*001c*/ 	.byte	0x04, 0x17
        /*001e*/ 	.short	(.L_1445 - .L_1444)
.L_1444:
        /*0020*/ 	.word	0x00000000
        /*0024*/ 	.short	0x000c
        /*0026*/ 	.short	0x00b8
        /*0028*/ 	.byte	0x00, 0xf0, 0x11, 0x00


	//----- nvinfo : EIATTR_KPARAM_INFO
	.align		4
.L_1445:
        /*002c*/ 	.byte	0x04, 0x17
        /*002e*/ 	.short	(.L_1447 - .L_1446)
.L_1446:
        /*0030*/ 	.word	0x00000000
        /*0034*/ 	.short	0x000b
        /*0036*/ 	.short	0x00b4
        /*0038*/ 	.byte	0x00, 0xf0, 0x11, 0x00


	//----- nvinfo : EIATTR_KPARAM_INFO
	.align		4
.L_1447:
        /*003c*/ 	.byte	0x04, 0x17
        /*003e*/ 	.short	(.L_1449 - .L_1448)
.L_1448:
        /*0040*/ 	.word	0x00000000
        /*0044*/ 	.short	0x000a
        /*0046*/ 	.short	0x00b0
        /*0048*/ 	.byte	0x00, 0xf0, 0x05, 0x00


	//----- nvinfo : EIATTR_KPARAM_INFO
	.align		4
.L_1449:
        /*004c*/ 	.byte	0x04, 0x17
        /*004e*/ 	.short	(.L_1451 - .L_1450)
.L_1450:
        /*0050*/ 	.word	0x00000000
        /*0054*/ 	.short	0x0009
        /*0056*/ 	.short	0x00ac
        /*0058*/ 	.byte	0x00, 0xf0, 0x11, 0x00


	//----- nvinfo : EIATTR_KPARAM_INFO
	.align		4
.L_1451:
        /*005c*/ 	.byte	0x04, 0x17
        /*005e*/ 	.short	(.L_1453 - .L_1452)
.L_1452:
        /*0060*/ 	.word	0x00000000
        /*0064*/ 	.short	0x0008
        /*0066*/ 	.short	0x00a8
        /*0068*/ 	.byte	0x00, 0xf0, 0x11, 0x00


	//----- nvinfo : EIATTR_KPARAM_INFO
	.align		4
.L_1453:
        /*006c*/ 	.byte	0x04, 0x17
        /*006e*/ 	.short	(.L_1455 - .L_1454)
.L_1454:
        /*0070*/ 	.word	0x00000000
        /*0074*/ 	.short	0x0007
        /*0076*/ 	.short	0x00a4
        /*0078*/ 	.byte	0x00, 0xf0, 0x11, 0x00


	//----- nvinfo : EIATTR_KPARAM_INFO
	.align		4
.L_1455:
        /*007c*/ 	.byte	0x04, 0x17
        /*007e*/ 	.short	(.L_1457 - .L_1456)
.L_1456:
        /*0080*/ 	.word	0x00000000
        /*0084*/ 	.short	0x0006
        /*0086*/ 	.short	0x00a0
        /*0088*/ 	.byte	0x00, 0xf0, 0x11, 0x00


	//----- nvinfo : EIATTR_KPARAM_INFO
	.align		4
.L_1457:
        /*008c*/ 	.byte	0x04, 0x17
        /*008e*/ 	.short	(.L_1459 - .L_1458)
.L_1458:
        /*0090*/ 	.word	0x00000000
        /*0094*/ 	.short	0x0005
        /*0096*/ 	.short	0x009c
        /*0098*/ 	.byte	0x00, 0xf0, 0x11, 0x00


	//----- nvinfo : EIATTR_KPARAM_INFO
	.align		4
.L_1459:
        /*009c*/ 	.byte	0x04, 0x17
        /*009e*/ 	.short	(.L_1461 - .L_1460)
.L_1460:
        /*00a0*/ 	.word	0x00000000
        /*00a4*/ 	.short	0x0004
        /*00a6*/ 	.short	0x0098
        /*00a8*/ 	.byte	0x00, 0xf0, 0x11, 0x00


	//----- nvinfo : EIATTR_KPARAM_INFO
	.align		4
.L_1461:
        /*00ac*/ 	.byte	0x04, 0x17
        /*00ae*/ 	.short	(.L_1463 - .L_1462)
.L_1462:
        /*00b0*/ 	.word	0x00000000
        /*00b4*/ 	.short	0x0003
        /*00b6*/ 	.short	0x0094
        /*00b8*/ 	.byte	0x00, 0xf0, 0x11, 0x00


	//----- nvinfo : EIATTR_KPARAM_INFO
	.align		4
.L_1463:
        /*00bc*/ 	.byte	0x04, 0x17
        /*00be*/ 	.short	(.L_1465 - .L_1464)
.L_1464:
        /*00c0*/ 	.word	0x00000000
        /*00c4*/ 	.short	0x0002
        /*00c6*/ 	.short	0x0090
        /*00c8*/ 	.byte	0x00, 0xf0, 0x11, 0x00


	//----- nvinfo : EIATTR_KPARAM_INFO
	.align		4
.L_1465:
        /*00cc*/ 	.byte	0x04, 0x17
        /*00ce*/ 	.short	(.L_1467 - .L_1466)
.L_1466:
        /*00d0*/ 	.word	0x00000000
        /*00d4*/ 	.short	0x0001
        /*00d6*/ 	.short	0x0048
        /*00d8*/ 	.byte	0x00, 0xf0, 0x21, 0x01


	//----- nvinfo : EIATTR_KPARAM_INFO
	.align		4
.L_1467:
        /*00dc*/ 	.byte	0x04, 0x17
        /*00de*/ 	.short	(.L_1469 - .L_1468)
.L_1468:
        /*00e0*/ 	.word	0x00000000
        /*00e4*/ 	.short	0x0000
        /*00e6*/ 	.short	0x0000
        /*00e8*/ 	.byte	0x00, 0xf0, 0x21, 0x01


	//----- nvinfo : EIATTR_MAXREG_COUNT
	.align		4
.L_1469:
        /*00ec*/ 	.byte	0x03, 0x1b
        /*00ee*/ 	.short	0x00ff


	//----- nvinfo : EIATTR_MERCURY_ISA_VERSION
	.align		4
        /*00f0*/ 	.byte	0x03, 0x5f
        /*00f2*/ 	.short	0x0000


	//----- nvinfo : EIATTR_EXIT_INSTR_OFFSETS
	.align		4
        /*00f4*/ 	.byte	0x04, 0x1c
        /*00f6*/ 	.short	(.L_1471 - .L_1470)


	//   ....[0]....
.L_1470:
        /*00f8*/ 	.word	0x00000280


	//   ....[1]....
        /*00fc*/ 	.word	0x000002c0


	//   ....[2]....
        /*0100*/ 	.word	0x00001020


	//   ....[3]....
        /*0104*/ 	.word	0x00001040


	//----- nvinfo : EIATTR_CTAIDZ_USED
	.align		4
.L_1471:
        /*0108*/ 	.byte	0x01, 0x04
	.zero		2


	//----- nvinfo : EIATTR_CRS_STACK_SIZE
	.align		4
        /*010c*/ 	.byte	0x04, 0x1e
        /*010e*/ 	.short	(.L_1473 - .L_1472)
.L_1472:
        /*0110*/ 	.word	0x00000000
.L_1473:


//--------------------- .nv.info._ZN2at6native49_GLOBAL__N__09e94e3a_16_AveragePool3d_cu_a8eae74c29avg_pool3d_cuda_update_outputILi4EffEEvNS_27GenericPackedTensorAccessorIKT0_Lm4ENS_16DefaultPtrTraitsElEENS3_IS4_Lm4ES6_lEEiiiiiiiibii --------------------------
	.section	.nv.info._ZN2at6native49_GLOBAL__N__09e94e3a_16_AveragePool3d_cu_a8eae74c29avg_pool3d_cuda_update_outputILi4EffEEvNS_27GenericPackedTensorAccessorIKT0_Lm4ENS_16DefaultPtrTraitsElEENS3_IS4_Lm4ES6_lEEiiiiiiiibii,"",@"SHT_CUDA_INFO"
	.sectionflags	@""
	.align	4


	//----- nvinfo : EIATTR_CUDA_API_VERSION
	.align		4
        /*0000*/ 	.byte	0x04, 0x37
        /*0002*/ 	.short	(.L_1475 - .L_1474)
.L_1474:
        /*0004*/ 	.word	0x00000082


	//----- nvinfo : EIATTR_SW2861232_WAR
	.align		4
.L_1475:
        /*0008*/ 	.byte	0x01, 0x35
	.zero		2


	//----- nvinfo : EIATTR_PARAM_CBANK
	.align		4
        /*000c*/ 	.byte	0x04, 0x0a
        /*000e*/ 	.short	(.L_1477 - .L_1476)
	.align		4
.L_1476:
        /*0010*/ 	.word	index@(.nv.constant0._ZN2at6native49_GLOBAL__N__09e94e3a_16_AveragePool3d_cu_a8eae74c29avg_pool3d_cuda_update_outputILi4EffEEvNS_27GenericPackedTensorAccessorIKT0_Lm4ENS_16DefaultPtrTraitsElEENS3_IS4_Lm4ES6_lEEiiiiiiiibii)
        /*0014*/ 	.short	0x0160
        /*0016*/ 	.short	0x00bc


	//----- nvinfo : EIATTR_CBANK_PARAM_SIZE
	.align		4
.L_1477:
        /*0018*/ 	.byte	0x03, 0x19
        /*001a*/ 	.short	0x00bc


	//----- nvinfo : EIATTR_KPARAM_INFO
	.align		4
        /*001c*/ 	.byte	0x04, 0x17
        /*001e*/ 	.short	(.L_1479 - .L_1478)
.L_1478:
        /*0020*/ 	.word	0x00000000
        /*0024*/ 	.short	0x000c
        /*0026*/ 	.short	0x00b8
        /*0028*/ 	.byte	0x00, 0xf0, 0x11, 0x00


	//----- nvinfo : EIATTR_KPARAM_INFO
	.align		4
.L_1479:
        /*002c*/ 	.byte	0x04, 0x17
        /*002e*/ 	.short	(.L_1481 - .L_1480)
.L_1480:
        /*0030*/ 	.word	0x00000000
        /*0034*/ 	.short	0x000b
        /*0036*/ 	.short	0x00b4
        /*0038*/ 	.byte	0x00, 0xf0, 0x11, 0x00


	//----- nvinfo : EIATTR_KPARAM_INFO
	.align		4
.L_1481:
        /*003c*/ 	.byte	0x04, 0x17
        /*003e*/ 	.short	(.L_1483 - .L_1482)
.L_1482:
        /*0040*/ 	.word	0x00000000
        /*0044*/ 	.short	0x000a
        /*0046*/ 	.short	0x00b0
        /*0048*/ 	.byte	0x00, 0xf0, 0x05, 0x00


	//----- nvinfo : EIATTR_KPARAM_INFO
	.align		4
.L_1483:
        /*004c*/ 	.byte	0x04, 0x17
        /*004e*/ 	.short	(.L_1485 - .L_1484)
.L_1484:
        /*0050*/ 	.word	0x00000000
        /*0054*/ 	.short	0x0009
        /*0056*/ 	.short	0x00ac
        /*0058*/ 	.byte	0x00, 0xf0, 0x11, 0x00


	//----- nvinfo : EIATTR_KPARAM_INFO
	.align		4
.L_1485:
        /*005c*/ 	.byte	0x04, 0x17
        /*005e*/ 	.short	(.L_1487 - .L_1486)
.L_1486:
        /*0060*/ 	.word	0x00000000
        /*0064*/ 	.short	0x0008
        /*0066*/ 	.short	0x00a8
        /*0068*/ 	.byte	0x00, 0xf0, 0x11, 0x00


	//----- nvinfo : EIATTR_KPARAM_INFO
	.align		4
.L_1487:
        /*006c*/ 	.byte	0x04, 0x17
        /*006e*/ 	.short	(.L_1489 - .L_1488)
.L_1488:
        /*0070*/ 	.word	0x00000000
        /*0074*/ 	.short	0x0007
        /*0076*/ 	.short	0x00a4
        /*0078*/ 	.byte	0x00, 0xf0, 0x11, 0x00


	//----- nvinfo : EIATTR_KPARAM_INFO
	.align		4
.L_1489:
        /*007c*/ 	.byte	0x04, 0x17
        /*007e*/ 	.short	(.L_1491 - .L_1490)
.L_1490:
        /*0080*/ 	.word	0x00000000
        /*0084*/ 	.short	0x0006
        /*0086*/ 	.short	0x00a0
        /*0088*/ 	.byte	0x00, 0xf0, 0x11, 0x00


	//----- nvinfo : EIATTR_KPARAM_INFO
	.align		4
.L_1491:
        /*008c*/ 	.byte	0x04, 0x17
        /*008e*/ 	.short	(.L_1493 - .L_1492)
.L_1492:
        /*0090*/ 	.word	0x00000000
        /*0094*/ 	.short	0x0005
        /*0096*/ 	.short	0x009c
        /*0098*/ 	.byte	0x00, 0xf0, 0x11, 0x00


	//----- nvinfo : EIATTR_KPARAM_INFO
	.align		4
.L_1493:
        /*009c*/ 	.byte	0x04, 0x17
        /*009e*/ 	.short	(.L_1495 - .L_1494)
.L_1494:
        /*00a0*/ 	.word	0x00000000
        /*00a4*/ 	.short	0x0004
        /*00a6*/ 	.short	0x0098
        /*00a8*/ 	.byte	0x00, 0xf0, 0x11, 0x00


	//----- nvinfo : EIATTR_KPARAM_INFO
	.align		4
.L_1495:
        /*00ac*/ 	.byte	0x04, 0x17
        /*00ae*/ 	.short	(.L_1497 - .L_1496)
.L_1496:
        /*00b0*/ 	.word	0x00000000
        /*00b4*/ 	.short	0x0003
        /*00b6*/ 	.short	0x0094
        /*00b8*/ 	.byte	0x00, 0xf0, 0x11, 0x00


	//----- nvinfo : EIATTR_KPARAM_INFO
	.align		4
.L_1497:
        /*00bc*/ 	.byte	0x04, 0x17
        /*00be*/ 	.short	(.L_1499 - .L_1498)
.L_1498:
        /*00c0*/ 	.word	0x00000000
        /*00c4*/ 	.short	0x0002
        /*00c6*/ 	.short	0x0090
        /*00c8*/ 	.byte	0x00, 0xf0, 0x11, 0x00


	//----- nvinfo : EIATTR_KPARAM_INFO
	.align		4
.L_1499:
        /*00cc*/ 	.byte	0x04, 0x17
        /*00ce*/ 	.short	(.L_1501 - .L_1500)
.L_1500:
        /*00d0*/ 	.word	0x00000000
        /*00d4*/ 	.short	0x0001
        /*00d6*/ 	.short	0x0048
        /*00d8*/ 	.byte	0x00, 0xf0, 0x21, 0x01


	//----- nvinfo : EIATTR_KPARAM_INFO
	.align		4
.L_1501:
        /*00dc*/ 	.byte	0x04, 0x17
        /*00de*/ 	.short	(.L_1503 - .L_1502)
.L_1502:
        /*00e0*/ 	.word	0x00000000
        /*00e4*/ 	.short	0x0000
        /*00e6*/ 	.short	0x0000
        /*00e8*/ 	.byte	0x00, 0xf0, 0x21, 0x01


	//----- nvinfo : EIATTR_MAXREG_COUNT
	.align		4
.L_1503:
        /*00ec*/ 	.byte	0x03, 0x1b
        /*00ee*/ 	.short	0x00ff


	//----- nvinfo : EIATTR_MERCURY_ISA_VERSION
	.align		4
        /*00f0*/ 	.byte	0x03, 0x5f
        /*00f2*/ 	.short	0x0000


	//----- nvinfo : EIATTR_EXIT_INSTR_OFFSETS
	.align		4
        /*00f4*/ 	.byte	0x04, 0x1c
        /*00f6*/ 	.short	(.L_1505 - .L_1504)


	//   ....[0]....
.L_1504:
        /*00f8*/ 	.word	0x00000280


	//   ....[1]....
        /*00fc*/ 	.word	0x000002c0


	//   ....[2]....
        /*0100*/ 	.word	0x00001020


	//   ....[3]....
        /*0104*/ 	.word	0x00001040


	//----- nvinfo : EIATTR_CTAIDZ_USED
	.align		4
.L_1505:
        /*0108*/ 	.byte	0x01, 0x04
	.zero		2


	//----- nvinfo : EIATTR_CRS_STACK_SIZE
	.align		4
        /*010c*/ 	.byte	0x04, 0x1e
        /*010e*/ 	.short	(.L_1507 - .L_1506)
.L_1506:
        /*0110*/ 	.word	0x00000000
.L_1507:


//--------------------- .nv.info._ZN2at6native49_GLOBAL__N__09e94e3a_16_AveragePool3d_cu_a8eae74c29avg_pool3d_cuda_update_outputILi3EffEEvNS_27GenericPackedTensorAccessorIKT0_Lm4ENS_16DefaultPtrTraitsElEENS3_IS4_Lm4ES6_lEEiiiiiiiibii --------------------------
	.section	.nv.info._ZN2at6native49_GLOBAL__N__09e94e3a_16_AveragePool3d_cu_a8eae74c29avg_pool3d_cuda_update_outputILi3EffEEvNS_27GenericPackedTensorAccessorIKT0_Lm4ENS_16DefaultPtrTraitsElEENS3_IS4_Lm4ES6_lEEiiiiiiiibii,"",@"SHT_CUDA_INFO"
	.sectionflags	@""
	.align	4


	//----- nvinfo : EIATTR_CUDA_API_VERSION
	.align		4
        /*0000*/ 	.byte	0x04, 0x37
        /*0002*/ 	.short	(.L_1509 - .L_1508)
.L_1508:
        /*0004*/ 	.word	0x00000082


	//----- nvinfo : EIATTR_SW2861232_WAR
	.align		4
.L_1509:
        /*0008*/ 	.byte	0x01, 0x35
	.zero		2


	//----- nvinfo : EIATTR_PARAM_CBANK
	.align		4
        /*000c*/ 	.byte	0x04, 0x0a
        /*000e*/ 	.short	(.L_1511 - .L_1510)
	.align		4
.L_1510:
        /*0010*/ 	.word	index@(.nv.constant0._ZN2at6native49_GLOBAL__N__09e94e3a_16_AveragePool3d_cu_a8eae74c29avg_pool3d_cuda_update_outputILi3EffEEvNS_27GenericPackedTensorAccessorIKT0_Lm4ENS_16DefaultPtrTraitsElEENS3_IS4_Lm4ES6_lEEiiiiiiiibii)
        /*0014*/ 	.short	0x0160
        /*0016*/ 	.short	0x00bc


	//----- nvinfo : EIATTR_CBANK_PARAM_SIZE
	.align		4
.L_1511:
        /*0018*/ 	.byte	0x03, 0x19
        /*001a*/ 	.short	0x00bc


	//----- nvinfo : EIATTR_KPARAM_INFO
	.align		4
        /*001c*/ 	.byte	0x04, 0x17
        /*001e*/ 	.short	(.L_1513 - .L_1512)
.L_1512:
        /*0020*/ 	.word	0x00000000
        /*0024*/ 	.short	0x000c
        /*0026*/ 	.short	0x00b8
        /*0028*/ 	.byte	0x00, 0xf0, 0x11, 0x00


	//----- nvinfo : EIATTR_KPARAM_INFO
	.align		4
.L_1513:
        /*002c*/ 	.byte	0x04, 0x17
        /*002e*/ 	.short	(.L_1515 - .L_1514)
.L_1514:
        /*0030*/ 	.word	0x00000000
        /*0034*/ 	.short	0x000b
        /*0036*/ 	.short	0x00b4
        /*0038*/ 	.byte	0x00, 0xf0, 0x11, 0x00


	//----- nvinfo : EIATTR_KPARAM_INFO
	.align		4
.L_1515:
        /*003c*/ 	.byte	0x04, 0x17
        /*003e*/ 	.short	(.L_1517 - .L_1516)
.L_1516:
        /*0040*/ 	.word	0x00000000
        /*0044*/ 	.short	0x000a
        /*0046*/ 	.short	0x00b0
        /*0048*/ 	.byte	0x00, 0xf0, 0x05, 0x00


	//----- nvinfo : EIATTR_KPARAM_INFO
	.align		4
.L_1517:
        /*004c*/ 	.byte	0x04, 0x17
        /*004e*/ 	.short	(.L_1519 - .L_1518)
.L_1518:
        /*0050*/ 	.word	0x00000000
        /*0054*/ 	.short	0x0009
        /*0056*/ 	.short	0x00ac
        /*0058*/ 	.byte	0x00, 0xf0, 0x11, 0x00


	//----- nvinfo : EIATTR_KPARAM_INFO
	.align		4
.L_1519:
        /*005c*/ 	.byte	0x04, 0x17
        /*005e*/ 	.short	(.L_1521 - .L_1520)
.L_1520:
        /*0060*/ 	.word	0x00000000
        /*0064*/ 	.short	0x0008
        /*0066*/ 	.short	0x00a8
        /*0068*/ 	.byte	0x00, 0xf0, 0x11, 0x00


	//----- nvinfo : EIATTR_KPARAM_INFO
	.align		4
.L_1521:
        /*006c*/ 	.byte	0x04, 0x17
        /*006e*/ 	.short	(.L_1523 - .L_1522)
.L_1522:
        /*0070*/ 	.word	0x00000000
        /*0074*/ 	.short	0x0007
        /*0076*/ 	.short	0x00a4
        /*0078*/ 	.byte	0x00, 0xf0, 0x11, 0x00


	//----- nvinfo : EIATTR_KPARAM_INFO
	.align		4
.L_1523:
        /*007c*/ 	.byte	0x04, 0x17
        /*007e*/ 	.short	(.L_1525 - .L_1524)
.L_1524:
        /*0080*/ 	.word	0x00000000
        /*0084*/ 	.short	0x0006
        /*0086*/ 	.short	0x00a0
        /*0088*/ 	.byte	0x00, 0xf0, 0x11, 0x00


	//----- nvinfo : EIATTR_KPARAM_INFO
	.align		4
.L_1525:
        /*008c*/ 	.byte	0x04, 0x17
        /*008e*/ 	.short	(.L_1527 - .L_1526)
.L_1526:
        /*0090*/ 	.word	0x00000000
        /*0094*/ 	.short	0x0005
        /*0096*/ 	.short	0x009c
        /*0098*/ 	.byte	0x00, 0xf0, 0x11, 0x00


	//----- nvinfo : EIATTR_KPARAM_INFO
	.align		4
.L_1527:
        /*009c*/ 	.byte	0x04, 0x17
        /*009e*/ 	.short	(.L_1529 - .L_1528)
.L_1528:
        /*00a0*/ 	.word	0x00000000
        /*00a4*/ 	.short	0x0004
        /*00a6*/ 	.short	0x0098
        /*00a8*/ 	.byte	0x00, 0xf0, 0x11, 0x00


	//----- nvinfo : EIATTR_KPARAM_INFO
	.align		4
.L_1529:
        /*00ac*/ 	.byte	0x04, 0x17
        /*00ae*/ 	.short	(.L_1531 - .L_1530)
.L_1530:
        /*00b0*/ 	.word	0x00000000
        /*00b4*/ 	.short	0x0003
        /*00b6*/ 	.short	0x0094
        /*00b8*/ 	.byte	0x00, 0xf0, 0x11, 0x00


	//----- nvinfo : EIATTR_KPARAM_INFO
	.align		4
.L_1531:
        /*00bc*/ 	.byte	0x04, 0x17
        /*00be*/ 	.short	(.L_1533 - .L_1532)
.L_1532:
        /*00c0*/ 	.word	0x00000000
        /*00c4*/ 	.short	0x0002
        /*00c6*/ 	.short	0x0090
        /*00c8*/ 	.byte	0x00, 0xf0, 0x11, 0x00


	//----- nvinfo : EIATTR_KPARAM_INFO
	.align		4
.L_1533:
        /*00cc*/ 	.byte	0x04, 0x17
        /*00ce*/ 	.short	(.L_1535 - .L_1534)
.L_1534:
        /*00d0*/ 	.word	0x00000000
        /*00d4*/ 	.short	0x0001
        /*00d6*/ 	.short	0x0048
        /*00d8*/ 	.byte	0x00, 0xf0, 0x21, 0x01


	//----- nvinfo : EIATTR_KPARAM_INFO
	.align		4
.L_1535:
        /*00dc*/ 	.byte	0x04, 0x17
        /*00de*/ 	.short	(.L_1537 - .L_1536)
.L_1536:
        /*00e0*/ 	.word	0x00000000
        /*00e4*/ 	.short	0x0000
        /*00e6*/ 	.short	0x0000
        /*00e8*/ 	.byte	0x00, 0xf0, 0x21, 0x01


	//----- nvinfo : EIATTR_MAXREG_COUNT
	.align		4
.L_1537:
        /*00ec*/ 	.byte	0x03, 0x1b
        /*00ee*/ 	.short	0x00ff


	//----- nvinfo : EIATTR_MERCURY_ISA_VERSION
	.align		4
        /*00f0*/ 	.byte	0x03, 0x5f
        /*00f2*/ 	.short	0x0000


	//----- nvinfo : EIATTR_EXIT_INSTR_OFFSETS
	.align		4
        /*00f4*/ 	.byte	0x04, 0x1c
        /*00f6*/ 	.short	(.L_1539 - .L_1538)


	//   ....[0]....
.L_1538:
        /*00f8*/ 	.word	0x00000280


	//   ....[1]....
        /*00fc*/ 	.word	0x000002c0


	//   ....[2]....
        /*0100*/ 	.word	0x00001020


	//   ....[3]....
        /*0104*/ 	.word	0x00001040


	//----- nvinfo : EIATTR_CTAIDZ_USED
	.align		4
.L_1539:
        /*0108*/ 	.byte	0x01, 0x04
	.zero		2


	//----- nvinfo : EIATTR_CRS_STACK_SIZE
	.align		4
        /*010c*/ 	.byte	0x04, 0x1e
        /*010e*/ 	.short	(.L_1541 - .L_1540)
.L_1540:
        /*0110*/ 	.word	0x00000000
.L_1541:


//--------------------- .nv.info._ZN2at6native49_GLOBAL__N__09e94e3a_16_AveragePool3d_cu_a8eae74c29avg_pool3d_cuda_update_outputILi2EffEEvNS_27GenericPackedTensorAccessorIKT0_Lm4ENS_16DefaultPtrTraitsElEENS3_IS4_Lm4ES6_lEEiiiiiiiibii --------------------------
	.section	.nv.info._ZN2at6native49_GLOBAL__N__09e94e3a_16_AveragePool3d_cu_a8eae74c29avg_pool3d_cuda_update_outputILi2EffEEvNS_27GenericPackedTensorAccessorIKT0_Lm4ENS_16DefaultPtrTraitsElEENS3_IS4_Lm4ES6_lEEiiiiiiiibii,"",@"SHT_CUDA_INFO"
	.sectionflags	@""
	.align	4


	//----- nvinfo : EIATTR_CUDA_API_VERSION
	.align		4
        /*0000*/ 	.byte	0x04, 0x37
        /*0002*/ 	.short	(.L_1543 - .L_1542)
.L_1542:
        /*0004*/ 	.word	0x00000082


	//----- nvinfo : EIATTR_SW2861232_WAR
	.align		4
.L_1543:
        /*0008*/ 	.byte	0x01, 0x35
	.zero		2


	//----- nvinfo : EIATTR_PARAM_CBANK
	.align		4
        /*000c*/ 	.byte	0x04, 0x0a
        /*000e*/ 	.short	(.L_1545 - .L_1544)
	.align		4
.L_1544:
        /*0010*/ 	.word	index@(.nv.constant0._ZN2at6native49_GLOBAL__N__09e94e3a_16_AveragePool3d_cu_a8eae74c29avg_pool3d_cuda_update_outputILi2EffEEvNS_27GenericPackedTensorAccessorIKT0_Lm4ENS_16DefaultPtrTraitsElEENS3_IS4_Lm4ES6_lEEiiiiiiiibii)
        /*0014*/ 	.short	0x0160
        /*0016*/ 	.short	0x00bc


	//----- nvinfo : EIATTR_CBANK_PARAM_SIZE
	.align		4
.L_1545:
        /*0018*/ 	.byte	0x03, 0x19
        /*001a*/ 	.short	0x00bc


	//----- nvinfo : EIATTR_KPARAM_INFO
	.align		4
        /*001c*/ 	.byte	0x04, 0x17
        /*001e*/ 	.short	(.L_1547 - .L_1546)
.L_1546:
        /*0020*/ 	.word	0x00000000
        /*0024*/ 	.short	0x000c
        /*0026*/ 	.short	0x00b8
        /*0028*/ 	.byte	0x00, 0xf0, 0x11, 0x00


	//----- nvinfo : EIATTR_KPARAM_INFO
	.align		4
.L_1547:
        /*002c*/ 	.byte	0x04, 0x17
        /*002e*/ 	.short	(.L_1549 - .L_1548)
.L_1548:
        /*0030*/ 	.word	0x00000000
        /*0034*/ 	.short	0x000b
        /*0036*/ 	.short	0x00b4
        /*0038*/ 	.byte	0x00, 0xf0, 0x11, 0x00


	//----- nvinfo : EIATTR_KPARAM_INFO
	.align		4
.L_1549:
        /*003c*/ 	.byte	0x04, 0x17
        /*003e*/ 	.short	(.L_1551 - .L_1550)
.L_1550:
        /*0040*/ 	.word	0x00000000
        /*0044*/ 	.short	0x000a
        /*0046*/ 	.short	0x00b0
        /*0048*/ 	.byte	0x00, 0xf0, 0x05, 0x00


	//----- nvinfo : EIATTR_KPARAM_INFO
	.align		4
.L_1551:
        /*004c*/ 	.byte	0x04, 0x17
        /*004e*/ 	.short	(.L_1553 - .L_1552)
.L_1552:
        /*0050*/ 	.word	0x00000000
        /*0054*/ 	.short	0x0009
        /*0056*/ 	.short	0x00ac
        /*0058*/ 	.byte	0x00, 0xf0, 0x11, 0x00


	//----- nvinfo : EIATTR_KPARAM_INFO
	.align		4
.L_1553:
        /*005c*/ 	.byte	0x04, 0x17
        /*005e*/ 	.short	(.L_1555 - .L_1554)
.L_1554:
        /*0060*/ 	.word	0x00000000
        /*0064*/ 	.short	0x0008
        /*0066*/ 	.short	0x00a8
        /*0068*/ 	.byte	0x00, 0xf0, 0x11, 0x00


	//----- nvinfo : EIATTR_KPARAM_INFO
	.align		4
.L_1555:
        /*006c*/ 	.byte	0x04, 0x17
        /*006e*/ 	.short	(.L_1557 - .L_1556)
.L_1556:
        /*0070*/ 	.word	0x00000000
        /*0074*/ 	.short	0x0007
        /*0076*/ 	.short	0x00a4
        /*0078*/ 	.byte	0x00, 0xf0, 0x11, 0x00


	//----- nvinfo : EIATTR_KPARAM_INFO
	.align		4
.L_1557:
        /*007c*/ 	.byte	0x04, 0x17
        /*007e*/ 	.short	(.L_1559 - .L_1558)
.L_1558:
        /*0080*/ 	.word	0x00000000
        /*0084*/ 	.short	0x0006
        /*0086*/ 	.short	0x00a0
        /*0088*/ 	.byte	0x00, 0xf0, 0x11, 0x00


	//----- nvinfo : EIATTR_KPARAM_INFO
	.align		4
.L_1559:
        /*008c*/ 	.byte	0x04, 0x17
        /*008e*/ 	.short	(.L_1561 - .L_1560)
.L_1560:
        /*0090*/ 	.word	0x00000000
        /*0094*/ 	.short	0x0005
        /*0096*/ 	.short	0x009c
        /*0098*/ 	.byte	0x00, 0xf0, 0x11, 0x00


	//----- nvinfo : EIATTR_KPARAM_INFO
	.align		4
.L_1561:
        /*009c*/ 	.byte	0x04, 0x17
        /*009e*/ 	.short	(.L_1563 - .L_1562)
.L_1562:
        /*00a0*/ 	.word	0x00000000
        /*00a4*/ 	.short	0x0004
        /*00a6*/ 	.short	0x0098
        /*00a8*/ 	.byte	0x00, 0xf0, 0x11, 0x00


	//----- nvinfo : EIATTR_KPARAM_INFO
	.align		4
.L_1563:
        /*00ac*/ 	.byte	0x04, 0x17
        /*00ae*/ 	.short	(.L_1565 - .L_1564)
.L_1564:
        /*00b0*/ 	.word	0x00000000
        /*00b4*/ 	.short	0x0003
        /*00b6*/ 	.short	0x0094
        /*00b8*/ 	.byte	0x00, 0xf0, 0x11, 0x00


	//----- nvinfo : EIATTR_KPARAM_INFO
	.align		4
.L_1565:
        /*00bc*/ 	.byte	0x04, 0x17
        /*00be*/ 	.short	(.L_1567 - .L_1566)
.L_1566:
        /*00c0*/ 	.word	0x00000000
        /*00c4*/ 	.short	0x0002
        /*00c6*/ 	.short	0x0090
        /*00c8*/ 	.byte	0x00, 0xf0, 0x11, 0x00


	//----- nvinfo : EIATTR_KPARAM_INFO
	.align		4
.L_1567:
        /*00cc*/ 	.byte	0x04, 0x17
        /*00ce*/ 	.short	(.L_1569 - .L_1568)
.L_1568:
        /*00d0*/ 	.word	0x00000000
        /*00d4*/ 	.short	0x0001
        /*00d6*/ 	.short	0x0048
        /*00d8*/ 	.byte	0x00, 0xf0, 0x21, 0x01


	//----- nvinfo : EIATTR_KPARAM_INFO
	.align		4
.L_1569:
        /*00dc*/ 	.byte	0x04, 0x17
        /*00de*/ 	.short	(.L_1571 - .L_1570)
.L_1570:
        /*00e0*/ 	.word	0x00000000
        /*00e4*/ 	.short	0x0000
        /*00e6*/ 	.short	0x0000
        /*00e8*/ 	.byte	0x00, 0xf0, 0x21, 0x01


	//----- nvinfo : EIATTR_MAXREG_COUNT
	.align		4
.L_1571:
        /*00ec*/ 	.byte	0x03, 0x1b
        /*00ee*/ 	.short	0x00ff


	//----- nvinfo : EIATTR_MERCURY_ISA_VERSION
	.align		4
        /*00f0*/ 	.byte	0x03, 0x5f
        /*00f2*/ 	.short	0x0000


	//----- nvinfo : EIATTR_EXIT_INSTR_OFFSETS
	.align		4
        /*00f4*/ 	.byte	0x04, 0x1c
        /*00f6*/ 	.short	(.L_1573 - .L_1572)


	//   ....[0]....
.L_1572:
        /*00f8*/ 	.word	0x00000280


	//   ....[1]....
        /*00fc*/ 	.word	0x000002c0


	//   ....[2]....
        /*0100*/ 	.word	0x00001020


	//   ....[3]....
        /*0104*/ 	.word	0x00001040


	//----- nvinfo : EIATTR_CTAIDZ_USED
	.align		4
.L_1573:
        /*0108*/ 	.byte	0x01, 0x04
	.zero		2


	//----- nvinfo : EIATTR_CRS_STACK_SIZE
	.align		4
        /*010c*/ 	.byte	0x04, 0x1e
        /*010e*/ 	.short	(.L_1575 - .L_1574)
.L_1574:
        /*0110*/ 	.word	0x00000000
.L_1575:


//--------------------- .nv.info._ZN2at6native49_GLOBAL__N__09e94e3a_16_AveragePool3d_cu_a8eae74c29avg_pool3d_cuda_update_outputILi1EffEEvNS_27GenericPackedTensorAccessorIKT0_Lm4ENS_16DefaultPtrTraitsElEENS3_IS4_Lm4ES6_lEEiiiiiiiibii --------------------------
	.section	.nv.info._ZN2at6native49_GLOBAL__N__09e94e3a_16_AveragePool3d_cu_a8eae74c29avg_pool3d_cuda_update_outputILi1EffEEvNS_27GenericPackedTensorAccessorIKT0_Lm4ENS_16DefaultPtrTraitsElEENS3_IS4_Lm4ES6_lEEiiiiiiiibii,"",@"SHT_CUDA_INFO"
	.sectionflags	@""
	.align	4


	//----- nvinfo : EIATTR_CUDA_API_VERSION
	.align		4
        /*0000*/ 	.byte	0x04, 0x37
        /*0002*/ 	.short	(.L_1577 - .L_1576)
.L_1576:
        /*0004*/ 	.word	0x00000082


	//----- nvinfo : EIATTR_SW2861232_WAR
	.align		4
.L_1577:
        /*0008*/ 	.byte	0x01, 0x35
	.zero		2


	//----- nvinfo : EIATTR_PARAM_CBANK
	.align		4
        /*000c*/ 	.byte	0x04, 0x0a
        /*000e*/ 	.short	(.L_1579 - .L_1578)
	.align		4
.L_1578:
        /*0010*/ 	.word	index@(.nv.constant0._ZN2at6native49_GLOBAL__N__09e94e3a_16_AveragePool3d_cu_a8eae74c29avg_pool3d_cuda_update_outputILi1EffEEvNS_27GenericPackedTensorAccessorIKT0_Lm4ENS_16DefaultPtrTraitsElEENS3_IS4_Lm4ES6_lEEiiiiiiiibii)
        /*0014*/ 	.short	0x0160
        /*0016*/ 	.short	0x00bc


	//----- nvinfo : EIATTR_CBANK_PARAM_SIZE
	.align		4
.L_1579:
        /*0018*/ 	.byte	0x03, 0x19
        /*001a*/ 	.short	0x00bc


	//----- nvinfo : EIATTR_KPARAM_INFO
	.align		4
        /*001c*/ 	.byte	0x04, 0x17
        /*001e*/ 	.short	(.L_1581 - .L_1580)
.L_1580:
        /*0020*/ 	.word	0x00000000
        /*0024*/ 	.short	0x000c
        /*0026*/ 	.short	0x00b8
        /*0028*/ 	.byte	0x00, 0xf0, 0x11, 0x00


	//----- nvinfo : EIATTR_KPARAM_INFO
	.align		4
.L_1581:
        /*002c*/ 	.byte	0x04, 0x17
        /*002e*/ 	.short	(.L_1583 - .L_1582)
.L_1582:
        /*0030*/ 	.word	0x00000000
        /*0034*/ 	.short	0x000b
        /*0036*/ 	.short	0x00b4
        /*0038*/ 	.byte	0x00, 0xf0, 0x11, 0x00


	//----- nvinfo : EIATTR_KPARAM_INFO
	.align		4
.L_1583:
        /*003c*/ 	.byte	0x04, 0x17
        /*003e*/ 	.short	(.L_1585 - .L_1584)
.L_1584:
        /*0040*/ 	.word	0x00000000
        /*0044*/ 	.short	0x000a
        /*0046*/ 	.short	0x00b0
        /*0048*/ 	.byte	0x00, 0xf0, 0x05, 0x00


	//----- nvinfo : EIATTR_KPARAM_INFO
	.align		4
.L_1585:
        /*004c*/ 	.byte	0x04, 0x17
        /*004e*/ 	.short	(.L_1587 - .L_1586)
.L_1586:
        /*0050*/ 	.word	0x00000000
        /*0054*/ 	.short	0x0009
        /*0056*/ 	.short	0x00ac
        /*0058*/ 	.byte	0x00, 0xf0, 0x11, 0x00


	//----- nvinfo : EIATTR_KPARAM_INFO
	.align		4
.L_1587:
        /*005c*/ 	.byte	0x04, 0x17
        /*005e*/ 	.short	(.L_1589 - .L_1588)
.L_1588:
        /*0060*/ 	.word	0x00000000
        /*0064*/ 	.short	0x0008
        /*0066*/ 	.short	0x00a8
        /*0068*/ 	.byte	0x00, 0xf0, 0x11, 0x00


	//----- nvinfo : EIATTR_KPARAM_INFO
	.align		4
.L_1589:
        /*006c*/ 	.byte	0x04, 0x17
        /*006e*/ 	.short	(.L_1591 - .L_1590)
.L_1590:
        /*0070*/ 	.word	0x00000000
        /*0074*/ 	.short	0x0007
        /*0076*/ 	.short	0x00a4
        /*0078*/ 	.byte	0x00, 0xf0, 0x11, 0x00


	//----- nvinfo : EIATTR_KPARAM_INFO
	.align		4
.L_1591:
        /*007c*/ 	.byte	0x04, 0x17
        /*007e*/ 	.short	(.L_1593 - .L_1592)
.L_1592:
        /*0080*/ 	.word	0x00000000
        /*0084*/ 	.short	0x0006
        /*0086*/ 	.short	0x00a0
        /*0088*/ 	.byte	0x00, 0xf0, 0x11, 0x00


	//----- nvinfo : EIATTR_KPARAM_INFO
	.align		4
.L_1593:
        /*008c*/ 	.byte	0x04, 0x17
        /*008e*/ 	.short	(.L_1595 - .L_1594)
.L_1594:
        /*0090*/ 	.word	0x00000000
        /*0094*/ 	.short	0x0005
        /*0096*/ 	.short	0x009c
        /*0098*/ 	.byte	0x00, 0xf0, 0x11, 0x00


	//----- nvinfo : EIATTR_KPARAM_INFO
	.align		4
.L_1595:
        /*009c*/ 	.byte	0x04, 0x17
        /*009e*/ 	.short	(.L_1597 - .L_1596)
.L_1596:
        /*00a0*/ 	.word	0x00000000
        /*00a4*/ 	.short	0x0004
        /*00a6*/ 	.short	0x0098
        /*00a8*/ 	.byte	0x00, 0xf0, 0x11, 0x00


	//----- nvinfo : EIATTR_KPARAM_INFO
	.align		4
.L_1597:
        /*00ac*/ 	.byte	0x04, 0x17
        /*00ae*/ 	.short	(.L_1599 - .L_1598)
.L_1598:
        /*00b0*/ 	.word	0x00000000
        /*00b4*/ 	.short	0x0003
        /*00b6*/ 	.short	0x0094
        /*00b8*/ 	.byte	0x00, 0xf0, 0x11, 0x00


	//----- nvinfo : EIATTR_KPARAM_INFO
	.align		4
.L_1599:
        /*00bc*/ 	.byte	0x04, 0x17
        /*00be*/ 	.short	(.L_1601 - .L_1600)
.L_1600:
        /*00c0*/ 	.word	0x00000000
        /*00c4*/ 	.short	0x0002
        /*00c6*/ 	.short	0x0090
        /*00c8*/ 	.byte	0x00, 0xf0, 0x11, 0x00


	//----- nvinfo : EIATTR_KPARAM_INFO
	.align		4
.L_1601:
        /*00cc*/ 	.byte	0x04, 0x17
        /*00ce*/ 	.short	(.L_1603 - .L_1602)
.L_1602:
        /*00d0*/ 	.word	0x00000000
        /*00d4*/ 	.short	0x0001
        /*00d6*/ 	.short	0x0048
        /*00d8*/ 	.byte	0x00, 0xf0, 0x21, 0x01


	//----- nvinfo : EIATTR_KPARAM_INFO
	.align		4
.L_1603:
        /*00dc*/ 	.byte	0x04, 0x17
        /*00de*/ 	.short	(.L_1605 - .L_1604)
.L_1604:
        /*00e0*/ 	.word	0x00000000
        /*00e4*/ 	.short	0x0000
        /*00e6*/ 	.short	0x0000
        /*00e8*/ 	.byte	0x00, 0xf0, 0x21, 0x01


	//----- nvinfo : EIATTR_MAXREG_COUNT
	.align		4
.L_1605:
        /*00ec*/ 	.byte	0x03, 0x1b
        /*00ee*/ 	.short	0x00ff


	//----- nvinfo : EIATTR_MERCURY_ISA_VERSION
	.align		4
        /*00f0*/ 	.byte	0x03, 0x5f
        /*00f2*/ 	.short	0x0000


	//----- nvinfo : EIATTR_EXIT_INSTR_OFFSETS
	.align		4
        /*00f4*/ 	.byte	0x04, 0x1c
        /*00f6*/ 	.short	(.L_1607 - .L_1606)


	//   ....[0]....
.L_1606:
        /*00f8*/ 	.word	0x00000280


	//   ....[1]....
        /*00fc*/ 	.word	0x000002c0


	//   ....[2]....
        /*0100*/ 	.word	0x00001020


	//   ....[3]....
        /*0104*/ 	.word	0x00001040


	//----- nvinfo : EIATTR_CTAIDZ_USED
	.align		4
.L_1607:
        /*0108*/ 	.byte	0x01, 0x04
	.zero		2


	//----- nvinfo : EIATTR_CRS_STACK_SIZE
	.align		4
        /*010c*/ 	.byte	0x04, 0x1e
        /*010e*/ 	.short	(.L_1609 - .L_1608)
.L_1608:
        /*0110*/ 	.word	0x00000000
.L_1609:


//--------------------- .nv.info._ZN2at6native49_GLOBAL__N__09e94e3a_16_AveragePool3d_cu_a8eae74c29avg_pool3d_cuda_update_outputIddEEvNS_27GenericPackedTensorAccessorIKT_Lm4ENS_16DefaultPtrTraitsElEENS3_IS4_Lm4ES6_lEEiiiiiiiiibii --------------------------
	.section	.nv.info._ZN2at6native49_GLOBAL__N__09e94e3a_16_AveragePool3d_cu_a8eae74c29avg_pool3d_cuda_update_outputIddEEvNS_27GenericPackedTensorAccessorIKT_Lm4ENS_16DefaultPtrTraitsElEENS3_IS4_Lm4ES6_lEEiiiiiiiiibii,"",@"SHT_CUDA_INFO"
	.sectionflags	@""
	.align	4


	//----- nvinfo : EIATTR_CUDA_API_VERSION
	.align		4
        /*0000*/ 	.byte	0x04, 0x37
        /*0002*/ 	.short	(.L_1611 - .L_1610)
.L_1610:
        /*0004*/ 	.word	0x00000082


	//----- nvinfo : EIATTR_SW2861232_WAR
	.align		4
.L_1611:
        /*0008*/ 	.byte	0x01, 0x35
	.zero		2


	//----- nvinfo : EIATTR_PARAM_CBANK
	.align		4
        /*000c*/ 	.byte	0x04, 0x0a
        /*000e*/ 	.short	(.L_1613 - .L_1612)
	.align		4
.L_1612:
        /*0010*/ 	.word	index@(.nv.constant0._ZN2at6native49_GLOBAL__N__09e94e3a_16_AveragePool3d_cu_a8eae74c29avg_pool3d_cuda_update_outputIddEEvNS_27GenericPackedTensorAccessorIKT_Lm4ENS_16DefaultPtrTraitsElEENS3_IS4_Lm4ES6_lEEiiiiiiiiibii)
        /*0014*/ 	.short	0x0160
        /*0016*/ 	.short	0x00c0


	//----- nvinfo : EIATTR_CBANK_PARAM_SIZE
	.align		4
.L_1613:
        /*0018*/ 	.byte	0x03, 0x19
        /*001a*/ 	.short	0x00c0


	//----- nvinfo : EIATTR_KPARAM_INFO
	.align		4
        /*001c*/ 	.byte	0x04, 0x17
        /*001e*/ 	.short	(.L_1615 - .L_1614)
.L_1614:
        /*0020*/ 	.word	0x00000000
        /*0024*/ 	.short	0x000d
        /*0026*/ 	.short	0x00bc
        /*0028*/ 	.byte	0x00, 0xf0, 0x11, 0x00


	//----- nvinfo : EIATTR_KPARAM_INFO
	.align		4
.L_1615:
        /*002c*/ 	.byte	0x04, 0x17
        /*002e*/ 	.short	(.L_1617 - .L_1616)
.L_1616:
        /*0030*/ 	.word	0x00000000
        /*0034*/ 	.short	0x000c
        /*0036*/ 	.short	0x00b8
        /*0038*/ 	.byte	0x00, 0xf0, 0x11, 0x00


	//----- nvinfo : EIATTR_KPARAM_INFO
	.align		4
.L_1617:
        /*003c*/ 	.byte	0x04, 0x17
        /*003e*/ 	.short	(.L_1619 - .L_1618)
.L_1618:
        /*0040*/ 	.word	0x00000000
        /*0044*/ 	.short	0x000b
        /*0046*/ 	.short	0x00b4
        /*0048*/ 	.byte	0x00, 0xf0, 0x05, 0x00


	//----- nvinfo : EIATTR_KPARAM_INFO
	.align		4
.L_1619:
        /*004c*/ 	.byte	0x04, 0x17
        /*004e*/ 	.short	(.L_1621 - .L_1620)
.L_1620:
        /*0050*/ 	.word	0x00000000
        /*0054*/ 	.short	0x000a
        /*0056*/ 	.short	0x00b0
        /*0058*/ 	.byte	0x00, 0xf0, 0x11, 0x00


	//----- nvinfo : EIATTR_KPARAM_INFO
	.align		4
.L_1621:
        /*005c*/ 	.byte	0x04, 0x17
        /*005e*/ 	.short	(.L_1623 - .L_1622)
.L_1622:
        /*0060*/ 	.word	0x00000000
        /*0064*/ 	.short	0x0009
        /*0066*/ 	.short	0x00ac
        /*0068*/ 	.byte	0x00, 0xf0, 0x11, 0x00


	//----- nvinfo : EIATTR_KPARAM_INFO
	.align		4
.L_1623:
        /*006c*/ 	.byte	0x04, 0x17
        /*006e*/ 	.short	(.L_1625 - .L_1624)
.L_1624:
        /*0070*/ 	.word	0x00000000
        /*0074*/ 	.short	0x0008
        /*0076*/ 	.short	0x00a8
        /*0078*/ 	.byte	0x00, 0xf0, 0x11, 0x00


	//----- nvinfo : EIATTR_KPARAM_INFO
	.align		4
.L_1625:
        /*007c*/ 	.byte	0x04, 0x17
        /*007e*/ 	.short	(.L_1627 - .L_1626)
.L_1626:
        /*0080*/ 	.word	0x00000000
        /*0084*/ 	.short	0x0007
        /*0086*/ 	.short	0x00a4
        /*0088*/ 	.byte	0x00, 0xf0, 0x11, 0x00


	//----- nvinfo : EIATTR_KPARAM_INFO
	.align		4
.L_1627:
        /*008c*/ 	.byte	0x04, 0x17
        /*008e*/ 	.short	(.L_1629 - .L_1628)
.L_1628:
        /*0090*/ 	.word	0x00000000
        /*0094*/ 	.short	0x0006
        /*0096*/ 	.short	0x00a0
        /*0098*/ 	.byte	0x00, 0xf0, 0x11, 0x00


	//----- nvinfo : EIATTR_KPARAM_INFO
	.align		4
.L_1629:
        /*009c*/ 	.byte	0x04, 0x17
        /*009e*/ 	.short	(.L_1631 - .L_1630)
.L_1630:
        /*00a0*/ 	.word	0x00000000
        /*00a4*/ 	.short	0x0005
        /*00a6*/ 	.short	0x009c
        /*00a8*/ 	.byte	0x00, 0xf0, 0x11, 0x00


	//----- nvinfo : EIATTR_KPARAM_INFO
	.align		4
.L_1631:
        /*00ac*/ 	.byte	0x04, 0x17
        /*00ae*/ 	.short	(.L_1633 - .L_1632)
.L_1632:
        /*00b0*/ 	.word	0x00000000
        /*00b4*/ 	.short	0x0004
        /*00b6*/ 	.short	0x0098
        /*00b8*/ 	.byte	0x00, 0xf0, 0x11, 0x00


	//----- nvinfo : EIATTR_KPARAM_INFO
	.align		4
.L_1633:
        /*00bc*/ 	.byte	0x04, 0x17
        /*00be*/ 	.short	(.L_1635 - .L_1634)
.L_1634:
        /*00c0*/ 	.word	0x00000000
        /*00c4*/ 	.short	0x0003
        /*00c6*/ 	.short	0x0094
        /*00c8*/ 	.byte	0x00, 0xf0, 0x11, 0x00


	//----- nvinfo : EIATTR_KPARAM_INFO
	.align		4
.L_1635:
        /*00cc*/ 	.byte	0x04, 0x17
        /*00ce*/ 	.short	(.L_1637 - .L_1636)
.L_1636:
        /*00d0*/ 	.word	0x00000000
        /*00d4*/ 	.short	0x0002
        /*00d6*/ 	.short	0x0090
        /*00d8*/ 	.byte	0x00, 0xf0, 0x11, 0x00


	//----- nvinfo : EIATTR_KPARAM_INFO
	.align		4
.L_1637:
        /*00dc*/ 	.byte	0x04, 0x17
        /*00de*/ 	.short	(.L_1639 - .L_1638)
.L_1638:
        /*00e0*/ 	.word	0x00000000
        /*00e4*/ 	.short	0x0001
        /*00e6*/ 	.short	0x0048
        /*00e8*/ 	.byte	0x00, 0xf0, 0x21, 0x01


	//----- nvinfo : EIATTR_KPARAM_INFO
	.align		4
.L_1639:
        /*00ec*/ 	.byte	0x04, 0x17
        /*00ee*/ 	.short	(.L_1641 - .L_1640)
.L_1640:
        /*00f0*/ 	.word	0x00000000
        /*00f4*/ 	.short	0x0000
        /*00f6*/ 	.short	0x0000
        /*00f8*/ 	.byte	0x00, 0xf0, 0x21, 0x01


	//----- nvinfo : EIATTR_MAXREG_COUNT
	.align		4
.L_1641:
        /*00fc*/ 	.byte	0x03, 0x1b
        /*00fe*/ 	.short	0x00ff


	//----- nvinfo : EIATTR_MERCURY_ISA_VERSION
	.align		4
        /*0100*/ 	.byte	0x03, 0x5f
        /*0102*/ 	.short	0x0000


	//----- nvinfo : EIATTR_EXIT_INSTR_OFFSETS
	.align		4
        /*0104*/ 	.byte	0x04, 0x1c
        /*0106*/ 	.short	(.L_1643 - .L_1642)


	//   ....[0]....
.L_1642:
        /*0108*/ 	.word	0x00000280


	//   ....[1]....
        /*010c*/ 	.word	0x000002c0


	//   ....[2]....
        /*0110*/ 	.word	0x00001120


	//   ....[3]....
        /*0114*/ 	.word	0x00001140


	//----- nvinfo : EIATTR_CTAIDZ_USED
	.align		4
.L_1643:
        /*0118*/ 	.byte	0x01, 0x04
	.zero		2


	//----- nvinfo : EIATTR_CRS_STACK_SIZE
	.align		4
        /*011c*/ 	.byte	0x04, 0x1e
        /*011e*/ 	.short	(.L_1645 - .L_1644)
.L_1644:
        /*0120*/ 	.word	0x00000000
.L_1645:


//--------------------- .nv.info._ZN2at6native49_GLOBAL__N__09e94e3a_16_AveragePool3d_cu_a8eae74c29avg_pool3d_cuda_update_outputILi7EddEEvNS_27GenericPackedTensorAccessorIKT0_Lm4ENS_16DefaultPtrTraitsElEENS3_IS4_Lm4ES6_lEEiiiiiiiibii --------------------------
	.section	.nv.info._ZN2at6native49_GLOBAL__N__09e94e3a_16_AveragePool3d_cu_a8eae74c29avg_pool3d_cuda_update_outputILi7EddEEvNS_27GenericPackedTensorAccessorIKT0_Lm4ENS_16DefaultPtrTraitsElEENS3_IS4_Lm4ES6_lEEiiiiiiiibii,"",@"SHT_CUDA_INFO"
	.sectionflags	@""
	.align	4


	//----- nvinfo : EIATTR_CUDA_API_VERSION
	.align		4
        /*0000*/ 	.byte	0x04, 0x37
        /*0002*/ 	.short	(.L_1647 - .L_1646)
.L_1646:
        /*0004*/ 	.word	0x00000082


	//----- nvinfo : EIATTR_SW2861232_WAR
	.align		4
.L_1647:
        /*0008*/ 	.byte	0x01, 0x35
	.zero		2


	//----- nvinfo : EIATTR_PARAM_CBANK
	.align		4
        /*000c*/ 	.byte	0x04, 0x0a
        /*000e*/ 	.short	(.L_1649 - .L_1648)
	.align		4
.L_1648:
        /*0010*/ 	.word	index@(.nv.constant0._ZN2at6native49_GLOBAL__N__09e94e3a_16_AveragePool3d_cu_a8eae74c29avg_pool3d_cuda_update_outputILi7EddEEvNS_27GenericPackedTensorAccessorIKT0_Lm4ENS_16DefaultPtrTraitsElEENS3_IS4_Lm4ES6_lEEiiiiiiiibii)
        /*0014*/ 	.short	0x0160
        /*0016*/ 	.short	0x00bc


	//----- nvinfo : EIATTR_CBANK_PARAM_SIZE
	.align		4
.L_1649:
        /*0018*/ 	.byte	0x03, 0x19
        /*001a*/ 	.short	0x00bc


	//----- nvinfo : EIATTR_KPARAM_INFO
	.align		4
        /*001c*/ 	.byte	0x04, 0x17
        /*001e*/ 	.short	(.L_1651 - .L_1650)
.L_1650:
        /*0020*/ 	.word	0x00000000
        /*0024*/ 	.short	0x000c
        /*0026*/ 	.short	0x00b8
        /*0028*/ 	.byte	0x00, 0xf0, 0x11, 0x00


	//----- nvinfo : EIATTR_KPARAM_INFO
	.align		4
.L_1651:
        /*002c*/ 	.byte	0x04, 0x17
        /*002e*/ 	.short	(.L_1653 - .L_1652)
.L_1652:
        /*0030*/ 	.word	0x00000000
        /*0034*/ 	.short	0x000b
        /*0036*/ 	.short	0x00b4
        /*0038*/ 	.byte	0x00, 0xf0, 0x11, 0x00


	//----- nvinfo : EIATTR_KPARAM_INFO
	.align		4
.L_1653:
        /*003c*/ 	.byte	0x04, 0x17
        /*003e*/ 	.short	(.L_1655 - .L_1654)
.L_1654:
        /*0040*/ 	.word	0x00000000
        /*0044*/ 	.short	0x000a
        /*0046*/ 	.short	0x00b0
        /*0048*/ 	.byte	0x00, 0xf0, 0x05, 0x00


	//----- nvinfo : EIATTR_KPARAM_INFO
	.align		4
.L_1655:
        /*004c*/ 	.byte	0x04, 0x17
        /*004e*/ 	.short	(.L_1657 - .L_1656)
.L_1656:
        /*0050*/ 	.word	0x00000000
        /*0054*/ 	.short	0x0009
        /*0056*/ 	.short	0x00ac
        /*0058*/ 	.byte	0x00, 0xf0, 0x11, 0x00


	//----- nvinfo : EIATTR_KPARAM_INFO
	.align		4
.L_1657:
        /*005c*/ 	.byte	0x04, 0x17
        /*005e*/ 	.short	(.L_1659 - .L_1658)
.L_1658:
        /*0060*/ 	.word	0x00000000
        /*0064*/ 	.short	0x0008
        /*0066*/ 	.short	0x00a8
        /*0068*/ 	.byte	0x00, 0xf0, 0x11, 0x00


	//----- nvinfo : EIATTR_KPARAM_INFO
	.align		4
.L_1659:
        /*006c*/ 	.byte	0x04, 0x17
        /*006e*/ 	.short	(.L_1661 - .L_1660)
.L_1660:
        /*0070*/ 	.word	0x00000000
        /*0074*/ 	.short	0x0007
        /*0076*/ 	.short	0x00a4
        /*0078*/ 	.byte	0x00, 0xf0, 0x11, 0x00


	//----- nvinfo : EIATTR_KPARAM_INFO
	.align		4
.L_1661:
        /*007c*/ 	.byte	0x04, 0x17
        /*007e*/ 	.short	(.L_1663 - .L_1662)
.L_1662:
        /*0080*/ 	.word	0x00000000
        /*0084*/ 	.short	0x0006
        /*0086*/ 	.short	0x00a0
        /*0088*/ 	.byte	0x00, 0xf0, 0x11, 0x00


	//----- nvinfo : EIATTR_KPARAM_INFO
	.align		4
.L_1663:
        /*008c*/ 	.byte	0x04, 0x17
        /*008e*/ 	.short	(.L_1665 - .L_1664)
.L_1664:
        /*0090*/ 	.word	0x00000000
        /*0094*/ 	.short	0x0005
        /*0096*/ 	.short	0x009c
        /*0098*/ 	.byte	0x00, 0xf0, 0x11, 0x00


	//----- nvinfo : EIATTR_KPARAM_INFO
	.align		4
.L_1665:
        /*009c*/ 	.byte	0x04, 0x17
        /*009e*/ 	.short	(.L_1667 - .L_1666)
.L_1666:
        /*00a0*/ 	.word	0x00000000
        /*00a4*/ 	.short	0x0004
        /*00a6*/ 	.short	0x0098
        /*00a8*/ 	.byte	0x00, 0xf0, 0x11, 0x00


	//----- nvinfo : EIATTR_KPARAM_INFO
	.align		4
.L_1667:
        /*00ac*/ 	.byte	0x04, 0x17
        /*00ae*/ 	.short	(.L_1669 - .L_1668)
.L_1668:
        /*00b0*/ 	.word	0x00000000
        /*00b4*/ 	.short	0x0003
        /*00b6*/ 	.short	0x0094
        /*00b8*/ 	.byte	0x00, 0xf0, 0x11, 0x00


	//----- nvinfo : EIATTR_KPARAM_INFO
	.align		4
.L_1669:
        /*00bc*/ 	.byte	0x04, 0x17
        /*00be*/ 	.short	(.L_1671 - .L_1670)
.L_1670:
        /*00c0*/ 	.word	0x00000000
        /*00c4*/ 	.short	0x0002
        /*00c6*/ 	.short	0x0090
        /*00c8*/ 	.byte	0x00, 0xf0, 0x11, 0x00


	//----- nvinfo : EIATTR_KPARAM_INFO
	.align		4
.L_1671:
        /*00cc*/ 	.byte	0x04, 0x17
        /*00ce*/ 	.short	(.L_1673 - .L_1672)
.L_1672:
        /*00d0*/ 	.word	0x00000000
        /*00d4*/ 	.short	0x0001
        /*00d6*/ 	.short	0x0048
        /*00d8*/ 	.byte	0x00, 0xf0, 0x21, 0x01


	//----- nvinfo : EIATTR_KPARAM_INFO
	.align		4
.L_1673:
        /*00dc*/ 	.byte	0x04, 0x17
        /*00de*/ 	.short	(.L_1675 - .L_1674)
.L_1674:
        /*00e0*/ 	.word	0x00000000
        /*00e4*/ 	.short	0x0000
        /*00e6*/ 	.short	0x0000
        /*00e8*/ 	.byte	0x00, 0xf0, 0x21, 0x01


	//----- nvinfo : EIATTR_MAXREG_COUNT
	.align		4
.L_1675:
        /*00ec*/ 	.byte	0x03, 0x1b
        /*00ee*/ 	.short	0x00ff


	//----- nvinfo : EIATTR_MERCURY_ISA_VERSION
	.align		4
        /*00f0*/ 	.byte	0x03, 0x5f
        /*00f2*/ 	.short	0x0000


	//----- nvinfo : EIATTR_EXIT_INSTR_OFFSETS
	.align		4
        /*00f4*/ 	.byte	0x04, 0x1c
        /*00f6*/ 	.short	(.L_1677 - .L_1676)


	//   ....[0]....
.L_1676:
        /*00f8*/ 	.word	0x00000280


	//   ....[1]....
        /*00fc*/ 	.word	0x000002c0


	//   ....[2]....
        /*0100*/ 	.word	0x00001100


	//   ....[3]....
        /*0104*/ 	.word	0x00001120


	//----- nvinfo : EIATTR_CTAIDZ_USED
	.align		4
.L_1677:
        /*0108*/ 	.byte	0x01, 0x04
	.zero		2


	//----- nvinfo : EIATTR_CRS_STACK_SIZE
	.align		4
        /*010c*/ 	.byte	0x04, 0x1e
        /*010e*/ 	.short	(.L_1679 - .L_1678)
.L_1678:
        /*0110*/ 	.word	0x00000000
.L_1679:


//--------------------- .nv.info._ZN2at6native49_GLOBAL__N__09e94e3a_16_AveragePool3d_cu_a8eae74c29avg_pool3d_cuda_update_outputILi6EddEEvNS_27GenericPackedTensorAccessorIKT0_Lm4ENS_16DefaultPtrTraitsElEENS3_IS4_Lm4ES6_lEEiiiiiiiibii --------------------------
	.section	.nv.info._ZN2at6native49_GLOBAL__N__09e94e3a_16_AveragePool3d_cu_a8eae74c29avg_pool3d_cuda_update_outputILi6EddEEvNS_27GenericPackedTensorAccessorIKT0_Lm4ENS_16DefaultPtrTraitsElEENS3_IS4_Lm4ES6_lEEiiiiiiiibii,"",@"SHT_CUDA_INFO"
	.sectionflags	@""
	.align	4


	//----- nvinfo : EIATTR_CUDA_API_VERSION
	.align		4
        /*0000*/ 	.byte	0x04, 0x37
        /*0002*/ 	.short	(.L_1681 - .L_1680)
.L_1680:
        /*0004*/ 	.word	0x00000082


	//----- nvinfo : EIATTR_SW2861232_WAR
	.align		4
.L_1681:
        /*0008*/ 	.byte	0x01, 0x35
	.zero		2


	//----- nvinfo : EIATTR_PARAM_CBANK
	.align		4
        /*000c*/ 	.byte	0x04, 0x0a
        /*000e*/ 	.short	(.L_1683 - .L_1682)
	.align		4
.L_1682:
        /*0010*/ 	.word	index@(.nv.constant0._ZN2at6native49_GLOBAL__N__09e94e3a_16_AveragePool3d_cu_a8eae74c29avg_pool3d_cuda_update_outputILi6EddEEvNS_27GenericPackedTensorAccessorIKT0_Lm4ENS_16DefaultPtrTraitsElEENS3_IS4_Lm4ES6_lEEiiiiiiiibii)
        /*0014*/ 	.short	0x0160
        /*0016*/ 	.short	0x00bc


	//----- nvinfo : EIATTR_CBANK_PARAM_SIZE
	.align		4
.L_1683:
        /*0018*/ 	.byte	0x03, 0x19
        /*001a*/ 	.short	0x00bc


	//----- nvinfo : EIATTR_KPARAM_INFO
	.align		4
        /*001c*/ 	.byte	0x04, 0x17
        /*001e*/ 	.short	(.L_1685 - .L_1684)
.L_1684:
        /*0020*/ 	.word	0x00000000
        /*0024*/ 	.short	0x000c
        /*0026*/ 	.short	0x00b8
        /*0028*/ 	.byte	0x00, 0xf0, 0x11, 0x00


	//----- nvinfo : EIATTR_KPARAM_INFO
	.align		4
.L_1685:
        /*002c*/ 	.byte	0x04, 0x17
        /*002e*/ 	.short	(.L_1687 - .L_1686)
.L_1686:
        /*0030*/ 	.word	0x00000000
        /*0034*/ 	.short	0x000b
        /*0036*/ 	.short	0x00b4
        /*0038*/ 	.byte	0x00, 0xf0, 0x11, 0x00


	//----- nvinfo : EIATTR_KPARAM_INFO
	.align		4
.L_1687:
        /*003c*/ 	.byte	0x04, 0x17
        /*003e*/ 	.short	(.L_1689 - .L_1688)
.L_1688:
        /*0040*/ 	.word	0x00000000
        /*0044*/ 	.short	0x000a
        /*0046*/ 	.short	0x00b0
        /*0048*/ 	.byte	0x00, 0xf0, 0x05, 0x00


	//----- nvinfo : EIATTR_KPARAM_INFO
	.align		4
.L_1689:
        /*004c*/ 	.byte	0x04, 0x17
        /*004e*/ 	.short	(.L_1691 - .L_1690)
.L_1690:
        /*0050*/ 	.word	0x00000000
        /*0054*/ 	.short	0x0009
        /*0056*/ 	.short	0x00ac
        /*0058*/ 	.byte	0x00, 0xf0, 0x11, 0x00


	//----- nvinfo : EIATTR_KPARAM_INFO
	.align		4
.L_1691:
        /*005c*/ 	.byte	0x04, 0x17
        /*005e*/ 	.short	(.L_1693 - .L_1692)
.L_1692:
        /*0060*/ 	.word	0x00000000
        /*0064*/ 	.short	0x0008
        /*0066*/ 	.short	0x00a8
        /*0068*/ 	.byte	0x00, 0xf0, 0x11, 0x00


	//----- nvinfo : EIATTR_KPARAM_INFO
	.align		4
.L_1693:
        /*006c*/ 	.byte	0x04, 0x17
        /*006e*/ 	.short	(.L_1695 - .L_1694)
.L_1694:
        /*0070*/ 	.word	0x00000000
        /*0074*/ 	.short	0x0007
        /*0076*/ 	.short	0x00a4
        /*0078*/ 	.byte	0x00, 0xf0, 0x11, 0x00


	//----- nvinfo : EIATTR_KPARAM_INFO
	.align		4
.L_1695:
        /*007c*/ 	.byte	0x04, 0x17
        /*007e*/ 	.short	(.L_1697 - .L_1696)
.L_1696:
        /*0080*/ 	.word	0x00000000
        /*0084*/ 	.short	0x0006
        /*0086*/ 	.short	0x00a0
        /*0088*/ 	.byte	0x00, 0xf0, 0x11, 0x00


	//----- nvinfo : EIATTR_KPARAM_INFO
	.align		4
.L_1697:
        /*008c*/ 	.byte	0x04, 0x17
        /*008e*/ 	.short	(.L_1699 - .L_1698)
.L_1698:
        /*0090*/ 	.word	0x00000000
        /*0094*/ 	.short	0x0005
        /*0096*/ 	.short	0x009c
        /*0098*/ 	.byte	0x00, 0xf0, 0x11, 0x00


	//----- nvinfo : EIATTR_KPARAM_INFO
	.align		4
.L_1699:
        /*009c*/ 	.byte	0x04, 0x17
        /*009e*/ 	.short	(.L_1701 - .L_1700)
.L_1700:
        /*00a0*/ 	.word	0x00000000
        /*00a4*/ 	.short	0x0004
        /*00a6*/ 	.short	0x0098
        /*00a8*/ 	.byte	0x00, 0xf0, 0x11, 0x00


	//----- nvinfo : EIATTR_KPARAM_INFO
	.align		4
.L_1701:
        /*00ac*/ 	.byte	0x04, 0x17
        /*00ae*/ 	.short	(.L_1703 - .L_1702)
.L_1702:
        /*00b0*/ 	.word	0x00000000
        /*00b4*/ 	.short	0x0003
        /*00b6*/ 	.short	0x0094
        /*00b8*/ 	.byte	0x00, 0xf0, 0x11, 0x00


	//----- nvinfo : EIATTR_KPARAM_INFO
	.align		4
.L_1703:
        /*00bc*/ 	.byte	0x04, 0x17
        /*00be*/ 	.short	(.L_1705 - .L_1704)
.L_1704:
        /*00c0*/ 	.word	0x00000000
        /*00c4*/ 	.short	0x0002
        /*00c6*/ 	.short	0x0090
        /*00c8*/ 	.byte	0x00, 0xf0, 0x11, 0x00


	//----- nvinfo : EIATTR_KPARAM_INFO
	.align		4
.L_1705:
        /*00cc*/ 	.byte	0x04, 0x17
        /*00ce*/ 	.short	(.L_1707 - .L_1706)
.L_1706:
        /*00d0*/ 	.word	0x00000000
        /*00d4*/ 	.short	0x0001
        /*00d6*/ 	.short	0x0048
        /*00d8*/ 	.byte	0x00, 0xf0, 0x21, 0x01


	//----- nvinfo : EIATTR_KPARAM_INFO
	.align		4
.L_1707:
        /*00dc*/ 	.byte	0x04, 0x17
        /*00de*/ 	.short	(.L_1709 - .L_1708)
.L_1708:
        /*00e0*/ 	.word	0x00000000
        /*00e4*/ 	.short	0x0000
        /*00e6*/ 	.short	0x0000
        /*00e8*/ 	.byte	0x00, 0xf0, 0x21, 0x01


	//----- nvinfo : EIATTR_MAXREG_COUNT
	.align		4
.L_1709:
        /*00ec*/ 	.byte	0x03, 0x1b
        /*00ee*/ 	.short	0x00ff


	//----- nvinfo : EIATTR_MERCURY_ISA_VERSION
	.align		4
        /*00f0*/ 	.byte	0x03, 0x5f
        /*00f2*/ 	.short	0x0000


	//----- nvinfo : EIATTR_EXIT_INSTR_OFFSETS
	.align		4
        /*00f4*/ 	.byte	0x04, 0x1c
        /*00f6*/ 	.short	(.L_1711 - .L_1710)


	//   ....[0]....
.L_1710:
        /*00f8*/ 	.word	0x00000280


	//   ....[1]....
        /*00fc*/ 	.word	0x000002c0


	//   ....[2]....
        /*0100*/ 	.word	0x00001100


	//   ....[3]....
        /*0104*/ 	.word	0x00001120


	//----- nvinfo : EIATTR_CTAIDZ_USED
	.align		4
.L_1711:
        /*0108*/ 	.byte	0x01, 0x04
	.zero		2


	//----- nvinfo : EIATTR_CRS_STACK_SIZE
	.align		4
        /*010c*/ 	.byte	0x04, 0x1e
        /*010e*/ 	.short	(.L_1713 - .L_1712)
.L_1712:
        /*0110*/ 	.word	0x00000000
.L_1713:


//--------------------- .nv.info._ZN2at6native49_GLOBAL__N__09e94e3a_16_AveragePool3d_cu_a8eae74c29avg_pool3d_cuda_update_outputILi5EddEEvNS_27GenericPackedTensorAccessorIKT0_Lm4ENS_16DefaultPtrTraitsElEENS3_IS4_Lm4ES6_lEEiiiiiiiibii --------------------------
	.section	.nv.info._ZN2at6native49_GLOBAL__N__09e94e3a_16_AveragePool3d_cu_a8eae74c29avg_pool3d_cuda_update_outputILi5EddEEvNS_27GenericPackedTensorAccessorIKT0_Lm4ENS_16DefaultPtrTraitsElEENS3_IS4_Lm4ES6_lEEiiiiiiiibii,"",@"SHT_CUDA_INFO"
	.sectionflags	@""
	.align	4


	//----- nvinfo : EIATTR_CUDA_API_VERSION
	.align		4
        /*0000*/ 	.byte	0x04, 0x37
        /*0002*/ 	.short	(.L_1715 - .L_1714)
.L_1714:
        /*0004*/ 	.word	0x00000082


	//----- nvinfo : EIATTR_SW2861232_WAR
	.align		4
.L_1715:
        /*0008*/ 	.byte	0x01, 0x35
	.zero		2


	//----- nvinfo : EIATTR_PARAM_CBANK
	.align		4
        /*000c*/ 	.byte	0x04, 0x0a
        /*000e*/ 	.short	(.L_1717 - .L_1716)
	.align		4
.L_1716:
        /*0010*/ 	.word	index@(.nv.constant0._ZN2at6native49_GLOBAL__N__09e94e3a_16_AveragePool3d_cu_a8eae74c29avg_pool3d_cuda_update_outputILi5EddEEvNS_27GenericPackedTensorAccessorIKT0_Lm4ENS_16DefaultPtrTraitsElEENS3_IS4_Lm4ES6_lEEiiiiiiiibii)
        /*0014*/ 	.short	0x0160
        /*0016*/ 	.short	0x00bc


	//----- nvinfo : EIATTR_CBANK_PARAM_SIZE
	.align		4
.L_1717:
        /*0018*/ 	.byte	0x03, 0x19
        /*001a*/ 	.short	0x00bc


	//----- nvinfo : EIATTR_KPARAM_INFO
	.align		4
        /*001c*/ 	.byte	0x04, 0x17
        /*001e*/ 	.short	(.L_1719 - .L_1718)
.L_1718:
        /*0020*/ 	.word	0x00000000
        /*0024*/ 	.short	0x000c
        /*0026*/ 	.short	0x00b8
        /*0028*/ 	.byte	0x00, 0xf0, 0x11, 0x00


	//----- nvinfo : EIATTR_KPARAM_INFO
	.align		4
.L_1719:
        /*002c*/ 	.byte	0x04, 0x17
        /*002e*/ 	.short	(.L_1721 - .L_1720)
.L_1720:
        /*0030*/ 	.word	0x00000000
        /*0034*/ 	.short	0x000b
        /*0036*/ 	.short	0x00b4
        /*0038*/ 	.byte	0x00, 0xf0, 0x11, 0x00


	//----- nvinfo : EIATTR_KPARAM_INFO
	.align		4
.L_1721:
        /*003c*/ 	.byte	0x04, 0x17
        /*003e*/ 	.short	(.L_1723 - .L_1722)
.L_1722:
        /*0040*/ 	.word	0x00000000
        /*0044*/ 	.short	0x000a
        /*0046*/ 	.short	0x00b0
        /*0048*/ 	.byte	0x00, 0xf0, 0x05, 0x00


	//----- nvinfo : EIATTR_KPARAM_INFO
	.align		4
.L_1723:
        /*004c*/ 	.byte	0x04, 0x17
        /*004e*/ 	.short	(.L_1725 - .L_1724)
.L_1724:
        /*0050*/ 	.word	0x00000000
        /*0054*/ 	.short	0x0009
        /*0056*/ 	.short	0x00ac
        /*0058*/ 	.byte	0x00, 0xf0, 0x11, 0x00


	//----- nvinfo : EIATTR_KPARAM_INFO
	.align		4
.L_1725:
        /*005c*/ 	.byte	0x04, 0x17
        /*005e*/ 	.short	(.L_1727 - .L_1726)
.L_1726:
        /*0060*/ 	.word	0x00000000
        /*0064*/ 	.short	0x0008
        /*0066*/ 	.short	0x00a8
        /*0068*/ 	.byte	0x00, 0xf0, 0x11, 0x00


	//----- nvinfo : EIATTR_KPARAM_INFO
	.align		4
.L_1727:
        /*006c*/ 	.byte	0x04, 0x17
        /*006e*/ 	.short	(.L_1729 - .L_1728)
.L_1728:
        /*0070*/ 	.word	0x00000000
        /*0074*/ 	.short	0x0007
        /*0076*/ 	.short	0x00a4
        /*0078*/ 	.byte	0x00, 0xf0, 0x11, 0x00


	//----- nvinfo : EIATTR_KPARAM_INFO
	.align		4
.L_1729:
        /*007c*/ 	.byte	0x04, 0x17
        /*007e*/ 	.short	(.L_1731 - .L_1730)
.L_1730:
        /*0080*/ 	.word	0x00000000
        /*0084*/ 	.short	0x0006
        /*0086*/ 	.short	0x00a0
        /*0088*/ 	.byte	0x00, 0xf0, 0x11, 0x00


	//----- nvinfo : EIATTR_KPARAM_INFO
	.align		4
.L_1731:
        /*008c*/ 	.byte	0x04, 0x17
        /*008e*/ 	.short	(.L_1733 - .L_1732)
.L_1732:
        /*0090*/ 	.word	0x00000000
        /*0094*/ 	.short	0x0005
        /*0096*/ 	.short	0x009c
        /*0098*/ 	.byte	0x00, 0xf0, 0x11, 0x00


	//----- nvinfo : EIATTR_KPARAM_INFO
	.align		4
.L_1733:
        /*009c*/ 	.byte	0x04, 0x17
        /*009e*/ 	.short	(.L_1735 - .L_1734)
.L_1734:
        /*00a0*/ 	.word	0x00000000
        /*00a4*/ 	.short	0x0004
        /*00a6*/ 	.short	0x0098
        /*00a8*/ 	.byte	0x00, 0xf0, 0x11, 0x00


	//----- nvinfo : EIATTR_KPARAM_INFO
	.align		4
.L_1735:
        /*00ac*/ 	.byte	0x04, 0x17
        /*00ae*/ 	.short	(.L_1737 - .L_1736)
.L_1736:
        /*00b0*/ 	.word	0x00000000
        /*00b4*/ 	.short	0x0003
        /*00b6*/ 	.short	0x0094
        /*00b8*/ 	.byte	0x00, 0xf0, 0x11, 0x00


	//----- nvinfo : EIATTR_KPARAM_INFO
	.align		4
.L_1737:
        /*00bc*/ 	.byte	0x04, 0x17
        /*00be*/ 	.short	(.L_1739 - .L_1738)
.L_1738:
        /*00c0*/ 	.word	0x00000000
        /*00c4*/ 	.short	0x0002
        /*00c6*/ 	.short	0x0090
        /*00c8*/ 	.byte	0x00, 0xf0, 0x11, 0x00


	//----- nvinfo : EIATTR_KPARAM_INFO
	.align		4
.L_1739:
        /*00cc*/ 	.byte	0x04, 0x17
        /*00ce*/ 	.short	(.L_1741 - .L_1740)
.L_1740:
        /*00d0*/ 	.word	0x00000000
        /*00d4*/ 	.short	0x0001
        /*00d6*/ 	.short	0x0048
        /*00d8*/ 	.byte	0x00, 0xf0, 0x21, 0x01


	//----- nvinfo : EIATTR_KPARAM_INFO
	.align		4
.L_1741:
        /*00dc*/ 	.byte	0x04, 0x17
        /*00de*/ 	.short	(.L_1743 - .L_1742)
.L_1742:
        /*00e0*/ 	.word	0x00000000
        /*00e4*/ 	.short	0x0000
        /*00e6*/ 	.short	0x0000
        /*00e8*/ 	.byte	0x00, 0xf0, 0x21, 0x01


	//----- nvinfo : EIATTR_MAXREG_COUNT
	.align		4
.L_1743:
        /*00ec*/ 	.byte	0x03, 0x1b
        /*00ee*/ 	.short	0x00ff


	//----- nvinfo : EIATTR_MERCURY_ISA_VERSION
	.align		4
        /*00f0*/ 	.byte	0x03, 0x5f
        /*00f2*/ 	.short	0x0000


	//----- nvinfo : EIATTR_EXIT_INSTR_OFFSETS
	.align		4
        /*00f4*/ 	.byte	0x04, 0x1c
        /*00f6*/ 	.short	(.L_1745 - .L_1744)


	//   ....[0]....
.L_1744:
        /*00f8*/ 	.word	0x00000280


	//   ....[1]....
        /*00fc*/ 	.word	0x000002c0


	//   ....[2]....
        /*0100*/ 	.word	0x00001100


	//   ....[3]....
        /*0104*/ 	.word	0x00001120


	//----- nvinfo : EIATTR_CTAIDZ_USED
	.align		4
.L_1745:
        /*0108*/ 	.byte	0x01, 0x04
	.zero		2


	//----- nvinfo : EIATTR_CRS_STACK_SIZE
	.align		4
        /*010c*/ 	.byte	0x04, 0x1e
        /*010e*/ 	.short	(.L_1747 - .L_1746)
.L_1746:
        /*0110*/ 	.word	0x00000000
.L_1747:


//--------------------- .nv.info._ZN2at6native49_GLOBAL__N__09e94e3a_16_AveragePool3d_cu_a8eae74c29avg_pool3d_cuda_update_outputILi4EddEEvNS_27GenericPackedTensorAccessorIKT0_Lm4ENS_16DefaultPtrTraitsElEENS3_IS4_Lm4ES6_lEEiiiiiiiibii --------------------------
	.section	.nv.info._ZN2at6native49_GLOBAL__N__09e94e3a_16_AveragePool3d_cu_a8eae74c29avg_pool3d_cuda_update_outputILi4EddEEvNS_27GenericPackedTensorAccessorIKT0_Lm4ENS_16DefaultPtrTraitsElEENS3_IS4_Lm4ES6_lEEiiiiiiiibii,"",@"SHT_CUDA_INFO"
	.sectionflags	@""
	.align	4


	//----- nvinfo : EIATTR_CUDA_API_VERSION
	.align		4
        /*0000*/ 	.byte	0x04, 0x37
        /*0002*/ 	.short	(.L_1749 - .L_1748)
.L_1748:
        /*0004*/ 	.word	0x00000082


	//----- nvinfo : EIATTR_SW2861232_WAR
	.align		4
.L_1749:
        /*0008*/ 	.byte	0x01, 0x35
	.zero		2


	//----- nvinfo : EIATTR_PARAM_CBANK
	.align		4
        /*000c*/ 	.byte	0x04, 0x0a
        /*000e*/ 	.short	(.L_1751 - .L_1750)
	.align		4
.L_1750:
        /*0010*/ 	.word	index@(.nv.constant0._ZN2at6native49_GLOBAL__N__09e94e3a_16_AveragePool3d_cu_a8eae74c29avg_pool3d_cuda_update_outputILi4EddEEvNS_27GenericPackedTensorAccessorIKT0_Lm4ENS_16DefaultPtrTraitsElEENS3_IS4_Lm4ES6_lEEiiiiiiiibii)
        /*0014*/ 	.short	0x0160
        /*0016*/ 	.short	0x00bc


	//----- nvinfo : EIATTR_CBANK_PARAM_SIZE
	.align		4
.L_1751:
        /*0018*/ 	.byte	0x03, 0x19
        /*001a*/ 	.short	0x00bc


	//----- nvinfo : EIATTR_KPARAM_INFO
	.align		4
        /*001c*/ 	.byte	0x04, 0x17
        /*001e*/ 	.short	(.L_1753 - .L_1752)
.L_1752:
        /*0020*/ 	.word	0x00000000
        /*0024*/ 	.short	0x000c
        /*0026*/ 	.short	0x00b8
        /*0028*/ 	.byte	0x00, 0xf0, 0x11, 0x00


	//----- nvinfo : EIATTR_KPARAM_INFO
	.align		4
.L_1753:
        /*002c*/ 	.byte	0x04, 0x17
        /*002e*/ 	.short	(.L_1755 - .L_1754)
.L_1754:
        /*0030*/ 	.word	0x00000000
        /*0034*/ 	.short	0x000b
        /*0036*/ 	.short	0x00b4
        /*0038*/ 	.byte	0x00, 0xf0, 0x11, 0x00


	//----- nvinfo : EIATTR_KPARAM_INFO
	.align		4
.L_1755:
        /*003c*/ 	.byte	0x04, 0x17
        /*003e*/ 	.short	(.L_1757 - .L_1756)
.L_1756:
        /*0040*/ 	.word	0x00000000
        /*0044*/ 	.short	0x000a
        /*0046*/ 	.short	0x00b0
        /*0048*/ 	.byte	0x00, 0xf0, 0x05, 0x00


	//----- nvinfo : EIATTR_KPARAM_INFO
	.align		4
.L_1757:
        /*004c*/ 	.byte	0x04, 0x17
        /*004e*/ 	.short	(.L_1759 - .L_1758)
.L_1758:
        /*0050*/ 	.word	0x00000000
        /*0054*/ 	.short	0x0009
        /*0056*/ 	.short	0x00ac
        /*0058*/ 	.byte	0x00, 0xf0, 0x11, 0x00


	//----- nvinfo : EIATTR_KPARAM_INFO
	.align		4
.L_1759:
        /*005c*/ 	.byte	0x04, 0x17
        /*005e*/ 	.short	(.L_1761 - .L_1760)
.L_1760:
        /*0060*/ 	.word	0x00000000
        /*0064*/ 	.short	0x0008
        /*0066*/ 	.short	0x00a8
        /*0068*/ 	.byte	0x00, 0xf0, 0x11, 0x00


	//----- nvinfo : EIATTR_KPARAM_INFO
	.align		4
.L_1761:
        /*006c*/ 	.byte	0x04, 0x17
        /*006e*/ 	.short	(.L_1763 - .L_1762)
.L_1762:
        /*0070*/ 	.word	0x00000000
        /*0074*/ 	.short	0x0007
        /*0076*/ 	.short	0x00a4
        /*0078*/ 	.byte	0x00, 0xf0, 0x11, 0x00


	//----- nvinfo : EIATTR_KPARAM_INFO
	.align		4
.L_1763:
        /*007c*/ 	.byte	0x04, 0x17
        /*007e*/ 	.short	(.L_1765 - .L_1764)
.L_1764:
        /*0080*/ 	.word	0x00000000
        /*0084*/ 	.short	0x0006
        /*0086*/ 	.short	0x00a0
        /*0088*/ 	.byte	0x00, 0xf0, 0x11, 0x00


	//----- nvinfo : EIATTR_KPARAM_INFO
	.align		4
.L_1765:
        /*008c*/ 	.byte	0x04, 0x17
        /*008e*/ 	.short	(.L_1767 - .L_1766)
.L_1766:
        /*0090*/ 	.word	0x00000000
        /*0094*/ 	.short	0x0005
        /*0096*/ 	.short	0x009c
        /*0098*/ 	.byte	0x00, 0xf0, 0x11, 0x00


	//----- nvinfo : EIATTR_KPARAM_INFO
	.align		4
.L_1767:
        /*009c*/ 	.byte	0x04, 0x17
        /*009e*/ 	.short	(.L_1769 - .L_1768)
.L_1768:
        /*00a0*/ 	.word	0x00000000
        /*00a4*/ 	.short	0x0004
        /*00a6*/ 	.short	0x0098
        /*00a8*/ 	.byte	0x00, 0xf0, 0x11, 0x00


	//----- nvinfo : EIATTR_KPARAM_INFO
	.align		4
.L_1769:
        /*00ac*/ 	.byte	0x04, 0x17
        /*00ae*/ 	.short	(.L_1771 - .L_1770)
.L_1770:
        /*00b0*/ 	.word	0x00000000
        /*00b4*/ 	.short	0x0003
        /*00b6*/ 	.short	0x0094
        /*00b8*/ 	.byte	0x00, 0xf0, 0x11, 0x00


	//----- nvinfo : EIATTR_KPARAM_INFO
	.align		4
.L_1771:
        /*00bc*/ 	.byte	0x04, 0x17
        /*00be*/ 	.short	(.L_1773 - .L_1772)
.L_1772:
        /*00c0*/ 	.word	0x00000000
        /*00c4*/ 	.short	0x0002
        /*00c6*/ 	.short	0x0090
        /*00c8*/ 	.byte	0x00, 0xf0, 0x11, 0x00


	//----- nvinfo : EIATTR_KPARAM_INFO
	.align		4
.L_1773:
        /*00cc*/ 	.byte	0x04, 0x17
        /*00ce*/ 	.short	(.L_1775 - .L_1774)
.L_1774:
        /*00d0*/ 	.word	0x00000000
        /*00d4*/ 	.short	0x0001
        /*00d6*/ 	.short	0x0048
        /*00d8*/ 	.byte	0x00, 0xf0, 0x21, 0x01


	//----- nvinfo : EIATTR_KPARAM_INFO
	.align		4
.L_1775:
        /*00dc*/ 	.byte	0x04, 0x17
        /*00de*/ 	.short	(.L_1777 - .L_1776)
.L_1776:
        /*00e0*/ 	.word	0x00000000
        /*00e4*/ 	.short	0x0000
        /*00e6*/ 	.short	0x0000
        /*00e8*/ 	.byte	0x00, 0xf0, 0x21, 0x01


	//----- nvinfo : EIATTR_MAXREG_COUNT
	.align		4
.L_1777:
        /*00ec*/ 	.byte	0x03, 0x1b
        /*00ee*/ 	.short	0x00ff


	//----- nvinfo : EIATTR_MERCURY_ISA_VERSION
	.align		4
        /*00f0*/ 	.byte	0x03, 0x5f
        /*00f2*/ 	.short	0x0000


	//----- nvinfo : EIATTR_EXIT_INSTR_OFFSETS
	.align		4
        /*00f4*/ 	.byte	0x04, 0x1c
        /*00f6*/ 	.short	(.L_1779 - .L_1778)


	//   ....[0]....
.L_1778:
        /*00f8*/ 	.word	0x00000280


	//   ....[1]....
        /*00fc*/ 	.word	0x000002c0


	//   ....[2]....
        /*0100*/ 	.word	0x00001100


	//   ....[3]....
        /*0104*/ 	.word	0x00001120


	//----- nvinfo : EIATTR_CTAIDZ_USED
	.align		4
.L_1779:
        /*0108*/ 	.byte	0x01, 0x04
	.zero		2


	//----- nvinfo : EIATTR_CRS_STACK_SIZE
	.align		4
        /*010c*/ 	.byte	0x04, 0x1e
        /*010e*/ 	.short	(.L_1781 - .L_1780)
.L_1780:
        /*0110*/ 	.word	0x00000000
.L_1781:


//--------------------- .nv.info._ZN2at6native49_GLOBAL__N__09e94e3a_16_AveragePool3d_cu_a8eae74c29avg_pool3d_cuda_update_outputILi3EddEEvNS_27GenericPackedTensorAccessorIKT0_Lm4ENS_16DefaultPtrTraitsElEENS3_IS4_Lm4ES6_lEEiiiiiiiibii --------------------------
	.section	.nv.info._ZN2at6native49_GLOBAL__N__09e94e3a_16_AveragePool3d_cu_a8eae74c29avg_pool3d_cuda_update_outputILi3EddEEvNS_27GenericPackedTensorAccessorIKT0_Lm4ENS_16DefaultPtrTraitsElEENS3_IS4_Lm4ES6_lEEiiiiiiiibii,"",@"SHT_CUDA_INFO"
	.sectionflags	@""
	.align	4


	//----- nvinfo : EIATTR_CUDA_API_VERSION
	.align		4
        /*0000*/ 	.byte	0x04, 0x37
        /*0002*/ 	.short	(.L_1783 - .L_1782)
.L_1782:
        /*0004*/ 	.word	0x00000082


	//----- nvinfo : EIATTR_SW2861232_WAR
	.align		4
.L_1783:
        /*0008*/ 	.byte	0x01, 0x35
	.zero		2


	//----- nvinfo : EIATTR_PARAM_CBANK
	.align		4
        /*000c*/ 	.byte	0x04, 0x0a
        /*000e*/ 	.short	(.L_1785 - .L_1784)
	.align		4
.L_1784:
        /*0010*/ 	.word	index@(.nv.constant0._ZN2at6native49_GLOBAL__N__09e94e3a_16_AveragePool3d_cu_a8eae74c29avg_pool3d_cuda_update_outputILi3EddEEvNS_27GenericPackedTensorAccessorIKT0_Lm4ENS_16DefaultPtrTraitsElEENS3_IS4_Lm4ES6_lEEiiiiiiiibii)
        /*0014*/ 	.short	0x0160
        /*0016*/ 	.short	0x00bc


	//----- nvinfo : EIATTR_CBANK_PARAM_SIZE
	.align		4
.L_1785:
        /*0018*/ 	.byte	0x03, 0x19
        /*001a*/ 	.short	0x00bc


	//----- nvinfo : EIATTR_KPARAM_INFO
	.align		4
        /*001c*/ 	.byte	0x04, 0x17
        /*001e*/ 	.short	(.L_1787 - .L_1786)
.L_1786:
        /*0020*/ 	.word	0x00000000
        /*0024*/ 	.short	0x000c
        /*0026*/ 	.short	0x00b8
        /*0028*/ 	.byte	0x00, 0xf0, 0x11, 0x00


	//----- nvinfo : EIATTR_KPARAM_INFO
	.align		4
.L_1787:
        /*002c*/ 	.byte	0x04, 0x17
        /*002e*/ 	.short	(.L_1789 - .L_1788)
.L_1788:
        /*0030*/ 	.word	0x00000000
        /*0034*/ 	.short	0x000b
        /*0036*/ 	.short	0x00b4
        /*0038*/ 	.byte	0x00, 0xf0, 0x11, 0x00


	//----- nvinfo : EIATTR_KPARAM_INFO
	.align		4
.L_1789:
        /*003c*/ 	.byte	0x04, 0x17
        /*003e*/ 	.short	(.L_1791 - .L_1790)
.L_1790:
        /*0040*/ 	.word	0x00000000
        /*0044*/ 	.short	0x000a
        /*0046*/ 	.short	0x00b0
        /*0048*/ 	.byte	0x00, 0xf0, 0x05, 0x00


	//----- nvinfo : EIATTR_KPARAM_INFO
	.align		4
.L_1791:
        /*004c*/ 	.byte	0x04, 0x17
        /*004e*/ 	.short	(.L_1793 - .L_1792)
.L_1792:
        /*0050*/ 	.word	0x00000000
        /*0054*/ 	.short	0x0009
        /*0056*/ 	.short	0x00ac
        /*0058*/ 	.byte	0x00, 0xf0, 0x11, 0x00


	//----- nvinfo : EIATTR_KPARAM_INFO
	.align		4
.L_1793:
        /*005c*/ 	.byte	0x04, 0x17
        /*005e*/ 	.short	(.L_1795 - .L_1794)
.L_1794:
        /*0060*/ 	.word	0x00000000
        /*0064*/ 	.short	0x0008
        /*0066*/ 	.short	0x00a8
        /*0068*/ 	.byte	0x00, 0xf0, 0x11, 0x00


	//----- nvinfo : EIATTR_KPARAM_INFO
	.align		4
.L_1795:
        /*006c*/ 	.byte	0x04, 0x17
        /*006e*/ 	.short	(.L_1797 - .L_1796)
.L_1796:
        /*0070*/ 	.word	0x00000000
        /*0074*/ 	.short	0x0007
        /*0076*/ 	.short	0x00a4
        /*0078*/ 	.byte	0x00, 0xf0, 0x11, 0x00


	//----- nvinfo : EIATTR_KPARAM_INFO
	.align		4
.L_1797:
        /*007c*/ 	.byte	0x04, 0x17
        /*007e*/ 	.short	(.L_1799 - .L_1798)
.L_1798:
        /*0080*/ 	.word	0x00000000
        /*0084*/ 	.short	0x0006
        /*0086*/ 	.short	0x00a0
        /*0088*/ 	.byte	0x00, 0xf0, 0x11, 0x00


	//----- nvinfo : EIATTR_KPARAM_INFO
	.align		4
.L_1799:
        /*008c*/ 	.byte	0x04, 0x17
        /*008e*/ 	.short	(.L_1801 - .L_1800)
.L_1800:
        /*0090*/ 	.word	0x00000000
        /*0094*/ 	.short	0x0005
        /*0096*/ 	.short	0x009c
        /*0098*/ 	.byte	0x00, 0xf0, 0x11, 0x00


	//----- nvinfo : EIATTR_KPARAM_INFO
	.align		4
.L_1801:
        /*009c*/ 	.byte	0x04, 0x17
        /*009e*/ 	.short	(.L_1803 - .L_1802)
.L_1802:
        /*00a0*/ 	.word	0x00000000
        /*00a4*/ 	.short	0x0004
        /*00a6*/ 	.short	0x0098
        /*00a8*/ 	.byte	0x00, 0xf0, 0x11, 0x00


	//----- nvinfo : EIATTR_KPARAM_INFO
	.align		4
.L_1803:
        /*00ac*/ 	.byte	0x04, 0x17
        /*00ae*/ 	.short	(.L_1805 - .L_1804)
.L_1804:
        /*00b0*/ 	.word	0x00000000
        /*00b4*/ 	.short	0x0003
        /*00b6*/ 	.short	0x0094
        /*00b8*/ 	.byte	0x00, 0xf0, 0x11, 0x00


	//----- nvinfo : EIATTR_KPARAM_INFO
	.align		4
.L_1805:
        /*00bc*/ 	.byte	0x04, 0x17
        /*00be*/ 	.short	(.L_1807 - .L_1806)
.L_1806:
        /*00c0*/ 	.word	0x00000000
        /*00c4*/ 	.short	0x0002
        /*00c6*/ 	.short	0x0090
        /*00c8*/ 	.byte	0x00, 0xf0, 0x11, 0x00


	//----- nvinfo : EIATTR_KPARAM_INFO
	.align		4
.L_1807:
        /*00cc*/ 	.byte	0x04, 0x17
        /*00ce*/ 	.short	(.L_1809 - .L_1808)
.L_1808:
        /*00d0*/ 	.word	0x00000000
        /*00d4*/ 	.short	0x0001
        /*00d6*/ 	.short	0x0048
        /*00d8*/ 	.byte	0x00, 0xf0, 0x21, 0x01


	//----- nvinfo : EIATTR_KPARAM_INFO
	.align		4
.L_1809:
        /*00dc*/ 	.byte	0x04, 0x17
        /*00de*/ 	.short	(.L_1811 - .L_1810)
.L_1810:
        /*00e0*/ 	.word	0x00000000
        /*00e4*/ 	.short	0x0000
        /*00e6*/ 	.short	0x0000
        /*00e8*/ 	.byte	0x00, 0xf0, 0x21, 0x01


	//----- nvinfo : EIATTR_MAXREG_COUNT
	.align		4
.L_1811:
        /*00ec*/ 	.byte	0x03, 0x1b
        /*00ee*/ 	.short	0x00ff


	//----- nvinfo : EIATTR_MERCURY_ISA_VERSION
	.align		4
        /*00f0*/ 	.byte	0x03, 0x5f
        /*00f2*/ 	.short	0x0000


	//----- nvinfo : EIATTR_EXIT_INSTR_OFFSETS
	.align		4
        /*00f4*/ 	.byte	0x04, 0x1c
        /*00f6*/ 	.short	(.L_1813 - .L_1812)


	//   ....[0]....
.L_1812:
        /*00f8*/ 	.word	0x00000280


	//   ....[1]....
        /*00fc*/ 	.word	0x000002c0


	//   ....[2]....
        /*0100*/ 	.word	0x00001100


	//   ....[3]....
        /*0104*/ 	.word	0x00001120


	//----- nvinfo : EIATTR_CTAIDZ_USED
	.align		4
.L_1813:
        /*0108*/ 	.byte	0x01, 0x04
	.zero		2


	//----- nvinfo : EIATTR_CRS_STACK_SIZE
	.align		4
        /*010c*/ 	.byte	0x04, 0x1e
        /*010e*/ 	.short	(.L_1815 - .L_1814)
.L_1814:
        /*0110*/ 	.word	0x00000000
.L_1815:


//--------------------- .nv.info._ZN2at6native49_GLOBAL__N__09e94e3a_16_AveragePool3d_cu_a8eae74c29avg_pool3d_cuda_update_outputILi2EddEEvNS_27GenericPackedTensorAccessorIKT0_Lm4ENS_16DefaultPtrTraitsElEENS3_IS4_Lm4ES6_lEEiiiiiiiibii --------------------------
	.section	.nv.info._ZN2at6native49_GLOBAL__N__09e94e3a_16_AveragePool3d_cu_a8eae74c29avg_pool3d_cuda_update_outputILi2EddEEvNS_27GenericPackedTensorAccessorIKT0_Lm4ENS_16DefaultPtrTraitsElEENS3_IS4_Lm4ES6_lEEiiiiiiiibii,"",@"SHT_CUDA_INFO"
	.sectionflags	@""
	.align	4


	//----- nvinfo : EIATTR_CUDA_API_VERSION
	.align		4
        /*0000*/ 	.byte	0x04, 0x37
        /*0002*/ 	.short	(.L_1817 - .L_1816)
.L_1816:
        /*0004*/ 	.word	0x00000082


	//----- nvinfo : EIATTR_SW2861232_WAR
	.align		4
.L_1817:
        /*0008*/ 	.byte	0x01, 0x35
	.zero		2


	//----- nvinfo : EIATTR_PARAM_CBANK
	.align		4
        /*000c*/ 	.byte	0x04, 0x0a
        /*000e*/ 	.short	(.L_1819 - .L_1818)
	.align		4
.L_1818:
        /*0010*/ 	.word	index@(.nv.constant0._ZN2at6native49_GLOBAL__N__09e94e3a_16_AveragePool3d_cu_a8eae74c29avg_pool3d_cuda_update_outputILi2EddEEvNS_27GenericPackedTensorAccessorIKT0_Lm4ENS_16DefaultPtrTraitsElEENS3_IS4_Lm4ES6_lEEiiiiiiiibii)
        /*0014*/ 	.short	0x0160
        /*0016*/ 	.short	0x00bc


	//----- nvinfo : EIATTR_CBANK_PARAM_SIZE
	.align		4
.L_1819:
        /*0018*/ 	.byte	0x03, 0x19
        /*001a*/ 	.short	0x00bc


	//----- nvinfo : EIATTR_KPARAM_INFO
	.align		4
        /*001c*/ 	.byte	0x04, 0x17
        /*001e*/ 	.short	(.L_1821 - .L_1820)
.L_1820:
        /*0020*/ 	.word	0x00000000
        /*0024*/ 	.short	0x000c
        /*0026*/ 	.short	0x00b8
        /*0028*/ 	.byte	0x00, 0xf0, 0x11, 0x00


	//----- nvinfo : EIATTR_KPARAM_INFO
	.align		4
.L_1821:
        /*002c*/ 	.byte	0x04, 0x17
        /*002e*/ 	.short	(.L_1823 - .L_1822)
.L_1822:
        /*0030*/ 	.word	0x00000000
        /*0034*/ 	.short	0x000b
        /*0036*/ 	.short	0x00b4
        /*0038*/ 	.byte	0x00, 0xf0, 0x11, 0x00


	//----- nvinfo : EIATTR_KPARAM_INFO
	.align		4
.L_1823:
        /*003c*/ 	.byte	0x04, 0x17
        /*003e*/ 	.short	(.L_1825 - .L_1824)
.L_1824:
        /*0040*/ 	.word	0x00000000
        /*0044*/ 	.short	0x000a
        /*0046*/ 	.short	0x00b0
        /*0048*/ 	.byte	0x00, 0xf0, 0x05, 0x00


	//----- nvinfo : EIATTR_KPARAM_INFO
	.align		4
.L_1825:
        /*004c*/ 	.byte	0x04, 0x17
        /*004e*/ 	.short	(.L_1827 - .L_1826)
.L_1826:
        /*0050*/ 	.word	0x00000000
        /*0054*/ 	.short	0x0009
        /*0056*/ 	.short	0x00ac
        /*0058*/ 	.byte	0x00, 0xf0, 0x11, 0x00


	//----- nvinfo : EIATTR_KPARAM_INFO
	.align		4
.L_1827:
        /*005c*/ 	.byte	0x04, 0x17
        /*005e*/ 	.short	(.L_1829 - .L_1828)
.L_1828:
        /*0060*/ 	.word	0x00000000
        /*0064*/ 	.short	0x0008
        /*0066*/ 	.short	0x00a8
        /*0068*/ 	.byte	0x00, 0xf0, 0x11, 0x00


	//----- nvinfo : EIATTR_KPARAM_INFO
	.align		4
.L_1829:
        /*006c*/ 	.byte	0x04, 0x17
        /*006e*/ 	.short	(.L_1831 - .L_1830)
.L_1830:
        /*0070*/ 	.word	0x00000000
        /*0074*/ 	.short	0x0007
        /*0076*/ 	.short	0x00a4
        /*0078*/ 	.byte	0x00, 0xf0, 0x11, 0x00


	//----- nvinfo : EIATTR_KPARAM_INFO
	.align		4
.L_1831:
        /*007c*/ 	.byte	0x04, 0x17
        /*007e*/ 	.short	(.L_1833 - .L_1832)
.L_1832:
        /*0080*/ 	.word	0x00000000
        /*0084*/ 	.short	0x0006
        /*0086*/ 	.short	0x00a0
        /*0088*/ 	.byte	0x00, 0xf0, 0x11, 0x00


	//----- nvinfo : EIATTR_KPARAM_INFO
	.align		4
.L_1833:
        /*008c*/ 	.byte	0x04, 0x17
        /*008e*/ 	.short	(.L_1835 - .L_1834)
.L_1834:
        /*0090*/ 	.word	0x00000000
        /*0094*/ 	.short	0x0005
        /*0096*/ 	.short	0x009c
        /*0098*/ 	.byte	0x00, 0xf0, 0x11, 0x00


	//----- nvinfo : EIATTR_KPARAM_INFO
	.align		4
.L_1835:
        /*009c*/ 	.byte	0x04, 0x17
        /*009e*/ 	.short	(.L_1837 - .L_1836)
.L_1836:
        /*00a0*/ 	.word	0x00000000
        /*00a4*/ 	.short	0x0004
        /*00a6*/ 	.short	0x0098
        /*00a8*/ 	.byte	0x00, 0xf0, 0x11, 0x00


	//----- nvinfo : EIATTR_KPARAM_INFO
	.align		4
.L_1837:
        /*00ac*/ 	.byte	0x04, 0x17
        /*00ae*/ 	.short	(.L_1839 - .L_1838)
.L_1838:
        /*00b0*/ 	.word	0x00000000
        /*00b4*/ 	.short	0x0003
        /*00b6*/ 	.short	0x0094
        /*00b8*/ 	.byte	0x00, 0xf0, 0x11, 0x00


	//----- nvinfo : EIATTR_KPARAM_INFO
	.align		4
.L_1839:
        /*00bc*/ 	.byte	0x04, 0x17
        /*00be*/ 	.short	(.L_1841 - .L_1840)
.L_1840:
        /*00c0*/ 	.word	0x00000000
        /*00c4*/ 	.short	0x0002
        /*00c6*/ 	.short	0x0090
        /*00c8*/ 	.byte	0x00, 0xf0, 0x11, 0x00


	//----- nvinfo : EIATTR_KPARAM_INFO
	.align		4
.L_1841:
        /*00cc*/ 	.byte	0x04, 0x17
        /*00ce*/ 	.short	(.L_1843 - .L_1842)
.L_1842:
        /*00d0*/ 	.word	0x00000000
        /*00d4*/ 	.short	0x0001
        /*00d6*/ 	.short	0x0048
        /*00d8*/ 	.byte	0x00, 0xf0, 0x21, 0x01


	//----- nvinfo : EIATTR_KPARAM_INFO
	.align		4
.L_1843:
        /*00dc*/ 	.byte	0x04, 0x17
        /*00de*/ 	.short	(.L_1845 - .L_1844)
.L_1844:
        /*00e0*/ 	.word	0x00000000
        /*00e4*/ 	.short	0x0000
        /*00e6*/ 	.short	0x0000
        /*00e8*/ 	.byte	0x00, 0xf0, 0x21, 0x01


	//----- nvinfo : EIATTR_MAXREG_COUNT
	.align		4
.L_1845:
        /*00ec*/ 	.byte	0x03, 0x1b
        /*00ee*/ 	.short	0x00ff


	//----- nvinfo : EIATTR_MERCURY_ISA_VERSION
	.align		4
        /*00f0*/ 	.byte	0x03, 0x5f
        /*00f2*/ 	.short	0x0000


	//----- nvinfo : EIATTR_EXIT_INSTR_OFFSETS
	.align		4
        /*00f4*/ 	.byte	0x04, 0x1c
        /*00f6*/ 	.short	(.L_1847 - .L_1846)


	//   ....[0]....
.L_1846:
        /*00f8*/ 	.word	0x00000280


	//   ....[1]....
        /*00fc*/ 	.word	0x000002c0


	//   ....[2]....
        /*0100*/ 	.word	0x00001100


	//   ....[3]....
        /*0104*/ 	.word	0x00001120


	//----- nvinfo : EIATTR_CTAIDZ_USED
	.align		4
.L_1847:
        /*0108*/ 	.byte	0x01, 0x04
	.zero		2


	//----- nvinfo : EIATTR_CRS_STACK_SIZE
	.align		4
        /*010c*/ 	.byte	0x04, 0x1e
        /*010e*/ 	.short	(.L_1849 - .L_1848)
.L_1848:
        /*0110*/ 	.word	0x00000000
.L_1849:


//--------------------- .nv.info._ZN2at6native49_GLOBAL__N__09e94e3a_16_AveragePool3d_cu_a8eae74c29avg_pool3d_cuda_update_outputILi1EddEEvNS_27GenericPackedTensorAccessorIKT0_Lm4ENS_16DefaultPtrTraitsElEENS3_IS4_Lm4ES6_lEEiiiiiiiibii --------------------------
	.section	.nv.info._ZN2at6native49_GLOBAL__N__09e94e3a_16_AveragePool3d_cu_a8eae74c29avg_pool3d_cuda_update_outputILi1EddEEvNS_27GenericPackedTensorAccessorIKT0_Lm4ENS_16DefaultPtrTraitsElEENS3_IS4_Lm4ES6_lEEiiiiiiiibii,"",@"SHT_CUDA_INFO"
	.sectionflags	@""
	.align	4


	//----- nvinfo : EIATTR_CUDA_API_VERSION
	.align		4
        /*0000*/ 	.byte	0x04, 0x37
        /*0002*/ 	.short	(.L_1851 - .L_1850)
.L_1850:
        /*0004*/ 	.word	0x00000082


	//----- nvinfo : EIATTR_SW2861232_WAR
	.align		4
.L_1851:
        /*0008*/ 	.byte	0x01, 0x35
	.zero		2


	//----- nvinfo : EIATTR_PARAM_CBANK
	.align		4
        /*000c*/ 	.byte	0x04, 0x0a
        /*000e*/ 	.short	(.L_1853 - .L_1852)
	.align		4
.L_1852:
        /*0010*/ 	.word	index@(.nv.constant0._ZN2at6native49_GLOBAL__N__09e94e3a_16_AveragePool3d_cu_a8eae74c29avg_pool3d_cuda_update_outputILi1EddEEvNS_27GenericPackedTensorAccessorIKT0_Lm4ENS_16DefaultPtrTraitsElEENS3_IS4_Lm4ES6_lEEiiiiiiiibii)
        /*0014*/ 	.short	0x0160
        /*0016*/ 	.short	0x00bc


	//----- nvinfo : EIATTR_CBANK_PARAM_SIZE
	.align		4
.L_1853:
        /*0018*/ 	.byte	0x03, 0x19
        /*001a*/ 	.short	0x00bc


	//----- nvinfo : EIATTR_KPARAM_INFO
	.align		4
        /*001c*/ 	.byte	0x04, 0x17
        /*001e*/ 	.short	(.L_1855 - .L_1854)
.L_1854:
        /*0020*/ 	.word	0x00000000
        /*0024*/ 	.short	0x000c
        /*0026*/ 	.short	0x00b8
        /*0028*/ 	.byte	0x00, 0xf0, 0x11, 0x00


	//----- nvinfo : EIATTR_KPARAM_INFO
	.align		4
.L_1855:
        /*002c*/ 	.byte	0x04, 0x17
        /*002e*/ 	.short	(.L_1857 - .L_1856)
.L_1856:
        /*0030*/ 	.word	0x00000000
        /*0034*/ 	.short	0x000b
        /*0036*/ 	.short	0x00b4
        /*0038*/ 	.byte	0x00, 0xf0, 0x11, 0x00


	//----- nvinfo : EIATTR_KPARAM_INFO
	.align		4
.L_1857:
        /*003c*/ 	.byte	0x04, 0x17
        /*003e*/ 	.short	(.L_1859 - .L_1858)
.L_1858:
        /*0040*/ 	.word	0x00000000
        /*0044*/ 	.short	0x000a
        /*0046*/ 	.short	0x00b0
        /*0048*/ 	.byte	0x00, 0xf0, 0x05, 0x00


	//----- nvinfo : EIATTR_KPARAM_INFO
	.align		4
.L_1859:
        /*004c*/ 	.byte	0x04, 0x17
        /*004e*/ 	.short	(.L_1861 - .L_1860)
.L_1860:
        /*0050*/ 	.word	0x00000000
        /*0054*/ 	.short	0x0009
        /*0056*/ 	.short	0x00ac
        /*0058*/ 	.byte	0x00, 0xf0, 0x11, 0x00


	//----- nvinfo : EIATTR_KPARAM_INFO
	.align		4
.L_1861:
        /*005c*/ 	.byte	0x04, 0x17
        /*005e*/ 	.short	(.L_1863 - .L_1862)
.L_1862:
        /*0060*/ 	.word	0x00000000
        /*0064*/ 	.short	0x0008
        /*0066*/ 	.short	0x00a8
        /*0068*/ 	.byte	0x00, 0xf0, 0x11, 0x00


	//----- nvinfo : EIATTR_KPARAM_INFO
	.align		4
.L_1863:
        /*006c*/ 	.byte	0x04, 0x17
        /*006e*/ 	.short	(.L_1865 - .L_1864)
.L_1864:
        /*0070*/ 	.word	0x00000000
        /*0074*/ 	.short	0x0007
        /*0076*/ 	.short	0x00a4
        /*0078*/ 	.byte	0x00, 0xf0, 0x11, 0x00


	//----- nvinfo : EIATTR_KPARAM_INFO
	.align		4
.L_1865:
        /*007c*/ 	.byte	0x04, 0x17
        /*007e*/ 	.short	(.L_1867 - .L_1866)
.L_1866:
        /*0080*/ 	.word	0x00000000
        /*0084*/ 	.short	0x0006
        /*0086*/ 	.short	0x00a0
        /*0088*/ 	.byte	0x00, 0xf0, 0x11, 0x00


	//----- nvinfo : EIATTR_KPARAM_INFO
	.align		4
.L_1867:
        /*008c*/ 	.byte	0x04, 0x17
        /*008e*/ 	.short	(.L_1869 - .L_1868)
.L_1868:
        /*0090*/ 	.word	0x00000000
        /*0094*/ 	.short	0x0005
        /*0096*/ 	.short	0x009c
        /*0098*/ 	.byte	0x00, 0xf0, 0x11, 0x00


	//----- nvinfo : EIATTR_KPARAM_INFO
	.align		4
.L_1869:
        /*009c*/ 	.byte	0x04, 0x17
        /*009e*/ 	.short	(.L_1871 - .L_1870)
.L_1870:
        /*00a0*/ 	.word	0x00000000
        /*00a4*/ 	.short	0x0004
        /*00a6*/ 	.short	0x0098
        /*00a8*/ 	.byte	0x00, 0xf0, 0x11, 0x00


	//----- nvinfo : EIATTR_KPARAM_INFO
	.align		4
.L_1871:
        /*00ac*/ 	.byte	0x04, 0x17
        /*00ae*/ 	.short	(.L_1873 - .L_1872)
.L_1872:
        /*00b0*/ 	.word	0x00000000
        /*00b4*/ 	.short	0x0003
        /*00b6*/ 	.short	0x0094
        /*00b8*/ 	.byte	0x00, 0xf0, 0x11, 0x00


	//----- nvinfo : EIATTR_KPARAM_INFO
	.align		4
.L_1873:
        /*00bc*/ 	.byte	0x04, 0x17
        /*00be*/ 	.short	(.L_1875 - .L_1874)
.L_1874:
        /*00c0*/ 	.word	0x00000000
        /*00c4*/ 	.short	0x0002
        /*00c6*/ 	.short	0x0090
        /*00c8*/ 	.byte	0x00, 0xf0, 0x11, 0x00


	//----- nvinfo : EIATTR_KPARAM_INFO
	.align		4
.L_1875:
        /*00cc*/ 	.byte	0x04, 0x17
        /*00ce*/ 	.short	(.L_1877 - .L_1876)
.L_1876:
        /*00d0*/ 	.word	0x00000000
        /*00d4*/ 	.short	0x0001
        /*00d6*/ 	.short	0x0048
        /*00d8*/ 	.byte	0x00, 0xf0, 0x21, 0x01


	//----- nvinfo : EIATTR_KPARAM_INFO
	.align		4
.L_1877:
        /*00dc*/ 	.byte	0x04, 0x17
        /*00de*/ 	.short	(.L_1879 - .L_1878)
.L_1878:
        /*00e0*/ 	.word	0x00000000
        /*00e4*/ 	.short	0x0000
        /*00e6*/ 	.short	0x0000
        /*00e8*/ 	.byte	0x00, 0xf0, 0x21, 0x01


	//----- nvinfo : EIATTR_MAXREG_COUNT
	.align		4
.L_1879:
        /*00ec*/ 	.byte	0x03, 0x1b
        /*00ee*/ 	.short	0x00ff


	//----- nvinfo : EIATTR_MERCURY_ISA_VERSION
	.align		4
        /*00f0*/ 	.byte	0x03, 0x5f
        /*00f2*/ 	.short	0x0000


	//----- nvinfo : EIATTR_EXIT_INSTR_OFFSETS
	.align		4
        /*00f4*/ 	.byte	0x04, 0x1c
        /*00f6*/ 	.short	(.L_1881 - .L_1880)


	//   ....[0]....
.L_1880:
        /*00f8*/ 	.word	0x00000280


	//   ....[1]....
        /*00fc*/ 	.word	0x000002c0


	//   ....[2]....
        /*0100*/ 	.word	0x00001100


	//   ....[3]....
        /*0104*/ 	.word	0x00001120


	//----- nvinfo : EIATTR_CTAIDZ_USED
	.align		4
.L_1881:
        /*0108*/ 	.byte	0x01, 0x04
	.zero		2


	//----- nvinfo : EIATTR_CRS_STACK_SIZE
	.align		4
        /*010c*/ 	.byte	0x04, 0x1e
        /*010e*/ 	.short	(.L_1883 - .L_1882)
.L_1882:
        /*0110*/ 	.word	0x00000000
.L_1883:


//--------------------- .nv.callgraph             --------------------------
	.section	.nv.callgraph,"",@"SHT_CUDA_CALLGRAPH"
	.align	4
	.sectionentsize	8
	.align		4
        /*0000*/ 	.word	0x00000000
	.align		4
        /*0004*/ 	.word	0xffffffff
	.align		4
        /*0008*/ 	.word	0x00000000
	.align		4
        /*000c*/ 	.word	0xfffffffe
	.align		4
        /*0010*/ 	.word	0x00000000
	.align		4
        /*0014*/ 	.word	0xfffffffd
	.align		4
        /*0018*/ 	.word	0x00000000
	.align		4
        /*001c*/ 	.word	0xfffffffc


//--------------------- .nv.rel.action            --------------------------
	.section	.nv.rel.action,"",@"SHT_CUDA_RELOCINFO"
	.align	8
	.sectionentsize	8
        /*0000*/ 	.byte	0x73, 0x00, 0x00, 0x00, 0x00, 0x00, 0x00, 0x00, 0x00, 0x00, 0x00, 0x11, 0x25, 0x00, 0x05, 0x36


//--------------------- .nv.constant4             --------------------------
	.section	.nv.constant4,"a",@progbits
	.align	8
	.align		8
.nv.constant4:
        /*0000*/ 	.dword	_ZN47_INTERNAL_09e94e3a_16_AveragePool3d_cu_a8eae74c4cuda3std3__45__cpo5beginE
	.align		8
        /*0008*/ 	.dword	_ZN47_INTERNAL_09e94e3a_16_AveragePool3d_cu_a8eae74c4cuda3std3__45__cpo3endE
	.align		8
        /*0010*/ 	.dword	_ZN47_INTERNAL_09e94e3a_16_AveragePool3d_cu_a8eae74c4cuda3std3__45__cpo6cbeginE
	.align		8
        /*0018*/ 	.dword	_ZN47_INTERNAL_09e94e3a_16_AveragePool3d_cu_a8eae74c4cuda3std3__45__cpo4cendE
	.align		8
        /*0020*/ 	.dword	_ZN47_INTERNAL_09e94e3a_16_AveragePool3d_cu_a8eae74c4cuda3std3__45__cpo6rbeginE
	.align		8
        /*0028*/ 	.dword	_ZN47_INTERNAL_09e94e3a_16_AveragePool3d_cu_a8eae74c4cuda3std3__45__cpo4rendE
	.align		8
        /*0030*/ 	.dword	_ZN47_INTERNAL_09e94e3a_16_AveragePool3d_cu_a8eae74c4cuda3std3__45__cpo7crbeginE
	.align		8
        /*0038*/ 	.dword	_ZN47_INTERNAL_09e94e3a_16_AveragePool3d_cu_a8eae74c4cuda3std3__45__cpo5crendE
	.align		8
        /*0040*/ 	.dword	_ZN47_INTERNAL_09e94e3a_16_AveragePool3d_cu_a8eae74c4cuda3std3__449_GLOBAL__N__09e94e3a_16_AveragePool3d_cu_a8eae74c6ignoreE
	.align		8
        /*0048*/ 	.dword	_ZN47_INTERNAL_09e94e3a_16_AveragePool3d_cu_a8eae74c4cuda3std3__419piecewise_constructE
	.align		8
        /*0050*/ 	.dword	_ZN47_INTERNAL_09e94e3a_16_AveragePool3d_cu_a8eae74c4cuda3std3__48in_placeE
	.align		8
        /*0058*/ 	.dword	_ZN47_INTERNAL_09e94e3a_16_AveragePool3d_cu_a8eae74c4cuda3std3__420unreachable_sentinelE
	.align		8
        /*0060*/ 	.dword	_ZN47_INTERNAL_09e94e3a_16_AveragePool3d_cu_a8eae74c4cuda3std6ranges3__45__cpo4swapE
	.align		8
        /*0068*/ 	.dword	_ZN47_INTERNAL_09e94e3a_16_AveragePool3d_cu_a8eae74c4cuda3std6ranges3__45__cpo9iter_moveE
	.align		8
        /*0070*/ 	.dword	_ZN47_INTERNAL_09e94e3a_16_AveragePool3d_cu_a8eae74c4cuda3std6ranges3__45__cpo5beginE
	.align		8
        /*0078*/ 	.dword	_ZN47_INTERNAL_09e94e3a_16_AveragePool3d_cu_a8eae74c4cuda3std6ranges3__45__cpo3endE
	.align		8
        /*0080*/ 	.dword	_ZN47_INTERNAL_09e94e3a_16_AveragePool3d_cu_a8eae74c4cuda3std6ranges3__45__cpo6cbeginE
	.align		8
        /*0088*/ 	.dword	_ZN47_INTERNAL_09e94e3a_16_AveragePool3d_cu_a8eae74c4cuda3std6ranges3__45__cpo4cendE
	.align		8
        /*0090*/ 	.dword	_ZN47_INTERNAL_09e94e3a_16_AveragePool3d_cu_a8eae74c4cuda3std6ranges3__45__cpo7advanceE
	.align		8
        /*0098*/ 	.dword	_ZN47_INTERNAL_09e94e3a_16_AveragePool3d_cu_a8eae74c4cuda3std6ranges3__45__cpo9iter_swapE
	.align		8
        /*00a0*/ 	.dword	_ZN47_INTERNAL_09e94e3a_16_AveragePool3d_cu_a8eae74c4cuda3std6ranges3__45__cpo4nextE
	.align		8
        /*00a8*/ 	.dword	_ZN47_INTERNAL_09e94e3a_16_AveragePool3d_cu_a8eae74c4cuda3std6ranges3__45__cpo4prevE
	.align		8
        /*00b0*/ 	.dword	_ZN47_INTERNAL_09e94e3a_16_AveragePool3d_cu_a8eae74c4cuda3std6ranges3__45__cpo4dataE
	.align		8
        /*00b8*/ 	.dword	_ZN47_INTERNAL_09e94e3a_16_AveragePool3d_cu_a8eae74c4cuda3std6ranges3__45__cpo5cdataE
	.align		8
        /*00c0*/ 	.dword	_ZN47_INTERNAL_09e94e3a_16_AveragePool3d_cu_a8eae74c4cuda3std6ranges3__45__cpo4sizeE
	.align		8
        /*00c8*/ 	.dword	_ZN47_INTERNAL_09e94e3a_16_AveragePool3d_cu_a8eae74c4cuda3std6ranges3__45__cpo5ssizeE
	.align		8
        /*00d0*/ 	.dword	_ZN47_INTERNAL_09e94e3a_16_AveragePool3d_cu_a8eae74c4cuda3std6ranges3__45__cpo8distanceE
	.align		8
        /*00d8*/ 	.dword	_ZN47_INTERNAL_09e94e3a_16_AveragePool3d_cu_a8eae74c6thrust23THRUST_300001_SM_800_NS6system6detail10sequential3seqE


//--------------------- .nv.constant0._ZN2at6native49_GLOBAL__N__09e94e3a_16_AveragePool3d_cu_a8eae74c33avg_pool3d_cuda_update_grad_inputIN3c108BFloat16EfEEvNS_27GenericPackedTensorAccessorIKT_Lm4ENS_16DefaultPtrTraitsElEENS5_IS6_Lm4ES8_lEEiiiiiiiiibii --------------------------
	.section	.nv.constant0._ZN2at6native49_GLOBAL__N__09e94e3a_16_AveragePool3d_cu_a8eae74c33avg_pool3d_cuda_update_grad_inputIN3c108BFloat16EfEEvNS_27GenericPackedTensorAccessorIKT_Lm4ENS_16DefaultPtrTraitsElEENS5_IS6_Lm4ES8_lEEiiiiiiiiibii,"a",@progbits
	.sectionflags	@""
	.align	4
.nv.constant0._ZN2at6native49_GLOBAL__N__09e94e3a_16_AveragePool3d_cu_a8eae74c33avg_pool3d_cuda_update_grad_inputIN3c108BFloat16EfEEvNS_27GenericPackedTensorAccessorIKT_Lm4ENS_16DefaultPtrTraitsElEENS5_IS6_Lm4ES8_lEEiiiiiiiiibii:
	.zero		544


//--------------------- .nv.constant0._ZN2at6native49_GLOBAL__N__09e94e3a_16_AveragePool3d_cu_a8eae74c40avg_pool3d_cuda_update_grad_input_atomicIN3c108BFloat16EfEEvNS_27GenericPackedTensorAccessorIKT_Lm4ENS_16DefaultPtrTraitsElEENS5_IS6_Lm4ES8_lEEiiiiiiiiibiii --------------------------
	.section	.nv.constant0._ZN2at6native49_GLOBAL__N__09e94e3a_16_AveragePool3d_cu_a8eae74c40avg_pool3d_cuda_update_grad_input_atomicIN3c108BFloat16EfEEvNS_27GenericPackedTensorAccessorIKT_Lm4ENS_16DefaultPtrTraitsElEENS5_IS6_Lm4ES8_lEEiiiiiiiiibiii,"a",@progbits
	.sectionflags	@""
	.align	4
.nv.constant0._ZN2at6native49_GLOBAL__N__09e94e3a_16_AveragePool3d_cu_a8eae74c40avg_pool3d_cuda_update_grad_input_atomicIN3c108BFloat16EfEEvNS_27GenericPackedTensorAccessorIKT_Lm4ENS_16DefaultPtrTraitsElEENS5_IS6_Lm4ES8_lEEiiiiiiiiibiii:
	.zero		548


//--------------------- .nv.constant0._ZN2at6native49_GLOBAL__N__09e94e3a_16_AveragePool3d_cu_a8eae74c33avg_pool3d_cuda_update_grad_inputIN3c104HalfEfEEvNS_27GenericPackedTensorAccessorIKT_Lm4ENS_16DefaultPtrTraitsElEENS5_IS6_Lm4ES8_lEEiiiiiiiiibii --------------------------
	.section	.nv.constant0._ZN2at6native49_GLOBAL__N__09e94e3a_16_AveragePool3d_cu_a8eae74c33avg_pool3d_cuda_update_grad_inputIN3c104HalfEfEEvNS_27GenericPackedTensorAccessorIKT_Lm4ENS_16DefaultPtrTraitsElEENS5_IS6_Lm4ES8_lEEiiiiiiiiibii,"a",@progbits
	.sectionflags	@""
	.align	4
.nv.constant0._ZN2at6native49_GLOBAL__N__09e94e3a_16_AveragePool3d_cu_a8eae74c33avg_pool3d_cuda_update_grad_inputIN3c104HalfEfEEvNS_27GenericPackedTensorAccessorIKT_Lm4ENS_16DefaultPtrTraitsElEENS5_IS6_Lm4ES8_lEEiiiiiiiiibii:
	.zero		544


//--------------------- .nv.constant0._ZN2at6native49_GLOBAL__N__09e94e3a_16_AveragePool3d_cu_a8eae74c40avg_pool3d_cuda_update_grad_input_atomicIN3c104HalfEfEEvNS_27GenericPackedTensorAccessorIKT_Lm4ENS_16DefaultPtrTraitsElEENS5_IS6_Lm4ES8_lEEiiiiiiiiibiii --------------------------
	.section	.nv.constant0._ZN2at6native49_GLOBAL__N__09e94e3a_16_AveragePool3d_cu_a8eae74c40avg_pool3d_cuda_update_grad_input_atomicIN3c104HalfEfEEvNS_27GenericPackedTensorAccessorIKT_Lm4ENS_16DefaultPtrTraitsElEENS5_IS6_Lm4ES8_lEEiiiiiiiiibiii,"a",@progbits
	.sectionflags	@""
	.align	4
.nv.constant0._ZN2at6native49_GLOBAL__N__09e94e3a_16_AveragePool3d_cu_a8eae74c40avg_pool3d_cuda_update_grad_input_atomicIN3c104HalfEfEEvNS_27GenericPackedTensorAccessorIKT_Lm4ENS_16DefaultPtrTraitsElEENS5_IS6_Lm4ES8_lEEiiiiiiiiibiii:
	.zero		548


//--------------------- .nv.constant0._ZN2at6native49_GLOBAL__N__09e94e3a_16_AveragePool3d_cu_a8eae74c33avg_pool3d_cuda_update_grad_inputIffEEvNS_27GenericPackedTensorAccessorIKT_Lm4ENS_16DefaultPtrTraitsElEENS3_IS4_Lm4ES6_lEEiiiiiiiiibii --------------------------
	.section	.nv.constant0._ZN2at6native49_GLOBAL__N__09e94e3a_16_AveragePool3d_cu_a8eae74c33avg_pool3d_cuda_update_grad_inputIffEEvNS_27GenericPackedTensorAccessorIKT_Lm4ENS_16DefaultPtrTraitsElEENS3_IS4_Lm4ES6_lEEiiiiiiiiibii,"a",@progbits
	.sectionflags	@""
	.align	4
.nv.constant0._ZN2at6native49_GLOBAL__N__09e94e3a_16_AveragePool3d_cu_a8eae74c33avg_pool3d_cuda_update_grad_inputIffEEvNS_27GenericPackedTensorAccessorIKT_Lm4ENS_16DefaultPtrTraitsElEENS3_IS4_Lm4ES6_lEEiiiiiiiiibii:
	.zero		544


//--------------------- .nv.constant0._ZN2at6native49_GLOBAL__N__09e94e3a_16_AveragePool3d_cu_a8eae74c40avg_pool3d_cuda_update_grad_input_atomicIffEEvNS_27GenericPackedTensorAccessorIKT_Lm4ENS_16DefaultPtrTraitsElEENS3_IS4_Lm4ES6_lEEiiiiiiiiibiii --------------------------
	.section	.nv.constant0._ZN2at6native49_GLOBAL__N__09e94e3a_16_AveragePool3d_cu_a8eae74c40avg_pool3d_cuda_update_grad_input_atomicIffEEvNS_27GenericPackedTensorAccessorIKT_Lm4ENS_16DefaultPtrTraitsElEENS3_IS4_Lm4ES6_lEEiiiiiiiiibiii,"a",@progbits
	.sectionflags	@""
	.align	4
.nv.constant0._ZN2at6native49_GLOBAL__N__09e94e3a_16_AveragePool3d_cu_a8eae74c40avg_pool3d_cuda_update_grad_input_atomicIffEEvNS_27GenericPackedTensorAccessorIKT_Lm4ENS_16DefaultPtrTraitsElEENS3_IS4_Lm4ES6_lEEiiiiiiiiibiii:
	.zero		548


//--------------------- .nv.constant0._ZN2at6native49_GLOBAL__N__09e94e3a_16_AveragePool3d_cu_a8eae74c33avg_pool3d_cuda_update_grad_inputIddEEvNS_27GenericPackedTensorAccessorIKT_Lm4ENS_16DefaultPtrTraitsElEENS3_IS4_Lm4ES6_lEEiiiiiiiiibii --------------------------
	.section	.nv.constant0._ZN2at6native49_GLOBAL__N__09e94e3a_16_AveragePool3d_cu_a8eae74c33avg_pool3d_cuda_update_grad_inputIddEEvNS_27GenericPackedTensorAccessorIKT_Lm4ENS_16DefaultPtrTraitsElEENS3_IS4_Lm4ES6_lEEiiiiiiiiibii,"a",@progbits
	.sectionflags	@""
	.align	4
.nv.constant0._ZN2at6native49_GLOBAL__N__09e94e3a_16_AveragePool3d_cu_a8eae74c33avg_pool3d_cuda_update_grad_inputIddEEvNS_27GenericPackedTensorAccessorIKT_Lm4ENS_16DefaultPtrTraitsElEENS3_IS4_Lm4ES6_lEEiiiiiiiiibii:
	.zero		544


//--------------------- .nv.constant0._ZN2at6native49_GLOBAL__N__09e94e3a_16_AveragePool3d_cu_a8eae74c40avg_pool3d_cuda_update_grad_input_atomicIddEEvNS_27GenericPackedTensorAccessorIKT_Lm4ENS_16DefaultPtrTraitsElEENS3_IS4_Lm4ES6_lEEiiiiiiiiibiii --------------------------
	.section	.nv.constant0._ZN2at6native49_GLOBAL__N__09e94e3a_16_AveragePool3d_cu_a8eae74c40avg_pool3d_cuda_update_grad_input_atomicIddEEvNS_27GenericPackedTensorAccessorIKT_Lm4ENS_16DefaultPtrTraitsElEENS3_IS4_Lm4ES6_lEEiiiiiiiiibiii,"a",@progbits
	.sectionflags	@""
	.align	4
.nv.constant0._ZN2at6native49_GLOBAL__N__09e94e3a_16_AveragePool3d_cu_a8eae74c40avg_pool3d_cuda_update_grad_input_atomicIddEEvNS_27GenericPackedTensorAccessorIKT_Lm4ENS_16DefaultPtrTraitsElEENS3_IS4_Lm4ES6_lEEiiiiiiiiibiii:
	.zero		548


//--------------------- .nv.constant0._ZN2at6native49_GLOBAL__N__09e94e3a_16_AveragePool3d_cu_a8eae74c44avg_pool3d_single_backward_out_frame_stride1IN3c108BFloat16EfEEvNS_27GenericPackedTensorAccessorIKT_Lm4ENS_16DefaultPtrTraitsElEENS5_IS6_Lm4ES8_lEEiiiT0_i --------------------------
	.section	.nv.constant0._ZN2at6native49_GLOBAL__N__09e94e3a_16_AveragePool3d_cu_a8eae74c44avg_pool3d_single_backward_out_frame_stride1IN3c108BFloat16EfEEvNS_27GenericPackedTensorAccessorIKT_Lm4ENS_16DefaultPtrTraitsElEENS5_IS6_Lm4ES8_lEEiiiT0_i,"a",@progbits
	.sectionflags	@""
	.align	4
.nv.constant0._ZN2at6native49_GLOBAL__N__09e94e3a_16_AveragePool3d_cu_a8eae74c44avg_pool3d_single_backward_out_frame_stride1IN3c108BFloat16EfEEvNS_27GenericPackedTensorAccessorIKT_Lm4ENS_16DefaultPtrTraitsElEENS5_IS6_Lm4ES8_lEEiiiT0_i:
	.zero		516


//--------------------- .nv.constant0._ZN2at6native49_GLOBAL__N__09e94e3a_16_AveragePool3d_cu_a8eae74c44avg_pool3d_single_backward_out_frame_stride1IN3c104HalfEfEEvNS_27GenericPackedTensorAccessorIKT_Lm4ENS_16DefaultPtrTraitsElEENS5_IS6_Lm4ES8_lEEiiiT0_i --------------------------
	.section	.nv.constant0._ZN2at6native49_GLOBAL__N__09e94e3a_16_AveragePool3d_cu_a8eae74c44avg_pool3d_single_backward_out_frame_stride1IN3c104HalfEfEEvNS_27GenericPackedTensorAccessorIKT_Lm4ENS_16DefaultPtrTraitsElEENS5_IS6_Lm4ES8_lEEiiiT0_i,"a",@progbits
	.sectionflags	@""
	.align	4
.nv.constant0._ZN2at6native49_GLOBAL__N__09e94e3a_16_AveragePool3d_cu_a8eae74c44avg_pool3d_single_backward_out_frame_stride1IN3c104HalfEfEEvNS_27GenericPackedTensorAccessorIKT_Lm4ENS_16DefaultPtrTraitsElEENS5_IS6_Lm4ES8_lEEiiiT0_i:
	.zero		516


//--------------------- .nv.constant0._ZN2at6native49_GLOBAL__N__09e94e3a_16_AveragePool3d_cu_a8eae74c44avg_pool3d_single_backward_out_frame_stride1IffEEvNS_27GenericPackedTensorAccessorIKT_Lm4ENS_16DefaultPtrTraitsElEENS3_IS4_Lm4ES6_lEEiiiT0_i --------------------------
	.section	.nv.constant0._ZN2at6native49_GLOBAL__N__09e94e3a_16_AveragePool3d_cu_a8eae74c44avg_pool3d_single_backward_out_frame_stride1IffEEvNS_27GenericPackedTensorAccessorIKT_Lm4ENS_16DefaultPtrTraitsElEENS3_IS4_Lm4ES6_lEEiiiT0_i,"a",@progbits
	.sectionflags	@""
	.align	4
.nv.constant0._ZN2at6native49_GLOBAL__N__09e94e3a_16_AveragePool3d_cu_a8eae74c44avg_pool3d_single_backward_out_frame_stride1IffEEvNS_27GenericPackedTensorAccessorIKT_Lm4ENS_16DefaultPtrTraitsElEENS3_IS4_Lm4ES6_lEEiiiT0_i:
	.zero		516


//--------------------- .nv.constant0._ZN2at6native49_GLOBAL__N__09e94e3a_16_AveragePool3d_cu_a8eae74c44avg_pool3d_single_backward_out_frame_stride1IddEEvNS_27GenericPackedTensorAccessorIKT_Lm4ENS_16DefaultPtrTraitsElEENS3_IS4_Lm4ES6_lEEiiiT0_i --------------------------
	.section	.nv.constant0._ZN2at6native49_GLOBAL__N__09e94e3a_16_AveragePool3d_cu_a8eae74c44avg_pool3d_single_backward_out_frame_stride1IddEEvNS_27GenericPackedTensorAccessorIKT_Lm4ENS_16DefaultPtrTraitsElEENS3_IS4_Lm4ES6_lEEiiiT0_i,"a",@progbits
	.sectionflags	@""
	.align	4
.nv.constant0._ZN2at6native49_GLOBAL__N__09e94e3a_16_AveragePool3d_cu_a8eae74c44avg_pool3d_single_backward_out_frame_stride1IddEEvNS_27GenericPackedTensorAccessorIKT_Lm4ENS_16DefaultPtrTraitsElEENS3_IS4_Lm4ES6_lEEiiiT0_i:
	.zero		524


//--------------------- .nv.constant0._ZN2at6native49_GLOBAL__N__09e94e3a_16_AveragePool3d_cu_a8eae74c29avg_pool3d_cuda_update_outputIN3c108BFloat16EfEEvNS_27GenericPackedTensorAccessorIKT_Lm4ENS_16DefaultPtrTraitsElEENS5_IS6_Lm4ES8_lEEiiiiiiiiibii --------------------------
	.section	.nv.constant0._ZN2at6native49_GLOBAL__N__09e94e3a_16_AveragePool3d_cu_a8eae74c29avg_pool3d_cuda_update_outputIN3c108BFloat16EfEEvNS_27GenericPackedTensorAccessorIKT_Lm4ENS_16DefaultPtrTraitsElEENS5_IS6_Lm4ES8_lEEiiiiiiiiibii,"a",@progbits
	.sectionflags	@""
	.align	4
.nv.constant0._ZN2at6native49_GLOBAL__N__09e94e3a_16_AveragePool3d_cu_a8eae74c29avg_pool3d_cuda_update_outputIN3c108BFloat16EfEEvNS_27GenericPackedTensorAccessorIKT_Lm4ENS_16DefaultPtrTraitsElEENS5_IS6_Lm4ES8_lEEiiiiiiiiibii:
	.zero		544


//--------------------- .nv.constant0._ZN2at6native49_GLOBAL__N__09e94e3a_16_AveragePool3d_cu_a8eae74c29avg_pool3d_cuda_update_outputILi7EN3c108BFloat16EfEEvNS_27GenericPackedTensorAccessorIKT0_Lm4ENS_16DefaultPtrTraitsElEENS5_IS6_Lm4ES8_lEEiiiiiiiibii --------------------------
	.section	.nv.constant0._ZN2at6native49_GLOBAL__N__09e94e3a_16_AveragePool3d_cu_a8eae74c29avg_pool3d_cuda_update_outputILi7EN3c108BFloat16EfEEvNS_27GenericPackedTensorAccessorIKT0_Lm4ENS_16DefaultPtrTraitsElEENS5_IS6_Lm4ES8_lEEiiiiiiiibii,"a",@progbits
	.sectionflags	@""
	.align	4
.nv.constant0._ZN2at6native49_GLOBAL__N__09e94e3a_16_AveragePool3d_cu_a8eae74c29avg_pool3d_cuda_update_outputILi7EN3c108BFloat16EfEEvNS_27GenericPackedTensorAccessorIKT0_Lm4ENS_16DefaultPtrTraitsElEENS5_IS6_Lm4ES8_lEEiiiiiiiibii:
	.zero		540


//--------------------- .nv.constant0._ZN2at6native49_GLOBAL__N__09e94e3a_16_AveragePool3d_cu_a8eae74c29avg_pool3d_cuda_update_outputILi6EN3c108BFloat16EfEEvNS_27GenericPackedTensorAccessorIKT0_Lm4ENS_16DefaultPtrTraitsElEENS5_IS6_Lm4ES8_lEEiiiiiiiibii --------------------------
	.section	.nv.constant0._ZN2at6native49_GLOBAL__N__09e94e3a_16_AveragePool3d_cu_a8eae74c29avg_pool3d_cuda_update_outputILi6EN3c108BFloat16EfEEvNS_27GenericPackedTensorAccessorIKT0_Lm4ENS_16DefaultPtrTraitsElEENS5_IS6_Lm4ES8_lEEiiiiiiiibii,"a",@progbits
	.sectionflags	@""
	.align	4
.nv.constant0._ZN2at6native49_GLOBAL__N__09e94e3a_16_AveragePool3d_cu_a8eae74c29avg_pool3d_cuda_update_outputILi6EN3c108BFloat16EfEEvNS_27GenericPackedTensorAccessorIKT0_Lm4ENS_16DefaultPtrTraitsElEENS5_IS6_Lm4ES8_lEEiiiiiiiibii:
	.zero		540


//--------------------- .nv.constant0._ZN2at6native49_GLOBAL__N__09e94e3a_16_AveragePool3d_cu_a8eae74c29avg_pool3d_cuda_update_outputILi5EN3c108BFloat16EfEEvNS_27GenericPackedTensorAccessorIKT0_Lm4ENS_16DefaultPtrTraitsElEENS5_IS6_Lm4ES8_lEEiiiiiiiibii --------------------------
	.section	.nv.constant0._ZN2at6native49_GLOBAL__N__09e94e3a_16_AveragePool3d_cu_a8eae74c29avg_pool3d_cuda_update_outputILi5EN3c108BFloat16EfEEvNS_27GenericPackedTensorAccessorIKT0_Lm4ENS_16DefaultPtrTraitsElEENS5_IS6_Lm4ES8_lEEiiiiiiiibii,"a",@progbits
	.sectionflags	@""
	.align	4
.nv.constant0._ZN2at6native49_GLOBAL__N__09e94e3a_16_AveragePool3d_cu_a8eae74c29avg_pool3d_cuda_update_outputILi5EN3c108BFloat16EfEEvNS_27GenericPackedTensorAccessorIKT0_Lm4ENS_16DefaultPtrTraitsElEENS5_IS6_Lm4ES8_lEEiiiiiiiibii:
	.zero		540


//--------------------- .nv.constant0._ZN2at6native49_GLOBAL__N__09e94e3a_16_AveragePool3d_cu_a8eae74c29avg_pool3d_cuda_update_outputILi4EN3c108BFloat16EfEEvNS_27GenericPackedTensorAccessorIKT0_Lm4ENS_16DefaultPtrTraitsElEENS5_IS6_Lm4ES8_lEEiiiiiiiibii --------------------------
	.section	.nv.constant0._ZN2at6native49_GLOBAL__N__09e94e3a_16_AveragePool3d_cu_a8eae74c29avg_pool3d_cuda_update_outputILi4EN3c108BFloat16EfEEvNS_27GenericPackedTensorAccessorIKT0_Lm4ENS_16DefaultPtrTraitsElEENS5_IS6_Lm4ES8_lEEiiiiiiiibii,"a",@progbits
	.sectionflags	@""
	.align	4
.nv.constant0._ZN2at6native49_GLOBAL__N__09e94e3a_16_AveragePool3d_cu_a8eae74c29avg_pool3d_cuda_update_outputILi4EN3c108BFloat16EfEEvNS_27GenericPackedTensorAccessorIKT0_Lm4ENS_16DefaultPtrTraitsElEENS5_IS6_Lm4ES8_lEEiiiiiiiibii:
	.zero		540


//--------------------- .nv.constant0._ZN2at6native49_GLOBAL__N__09e94e3a_16_AveragePool3d_cu_a8eae74c29avg_pool3d_cuda_update_outputILi3EN3c108BFloat16EfEEvNS_27GenericPackedTensorAccessorIKT0_Lm4ENS_16DefaultPtrTraitsElEENS5_IS6_Lm4ES8_lEEiiiiiiiibii --------------------------
	.section	.nv.constant0._ZN2at6native49_GLOBAL__N__09e94e3a_16_AveragePool3d_cu_a8eae74c29avg_pool3d_cuda_update_outputILi3EN3c108BFloat16EfEEvNS_27GenericPackedTensorAccessorIKT0_Lm4ENS_16DefaultPtrTraitsElEENS5_IS6_Lm4ES8_lEEiiiiiiiibii,"a",@progbits
	.sectionflags	@""
	.align	4
.nv.constant0._ZN2at6native49_GLOBAL__N__09e94e3a_16_AveragePool3d_cu_a8eae74c29avg_pool3d_cuda_update_outputILi3EN3c108BFloat16EfEEvNS_27GenericPackedTensorAccessorIKT0_Lm4ENS_16DefaultPtrTraitsElEENS5_IS6_Lm4ES8_lEEiiiiiiiibii:
	.zero		540


//--------------------- .nv.constant0._ZN2at6native49_GLOBAL__N__09e94e3a_16_AveragePool3d_cu_a8eae74c29avg_pool3d_cuda_update_outputILi2EN3c108BFloat16EfEEvNS_27GenericPackedTensorAccessorIKT0_Lm4ENS_16DefaultPtrTraitsElEENS5_IS6_Lm4ES8_lEEiiiiiiiibii --------------------------
	.section	.nv.constant0._ZN2at6native49_GLOBAL__N__09e94e3a_16_AveragePool3d_cu_a8eae74c29avg_pool3d_cuda_update_outputILi2EN3c108BFloat16EfEEvNS_27GenericPackedTensorAccessorIKT0_Lm4ENS_16DefaultPtrTraitsElEENS5_IS6_Lm4ES8_lEEiiiiiiiibii,"a",@progbits
	.sectionflags	@""
	.align	4
.nv.constant0._ZN2at6native49_GLOBAL__N__09e94e3a_16_AveragePool3d_cu_a8eae74c29avg_pool3d_cuda_update_outputILi2EN3c108BFloat16EfEEvNS_27GenericPackedTensorAccessorIKT0_Lm4ENS_16DefaultPtrTraitsElEENS5_IS6_Lm4ES8_lEEiiiiiiiibii:
	.zero		540


//--------------------- .nv.constant0._ZN2at6native49_GLOBAL__N__09e94e3a_16_AveragePool3d_cu_a8eae74c29avg_pool3d_cuda_update_outputILi1EN3c108BFloat16EfEEvNS_27GenericPackedTensorAccessorIKT0_Lm4ENS_16DefaultPtrTraitsElEENS5_IS6_Lm4ES8_lEEiiiiiiiibii --------------------------
	.section	.nv.constant0._ZN2at6native49_GLOBAL__N__09e94e3a_16_AveragePool3d_cu_a8eae74c29avg_pool3d_cuda_update_outputILi1EN3c108BFloat16EfEEvNS_27GenericPackedTensorAccessorIKT0_Lm4ENS_16DefaultPtrTraitsElEENS5_IS6_Lm4ES8_lEEiiiiiiiibii,"a",@progbits
	.sectionflags	@""
	.align	4
.nv.constant0._ZN2at6native49_GLOBAL__N__09e94e3a_16_AveragePool3d_cu_a8eae74c29avg_pool3d_cuda_update_outputILi1EN3c108BFloat16EfEEvNS_27GenericPackedTensorAccessorIKT0_Lm4ENS_16DefaultPtrTraitsElEENS5_IS6_Lm4ES8_lEEiiiiiiiibii:
	.zero		540


//--------------------- .nv.constant0._ZN2at6native49_GLOBAL__N__09e94e3a_16_AveragePool3d_cu_a8eae74c29avg_pool3d_cuda_update_outputIN3c104HalfEfEEvNS_27GenericPackedTensorAccessorIKT_Lm4ENS_16DefaultPtrTraitsElEENS5_IS6_Lm4ES8_lEEiiiiiiiiibii --------------------------
	.section	.nv.constant0._ZN2at6native49_GLOBAL__N__09e94e3a_16_AveragePool3d_cu_a8eae74c29avg_pool3d_cuda_update_outputIN3c104HalfEfEEvNS_27GenericPackedTensorAccessorIKT_Lm4ENS_16DefaultPtrTraitsElEENS5_IS6_Lm4ES8_lEEiiiiiiiiibii,"a",@progbits
	.sectionflags	@""
	.align	4
.nv.constant0._ZN2at6native49_GLOBAL__N__09e94e3a_16_AveragePool3d_cu_a8eae74c29avg_pool3d_cuda_update_outputIN3c104HalfEfEEvNS_27GenericPackedTensorAccessorIKT_Lm4ENS_16DefaultPtrTraitsElEENS5_IS6_Lm4ES8_lEEiiiiiiiiibii:
	.zero		544


//--------------------- .nv.constant0._ZN2at6native49_GLOBAL__N__09e94e3a_16_AveragePool3d_cu_a8eae74c29avg_pool3d_cuda_update_outputILi7EN3c104HalfEfEEvNS_27GenericPackedTensorAccessorIKT0_Lm4ENS_16DefaultPtrTraitsElEENS5_IS6_Lm4ES8_lEEiiiiiiiibii --------------------------
	.section	.nv.constant0._ZN2at6native49_GLOBAL__N__09e94e3a_16_AveragePool3d_cu_a8eae74c29avg_pool3d_cuda_update_outputILi7EN3c104HalfEfEEvNS_27GenericPackedTensorAccessorIKT0_Lm4ENS_16DefaultPtrTraitsElEENS5_IS6_Lm4ES8_lEEiiiiiiiibii,"a",@progbits
	.sectionflags	@""
	.align	4
.nv.constant0._ZN2at6native49_GLOBAL__N__09e94e3a_16_AveragePool3d_cu_a8eae74c29avg_pool3d_cuda_update_outputILi7EN3c104HalfEfEEvNS_27GenericPackedTensorAccessorIKT0_Lm4ENS_16DefaultPtrTraitsElEENS5_IS6_Lm4ES8_lEEiiiiiiiibii:
	.zero		540


//--------------------- .nv.constant0._ZN2at6native49_GLOBAL__N__09e94e3a_16_AveragePool3d_cu_a8eae74c29avg_pool3d_cuda_update_outputILi6EN3c104HalfEfEEvNS_27GenericPackedTensorAccessorIKT0_Lm4ENS_16DefaultPtrTraitsElEENS5_IS6_Lm4ES8_lEEiiiiiiiibii --------------------------
	.section	.nv.constant0._ZN2at6native49_GLOBAL__N__09e94e3a_16_AveragePool3d_cu_a8eae74c29avg_pool3d_cuda_update_outputILi6EN3c104HalfEfEEvNS_27GenericPackedTensorAccessorIKT0_Lm4ENS_16DefaultPtrTraitsElEENS5_IS6_Lm4ES8_lEEiiiiiiiibii,"a",@progbits
	.sectionflags	@""
	.align	4
.nv.constant0._ZN2at6native49_GLOBAL__N__09e94e3a_16_AveragePool3d_cu_a8eae74c29avg_pool3d_cuda_update_outputILi6EN3c104HalfEfEEvNS_27GenericPackedTensorAccessorIKT0_Lm4ENS_16DefaultPtrTraitsElEENS5_IS6_Lm4ES8_lEEiiiiiiiibii:
	.zero		540


//--------------------- .nv.constant0._ZN2at6native49_GLOBAL__N__09e94e3a_16_AveragePool3d_cu_a8eae74c29avg_pool3d_cuda_update_outputILi5EN3c104HalfEfEEvNS_27GenericPackedTensorAccessorIKT0_Lm4ENS_16DefaultPtrTraitsElEENS5_IS6_Lm4ES8_lEEiiiiiiiibii --------------------------
	.section	.nv.constant0._ZN2at6native49_GLOBAL__N__09e94e3a_16_AveragePool3d_cu_a8eae74c29avg_pool3d_cuda_update_outputILi5EN3c104HalfEfEEvNS_27GenericPackedTensorAccessorIKT0_Lm4ENS_16DefaultPtrTraitsElEENS5_IS6_Lm4ES8_lEEiiiiiiiibii,"a",@progbits
	.sectionflags	@""
	.align	4
.nv.constant0._ZN2at6native49_GLOBAL__N__09e94e3a_16_AveragePool3d_cu_a8eae74c29avg_pool3d_cuda_update_outputILi5EN3c104HalfEfEEvNS_27GenericPackedTensorAccessorIKT0_Lm4ENS_16DefaultPtrTraitsElEENS5_IS6_Lm4ES8_lEEiiiiiiiibii:
	.zero		540


//--------------------- .nv.constant0._ZN2at6native49_GLOBAL__N__09e94e3a_16_AveragePool3d_cu_a8eae74c29avg_pool3d_cuda_update_outputILi4EN3c104HalfEfEEvNS_27GenericPackedTensorAccessorIKT0_Lm4ENS_16DefaultPtrTraitsElEENS5_IS6_Lm4ES8_lEEiiiiiiiibii --------------------------
	.section	.nv.constant0._ZN2at6native49_GLOBAL__N__09e94e3a_16_AveragePool3d_cu_a8eae74c29avg_pool3d_cuda_update_outputILi4EN3c104HalfEfEEvNS_27GenericPackedTensorAccessorIKT0_Lm4ENS_16DefaultPtrTraitsElEENS5_IS6_Lm4ES8_lEEiiiiiiiibii,"a",@progbits
	.sectionflags	@""
	.align	4
.nv.constant0._ZN2at6native49_GLOBAL__N__09e94e3a_16_AveragePool3d_cu_a8eae74c29avg_pool3d_cuda_update_outputILi4EN3c104HalfEfEEvNS_27GenericPackedTensorAccessorIKT0_Lm4ENS_16DefaultPtrTraitsElEENS5_IS6_Lm4ES8_lEEiiiiiiiibii:
	.zero		540


//--------------------- .nv.constant0._ZN2at6native49_GLOBAL__N__09e94e3a_16_AveragePool3d_cu_a8eae74c29avg_pool3d_cuda_update_outputILi3EN3c104HalfEfEEvNS_27GenericPackedTensorAccessorIKT0_Lm4ENS_16DefaultPtrTraitsElEENS5_IS6_Lm4ES8_lEEiiiiiiiibii --------------------------
	.section	.nv.constant0._ZN2at6native49_GLOBAL__N__09e94e3a_16_AveragePool3d_cu_a8eae74c29avg_pool3d_cuda_update_outputILi3EN3c104HalfEfEEvNS_27GenericPackedTensorAccessorIKT0_Lm4ENS_16DefaultPtrTraitsElEENS5_IS6_Lm4ES8_lEEiiiiiiiibii,"a",@progbits
	.sectionflags	@""
	.align	4
.nv.constant0._ZN2at6native49_GLOBAL__N__09e94e3a_16_AveragePool3d_cu_a8eae74c29avg_pool3d_cuda_update_outputILi3EN3c104HalfEfEEvNS_27GenericPackedTensorAccessorIKT0_Lm4ENS_16DefaultPtrTraitsElEENS5_IS6_Lm4ES8_lEEiiiiiiiibii:
	.zero		540


//--------------------- .nv.constant0._ZN2at6native49_GLOBAL__N__09e94e3a_16_AveragePool3d_cu_a8eae74c29avg_pool3d_cuda_update_outputILi2EN3c104HalfEfEEvNS_27GenericPackedTensorAccessorIKT0_Lm4ENS_16DefaultPtrTraitsElEENS5_IS6_Lm4ES8_lEEiiiiiiiibii --------------------------
	.section	.nv.constant0._ZN2at6native49_GLOBAL__N__09e94e3a_16_AveragePool3d_cu_a8eae74c29avg_pool3d_cuda_update_outputILi2EN3c104HalfEfEEvNS_27GenericPackedTensorAccessorIKT0_Lm4ENS_16DefaultPtrTraitsElEENS5_IS6_Lm4ES8_lEEiiiiiiiibii,"a",@progbits
	.sectionflags	@""
	.align	4
.nv.constant0._ZN2at6native49_GLOBAL__N__09e94e3a_16_AveragePool3d_cu_a8eae74c29avg_pool3d_cuda_update_outputILi2EN3c104HalfEfEEvNS_27GenericPackedTensorAccessorIKT0_Lm4ENS_16DefaultPtrTraitsElEENS5_IS6_Lm4ES8_lEEiiiiiiiibii:
	.zero		540


//--------------------- .nv.constant0._ZN2at6native49_GLOBAL__N__09e94e3a_16_AveragePool3d_cu_a8eae74c29avg_pool3d_cuda_update_outputILi1EN3c104HalfEfEEvNS_27GenericPackedTensorAccessorIKT0_Lm4ENS_16DefaultPtrTraitsElEENS5_IS6_Lm4ES8_lEEiiiiiiiibii --------------------------
	.section	.nv.constant0._ZN2at6native49_GLOBAL__N__09e94e3a_16_AveragePool3d_cu_a8eae74c29avg_pool3d_cuda_update_outputILi1EN3c104HalfEfEEvNS_27GenericPackedTensorAccessorIKT0_Lm4ENS_16DefaultPtrTraitsElEENS5_IS6_Lm4ES8_lEEiiiiiiiibii,"a",@progbits
	.sectionflags	@""
	.align	4
.nv.constant0._ZN2at6native49_GLOBAL__N__09e94e3a_16_AveragePool3d_cu_a8eae74c29avg_pool3d_cuda_update_outputILi1EN3c104HalfEfEEvNS_27GenericPackedTensorAccessorIKT0_Lm4ENS_16DefaultPtrTraitsElEENS5_IS6_Lm4ES8_lEEiiiiiiiibii:
	.zero		540


//--------------------- .nv.constant0._ZN2at6native49_GLOBAL__N__09e94e3a_16_AveragePool3d_cu_a8eae74c29avg_pool3d_cuda_update_outputIffEEvNS_27GenericPackedTensorAccessorIKT_Lm4ENS_16DefaultPtrTraitsElEENS3_IS4_Lm4ES6_lEEiiiiiiiiibii --------------------------
	.section	.nv.constant0._ZN2at6native49_GLOBAL__N__09e94e3a_16_AveragePool3d_cu_a8eae74c29avg_pool3d_cuda_update_outputIffEEvNS_27GenericPackedTensorAccessorIKT_Lm4ENS_16DefaultPtrTraitsElEENS3_IS4_Lm4ES6_lEEiiiiiiiiibii,"a",@progbits
	.sectionflags	@""
	.align	4
.nv.constant0._ZN2at6native49_GLOBAL__N__09e94e3a_16_AveragePool3d_cu_a8eae74c29avg_pool3d_cuda_update_outputIffEEvNS_27GenericPackedTensorAccessorIKT_Lm4ENS_16DefaultPtrTraitsElEENS3_IS4_Lm4ES6_lEEiiiiiiiiibii:
	.zero		544


//--------------------- .nv.constant0._ZN2at6native49_GLOBAL__N__09e94e3a_16_AveragePool3d_cu_a8eae74c29avg_pool3d_cuda_update_outputILi7EffEEvNS_27GenericPackedTensorAccessorIKT0_Lm4ENS_16DefaultPtrTraitsElEENS3_IS4_Lm4ES6_lEEiiiiiiiibii --------------------------
	.section	.nv.constant0._ZN2at6native49_GLOBAL__N__09e94e3a_16_AveragePool3d_cu_a8eae74c29avg_pool3d_cuda_update_outputILi7EffEEvNS_27GenericPackedTensorAccessorIKT0_Lm4ENS_16DefaultPtrTraitsElEENS3_IS4_Lm4ES6_lEEiiiiiiiibii,"a",@progbits
	.sectionflags	@""
	.align	4
.nv.constant0._ZN2at6native49_GLOBAL__N__09e94e3a_16_AveragePool3d_cu_a8eae74c29avg_pool3d_cuda_update_outputILi7EffEEvNS_27GenericPackedTensorAccessorIKT0_Lm4ENS_16DefaultPtrTraitsElEENS3_IS4_Lm4ES6_lEEiiiiiiiibii:
	.zero		540


//--------------------- .nv.constant0._ZN2at6native49_GLOBAL__N__09e94e3a_16_AveragePool3d_cu_a8eae74c29avg_pool3d_cuda_update_outputILi6EffEEvNS_27GenericPackedTensorAccessorIKT0_Lm4ENS_16DefaultPtrTraitsElEENS3_IS4_Lm4ES6_lEEiiiiiiiibii --------------------------
	.section	.nv.constant0._ZN2at6native49_GLOBAL__N__09e94e3a_16_AveragePool3d_cu_a8eae74c29avg_pool3d_cuda_update_outputILi6EffEEvNS_27GenericPackedTensorAccessorIKT0_Lm4ENS_16DefaultPtrTraitsElEENS3_IS4_Lm4ES6_lEEiiiiiiiibii,"a",@progbits
	.sectionflags	@""
	.align	4
.nv.constant0._ZN2at6native49_GLOBAL__N__09e94e3a_16_AveragePool3d_cu_a8eae74c29avg_pool3d_cuda_update_outputILi6EffEEvNS_27GenericPackedTensorAccessorIKT0_Lm4ENS_16DefaultPtrTraitsElEENS3_IS4_Lm4ES6_lEEiiiiiiiibii:
	.zero		540


//--------------------- .nv.constant0._ZN2at6native49_GLOBAL__N__09e94e3a_16_AveragePool3d_cu_a8eae74c29avg_pool3d_cuda_update_outputILi5EffEEvNS_27GenericPackedTensorAccessorIKT0_Lm4ENS_16DefaultPtrTraitsElEENS3_IS4_Lm4ES6_lEEiiiiiiiibii --------------------------
	.section	.nv.constant0._ZN2at6native49_GLOBAL__N__09e94e3a_16_AveragePool3d_cu_a8eae74c29avg_pool3d_cuda_update_outputILi5EffEEvNS_27GenericPackedTensorAccessorIKT0_Lm4ENS_16DefaultPtrTraitsElEENS3_IS4_Lm4ES6_lEEiiiiiiiibii,"a",@progbits
	.sectionflags	@""
	.align	4
.nv.constant0._ZN2at6native49_GLOBAL__N__09e94e3a_16_AveragePool3d_cu_a8eae74c29avg_pool3d_cuda_update_outputILi5EffEEvNS_27GenericPackedTensorAccessorIKT0_Lm4ENS_16DefaultPtrTraitsElEENS3_IS4_Lm4ES6_lEEiiiiiiiibii:
	.zero		540


//--------------------- .nv.constant0._ZN2at6native49_GLOBAL__N__09e94e3a_16_AveragePool3d_cu_a8eae74c29avg_pool3d_cuda_update_outputILi4EffEEvNS_27GenericPackedTensorAccessorIKT0_Lm4ENS_16DefaultPtrTraitsElEENS3_IS4_Lm4ES6_lEEiiiiiiiibii --------------------------
	.section	.nv.constant0._ZN2at6native49_GLOBAL__N__09e94e3a_16_AveragePool3d_cu_a8eae74c29avg_pool3d_cuda_update_outputILi4EffEEvNS_27GenericPackedTensorAccessorIKT0_Lm4ENS_16DefaultPtrTraitsElEENS3_IS4_Lm4ES6_lEEiiiiiiiibii,"a",@progbits
	.sectionflags	@""
	.align	4
.nv.constant0._ZN2at6native49_GLOBAL__N__09e94e3a_16_AveragePool3d_cu_a8eae74c29avg_pool3d_cuda_update_outputILi4EffEEvNS_27GenericPackedTensorAccessorIKT0_Lm4ENS_16DefaultPtrTraitsElEENS3_IS4_Lm4ES6_lEEiiiiiiiibii:
	.zero		540


//--------------------- .nv.constant0._ZN2at6native49_GLOBAL__N__09e94e3a_16_AveragePool3d_cu_a8eae74c29avg_pool3d_cuda_update_outputILi3EffEEvNS_27GenericPackedTensorAccessorIKT0_Lm4ENS_16DefaultPtrTraitsElEENS3_IS4_Lm4ES6_lEEiiiiiiiibii --------------------------
	.section	.nv.constant0._ZN2at6native49_GLOBAL__N__09e94e3a_16_AveragePool3d_cu_a8eae74c29avg_pool3d_cuda_update_outputILi3EffEEvNS_27GenericPackedTensorAccessorIKT0_Lm4ENS_16DefaultPtrTraitsElEENS3_IS4_Lm4ES6_lEEiiiiiiiibii,"a",@progbits
	.sectionflags	@""
	.align	4
.nv.constant0._ZN2at6native49_GLOBAL__N__09e94e3a_16_AveragePool3d_cu_a8eae74c29avg_pool3d_cuda_update_outputILi3EffEEvNS_27GenericPackedTensorAccessorIKT0_Lm4ENS_16DefaultPtrTraitsElEENS3_IS4_Lm4ES6_lEEiiiiiiiibii:
	.zero		540


//--------------------- .nv.constant0._ZN2at6native49_GLOBAL__N__09e94e3a_16_AveragePool3d_cu_a8eae74c29avg_pool3d_cuda_update_outputILi2EffEEvNS_27GenericPackedTensorAccessorIKT0_Lm4ENS_16DefaultPtrTraitsElEENS3_IS4_Lm4ES6_lEEiiiiiiiibii --------------------------
	.section	.nv.constant0._ZN2at6native49_GLOBAL__N__09e94e3a_16_AveragePool3d_cu_a8eae74c29avg_pool3d_cuda_update_outputILi2EffEEvNS_27GenericPackedTensorAccessorIKT0_Lm4ENS_16DefaultPtrTraitsElEENS3_IS4_Lm4ES6_lEEiiiiiiiibii,"a",@progbits
	.sectionflags	@""
	.align	4
.nv.constant0._ZN2at6native49_GLOBAL__N__09e94e3a_16_AveragePool3d_cu_a8eae74c29avg_pool3d_cuda_update_outputILi2EffEEvNS_27GenericPackedTensorAccessorIKT0_Lm4ENS_16DefaultPtrTraitsElEENS3_IS4_Lm4ES6_lEEiiiiiiiibii:
	.zero		540


//--------------------- .nv.constant0._ZN2at6native49_GLOBAL__N__09e94e3a_16_AveragePool3d_cu_a8eae74c29avg_pool3d_cuda_update_outputILi1EffEEvNS_27GenericPackedTensorAccessorIKT0_Lm4ENS_16DefaultPtrTraitsElEENS3_IS4_Lm4ES6_lEEiiiiiiiibii --------------------------
	.section	.nv.constant0._ZN2at6native49_GLOBAL__N__09e94e3a_16_AveragePool3d_cu_a8eae74c29avg_pool3d_cuda_update_outputILi1EffEEvNS_27GenericPackedTensorAccessorIKT0_Lm4ENS_16DefaultPtrTraitsElEENS3_IS4_Lm4ES6_lEEiiiiiiiibii,"a",@progbits
	.sectionflags	@""
	.align	4
.nv.constant0._ZN2at6native49_GLOBAL__N__09e94e3a_16_AveragePool3d_cu_a8eae74c29avg_pool3d_cuda_update_outputILi1EffEEvNS_27GenericPackedTensorAccessorIKT0_Lm4ENS_16DefaultPtrTraitsElEENS3_IS4_Lm4ES6_lEEiiiiiiiibii:
	.zero		540


//--------------------- .nv.constant0._ZN2at6native49_GLOBAL__N__09e94e3a_16_AveragePool3d_cu_a8eae74c29avg_pool3d_cuda_update_outputIddEEvNS_27GenericPackedTensorAccessorIKT_Lm4ENS_16DefaultPtrTraitsElEENS3_IS4_Lm4ES6_lEEiiiiiiiiibii --------------------------
	.section	.nv.constant0._ZN2at6native49_GLOBAL__N__09e94e3a_16_AveragePool3d_cu_a8eae74c29avg_pool3d_cuda_update_outputIddEEvNS_27GenericPackedTensorAccessorIKT_Lm4ENS_16DefaultPtrTraitsElEENS3_IS4_Lm4ES6_lEEiiiiiiiiibii,"a",@progbits
	.sectionflags	@""
	.align	4
.nv.constant0._ZN2at6native49_GLOBAL__N__09e94e3a_16_AveragePool3d_cu_a8eae74c29avg_pool3d_cuda_update_outputIddEEvNS_27GenericPackedTensorAccessorIKT_Lm4ENS_16DefaultPtrTraitsElEENS3_IS4_Lm4ES6_lEEiiiiiiiiibii:
	.zero		544


//--------------------- .nv.constant0._ZN2at6native49_GLOBAL__N__09e94e3a_16_AveragePool3d_cu_a8eae74c29avg_pool3d_cuda_update_outputILi7EddEEvNS_27GenericPackedTensorAccessorIKT0_Lm4ENS_16DefaultPtrTraitsElEENS3_IS4_Lm4ES6_lEEiiiiiiiibii --------------------------
	.section	.nv.constant0._ZN2at6native49_GLOBAL__N__09e94e3a_16_AveragePool3d_cu_a8eae74c29avg_pool3d_cuda_update_outputILi7EddEEvNS_27GenericPackedTensorAccessorIKT0_Lm4ENS_16DefaultPtrTraitsElEENS3_IS4_Lm4ES6_lEEiiiiiiiibii,"a",@progbits
	.sectionflags	@""
	.align	4
.nv.constant0._ZN2at6native49_GLOBAL__N__09e94e3a_16_AveragePool3d_cu_a8eae74c29avg_pool3d_cuda_update_outputILi7EddEEvNS_27GenericPackedTensorAccessorIKT0_Lm4ENS_16DefaultPtrTraitsElEENS3_IS4_Lm4ES6_lEEiiiiiiiibii:
	.zero		540


//--------------------- .nv.constant0._ZN2at6native49_GLOBAL__N__09e94e3a_16_AveragePool3d_cu_a8eae74c29avg_pool3d_cuda_update_outputILi6EddEEvNS_27GenericPackedTensorAccessorIKT0_Lm4ENS_16DefaultPtrTraitsElEENS3_IS4_Lm4ES6_lEEiiiiiiiibii --------------------------
	.section	.nv.constant0._ZN2at6native49_GLOBAL__N__09e94e3a_16_AveragePool3d_cu_a8eae74c29avg_pool3d_cuda_update_outputILi6EddEEvNS_27GenericPackedTensorAccessorIKT0_Lm4ENS_16DefaultPtrTraitsElEENS3_IS4_Lm4ES6_lEEiiiiiiiibii,"a",@progbits
	.sectionflags	@""
	.align	4
.nv.constant0._ZN2at6native49_GLOBAL__N__09e94e3a_16_AveragePool3d_cu_a8eae74c29avg_pool3d_cuda_update_outputILi6EddEEvNS_27GenericPackedTensorAccessorIKT0_Lm4ENS_16DefaultPtrTraitsElEENS3_IS4_Lm4ES6_lEEiiiiiiiibii:
	.zero		540


//--------------------- .nv.constant0._ZN2at6native49_GLOBAL__N__09e94e3a_16_AveragePool3d_cu_a8eae74c29avg_pool3d_cuda_update_outputILi5EddEEvNS_27GenericPackedTensorAccessorIKT0_Lm4ENS_16DefaultPtrTraitsElEENS3_IS4_Lm4ES6_lEEiiiiiiiibii --------------------------
	.section	.nv.constant0._ZN2at6native49_GLOBAL__N__09e94e3a_16_AveragePool3d_cu_a8eae74c29avg_pool3d_cuda_update_outputILi5EddEEvNS_27GenericPackedTensorAccessorIKT0_Lm4ENS_16DefaultPtrTraitsElEENS3_IS4_Lm4ES6_lEEiiiiiiiibii,"a",@progbits
	.sectionflags	@""
	.align	4
.nv.constant0._ZN2at6native49_GLOBAL__N__09e94e3a_16_AveragePool3d_cu_a8eae74c29avg_pool3d_cuda_update_outputILi5EddEEvNS_27GenericPackedTensorAccessorIKT0_Lm4ENS_16DefaultPtrTraitsElEENS3_IS4_Lm4ES6_lEEiiiiiiiibii:
	.zero		540


//--------------------- .nv.constant0._ZN2at6native49_GLOBAL__N__09e94e3a_16_AveragePool3d_cu_a8eae74c29avg_pool3d_cuda_update_outputILi4EddEEvNS_27GenericPackedTensorAccessorIKT0_Lm4ENS_16DefaultPtrTraitsElEENS3_IS4_Lm4ES6_lEEiiiiiiiibii --------------------------
	.section	.nv.constant0._ZN2at6native49_GLOBAL__N__09e94e3a_16_AveragePool3d_cu_a8eae74c29avg_pool3d_cuda_update_outputILi4EddEEvNS_27GenericPackedTensorAccessorIKT0_Lm4ENS_16DefaultPtrTraitsElEENS3_IS4_Lm4ES6_lEEiiiiiiiibii,"a",@progbits
	.sectionflags	@""
	.align	4
.nv.constant0._ZN2at6native49_GLOBAL__N__09e94e3a_16_AveragePool3d_cu_a8eae74c29avg_pool3d_cuda_update_outputILi4EddEEvNS_27GenericPackedTensorAccessorIKT0_Lm4ENS_16DefaultPtrTraitsElEENS3_IS4_Lm4ES6_lEEiiiiiiiibii:
	.zero		540


//--------------------- .nv.constant0._ZN2at6native49_GLOBAL__N__09e94e3a_16_AveragePool3d_cu_a8eae74c29avg_pool3d_cuda_update_outputILi3EddEEvNS_27GenericPackedTensorAccessorIKT0_Lm4ENS_16DefaultPtrTraitsElEENS3_IS4_Lm4ES6_lEEiiiiiiiibii --------------------------
	.section	.nv.constant0._ZN2at6native49_GLOBAL__N__09e94e3a_16_AveragePool3d_cu_a8eae74c29avg_pool3d_cuda_update_outputILi3EddEEvNS_27GenericPackedTensorAccessorIKT0_Lm4ENS_16DefaultPtrTraitsElEENS3_IS4_Lm4ES6_lEEiiiiiiiibii,"a",@progbits
	.sectionflags	@""
	.align	4
.nv.constant0._ZN2at6native49_GLOBAL__N__09e94e3a_16_AveragePool3d_cu_a8eae74c29avg_pool3d_cuda_update_outputILi3EddEEvNS_27GenericPackedTensorAccessorIKT0_Lm4ENS_16DefaultPtrTraitsElEENS3_IS4_Lm4ES6_lEEiiiiiiiibii:
	.zero		540


//--------------------- .nv.constant0._ZN2at6native49_GLOBAL__N__09e94e3a_16_AveragePool3d_cu_a8eae74c29avg_pool3d_cuda_update_outputILi2EddEEvNS_27GenericPackedTensorAccessorIKT0_Lm4ENS_16DefaultPtrTraitsElEENS3_IS4_Lm4ES6_lEEiiiiiiiibii --------------------------
	.section	.nv.constant0._ZN2at6native49_GLOBAL__N__09e94e3a_16_AveragePool3d_cu_a8eae74c29avg_pool3d_cuda_update_outputILi2EddEEvNS_27GenericPackedTensorAccessorIKT0_Lm4ENS_16DefaultPtrTraitsElEENS3_IS4_Lm4ES6_lEEiiiiiiiibii,"a",@progbits
	.sectionflags	@""
	.align	4
.nv.constant0._ZN2at6native49_GLOBAL__N__09e94e3a_16_AveragePool3d_cu_a8eae74c29avg_pool3d_cuda_update_outputILi2EddEEvNS_27GenericPackedTensorAccessorIKT0_Lm4ENS_16DefaultPtrTraitsElEENS3_IS4_Lm4ES6_lEEiiiiiiiibii:
	.zero		540


//--------------------- .nv.constant0._ZN2at6native49_GLOBAL__N__09e94e3a_16_AveragePool3d_cu_a8eae74c29avg_pool3d_cuda_update_outputILi1EddEEvNS_27GenericPackedTensorAccessorIKT0_Lm4ENS_16DefaultPtrTraitsElEENS3_IS4_Lm4ES6_lEEiiiiiiiibii --------------------------
	.section	.nv.constant0._ZN2at6native49_GLOBAL__N__09e94e3a_16_AveragePool3d_cu_a8eae74c29avg_pool3d_cuda_update_outputILi1EddEEvNS_27GenericPackedTensorAccessorIKT0_Lm4ENS_16DefaultPtrTraitsElEENS3_IS4_Lm4ES6_lEEiiiiiiiibii,"a",@progbits
	.sectionflags	@""
	.align	4
.nv.constant0._ZN2at6native49_GLOBAL__N__09e94e3a_16_AveragePool3d_cu_a8eae74c29avg_pool3d_cuda_update_outputILi1EddEEvNS_27GenericPackedTensorAccessorIKT0_Lm4ENS_16DefaultPtrTraitsElEENS3_IS4_Lm4ES6_lEEiiiiiiiibii:
	.zero		540


//--------------------- .text._ZN2at6native49_GLOBAL__N__09e94e3a_16_AveragePool3d_cu_a8eae74c33avg_pool3d_cuda_update_grad_inputIN3c108BFloat16EfEEvNS_27GenericPackedTensorAccessorIKT_Lm4ENS_16DefaultPtrTraitsElEENS5_IS6_Lm4ES8_lEEiiiiiiiiibii --------------------------
	.section	.text._ZN2at6native49_GLOBAL__N__09e94e3a_16_AveragePool3d_cu_a8eae74c33avg_pool3d_cuda_update_grad_inputIN3c108BFloat16EfEEvNS_27GenericPackedTensorAccessorIKT_Lm4ENS_16DefaultPtrTraitsElEENS5_IS6_Lm4ES8_lEEiiiiiiiiibii,"ax",@progbits
	.sectioninfo	@"SHI_REGISTERS=40"
	.align	128
.text._ZN2at6native49_GLOBAL__N__09e94e3a_16_AveragePool3d_cu_a8eae74c33avg_pool3d_cuda_update_grad_inputIN3c108BFloat16EfEEvNS_27GenericPackedTensorAccessorIKT_Lm4ENS_16DefaultPtrTraitsElEENS5_IS6_Lm4ES8_lEEiiiiiiiiibii:
        .type           _ZN2at6native49_GLOBAL__N__09e94e3a_16_AveragePool3d_cu_a8eae74c33avg_pool3d_cuda_update_grad_inputIN3c108BFloat16EfEEvNS_27GenericPackedTensorAccessorIKT_Lm4ENS_16DefaultPtrTraitsElEENS5_IS6_Lm4ES8_lEEiiiiiiiiibii,@function
        .size           _ZN2at6native49_GLOBAL__N__09e94e3a_16_AveragePool3d_cu_a8eae74c33avg_pool3d_cuda_update_grad_inputIN3c108BFloat16EfEEvNS_27GenericPackedTensorAccessorIKT_Lm4ENS_16DefaultPtrTraitsElEENS5_IS6_Lm4ES8_lEEiiiiiiiiibii,(.L_x_756 - _ZN2at6native49_GLOBAL__N__09e94e3a_16_AveragePool3d_cu_a8eae74c33avg_pool3d_cuda_update_grad_inputIN3c108BFloat16EfEEvNS_27GenericPackedTensorAccessorIKT_Lm4ENS_16DefaultPtrTraitsElEENS5_IS6_Lm4ES8_lEEiiiiiiiiibii)
        .other          _ZN2at6native49_GLOBAL__N__09e94e3a_16_AveragePool3d_cu_a8eae74c33avg_pool3d_cuda_update_grad_inputIN3c108BFloat16EfEEvNS_27GenericPackedTensorAccessorIKT_Lm4ENS_16DefaultPtrTraitsElEENS5_IS6_Lm4ES8_lEEiiiiiiiiibii,@"STO_CUDA_ENTRY STV_DEFAULT"
_ZN2at6native49_GLOBAL__N__09e94e3a_16_AveragePool3d_cu_a8eae74c33avg_pool3d_cuda_update_grad_inputIN3c108BFloat16EfEEvNS_27GenericPackedTensorAccessorIKT_Lm4ENS_16DefaultPtrTraitsElEENS5_IS6_Lm4ES8_lEEiiiiiiiiibii:
[----:B------:R-:W-:Y:S02]  /*0000*/  IMAD.MOV.U32 R1, RZ, RZ, c[0x0][0x28] ;  /* 0x00000a00ff017624 */ /* 0x000fe400078e00ff */
[----:B------:R-:W0:Y:S01]  /*0010*/  S2R R3, SR_CTAID.X ;  /* 0x0000000000037919 */ /* 0x000e220000002500 */
[----:B------:R-:W-:-:S03]  /*0020*/  ISETP.NE.U32.AND P0, PT, RZ, c[0x0][0x174], PT ;  /* 0x00005d00ff007a0c */ /* 0x000fc60003f05070 */
[----:B------:R-:W0:Y:S04]  /*0030*/  S2R R0, SR_TID.X ;  /* 0x0000000000007919 */ /* 0x000e280000002100 */
[----:B------:R-:W1:Y:S04]  /*0040*/  S2R R2, SR_CTAID.Y ;  /* 0x0000000000027919 */ /* 0x000e680000002600 */
[----:B------:R-:W1:Y:S04]  /*0050*/  S2R R5, SR_TID.Y ;  /* 0x0000000000057919 */ /* 0x000e680000002200 */
[----:B------:R-:W2:Y:S01]  /*0060*/  S2R R4, SR_CTAID.Z ;  /* 0x0000000000047919 */ /* 0x000ea20000002700 */
[----:B0-----:R-:W-:-:S02]  /*0070*/  IMAD R3, R3, c[0x0][0x0], R0 ;  /* 0x0000000003037a24 */ /* 0x001fc400078e0200 */
[----:B------:R-:W-:Y:S02]  /*0080*/  IMAD.MOV.U32 R0, RZ, RZ, c[0x0][0x21c] ;  /* 0x00008700ff007624 */ /* 0x000fe400078e00ff */
[----:B-1----:R-:W-:Y:S01]  /*0090*/  IMAD R2, R2, c[0x0][0x4], R5 ;  /* 0x0000010002027a24 */ /* 0x002fe200078e0205 */
[----:B--2---:R-:W-:Y:S01]  /*00a0*/  IADD3 R4, R4, c[0x0][0x218], RZ ;  /* 0x0000860004047a10 */ /* 0x004fe20007ffe0ff */
[----:B------:R-:W-:Y:S05]  /*00b0*/  @!P0 BRA `(.L_x_0) ;  /* 0x0000005000008947 */ /* 0x000fea0003800000 */
[----:B------:R-:W-:Y:S02]  /*00c0*/  MOV R8, 0xe0 ;  /* 0x000000e000087802 */ /* 0x000fe40000000f00 */
[----:B------:R-:W-:Y:S05]  /*00d0*/  CALL.REL.NOINC `($__internal_0_$__cuda_sm20_div_s64) ;  /* 0x00000f5000007944 */ /* 0x000fea0003c00000 */
[----:B------:R-:W-:-:S04]  /*00e0*/  IMAD.MOV R5, RZ, RZ, -R14 ;  /* 0x000000ffff057224 */ /* 0x000fc800078e0a0e */
[----:B------:R-:W-:Y:S01]  /*00f0*/  IMAD R6, R5, c[0x0][0x170], R4 ;  /* 0x00005c0005067a24 */ /* 0x000fe200078e0204 */
[----:B------:R-:W-:Y:S05]  /*0100*/  BRA `(.L_x_1) ;  /* 0x0000014000007947 */ /* 0x000fea0003800000 */
.L_x_0:
[----:B------:R-:W0:Y:S01]  /*0110*/  I2F.U32.RP R5, c[0x0][0x170] ;  /* 0x00005c0000057b06 */ /* 0x000e220000209000 */
[----:B------:R-:W-:-:S07]  /*0120*/  ISETP.NE.U32.AND P2, PT, RZ, c[0x0][0x170], PT ;  /* 0x00005c00ff007a0c */ /* 0x000fce0003f45070 */
[----:B0-----:R-:W0:Y:S02]  /*0130*/  MUFU.RCP R5, R5 ;  /* 0x0000000500057308 */ /* 0x001e240000001000 */
[----:B0-----:R-:W-:-:S06]  /*0140*/  IADD3 R6, R5, 0xffffffe, RZ ;  /* 0x0ffffffe05067810 */ /* 0x001fcc0007ffe0ff */
[----:B------:R0:W1:Y:S02]  /*0150*/  F2I.FTZ.U32.TRUNC.NTZ R7, R6 ;  /* 0x0000000600077305 */ /* 0x000064000021f000 */
[----:B0-----:R-:W-:Y:S01]  /*0160*/  HFMA2.MMA R6, -RZ, RZ, 0, 0 ;  /* 0x00000000ff067435 */ /* 0x001fe200000001ff */
[----:B-1----:R-:W-:-:S04]  /*0170*/  IMAD.MOV R9, RZ, RZ, -R7 ;  /* 0x000000ffff097224 */ /* 0x002fc800078e0a07 */
[----:B------:R-:W-:-:S05]  /*0180*/  IMAD R9, R9, c[0x0][0x170], RZ ;  /* 0x00005c0009097a24 */ /* 0x000fca00078e02ff */
[----:B------:R-:W-:-:S06]  /*0190*/  IMAD.HI.U32 R7, R7, R9, R6 ;  /* 0x0000000907077227 */ /* 0x000fcc00078e0006 */
[----:B------:R-:W-:-:S04]  /*01a0*/  IMAD.HI.U32 R14, R7, R4, RZ ;  /* 0x00000004070e7227 */ /* 0x000fc800078e00ff */
[----:B------:R-:W-:-:S04]  /*01b0*/  IMAD.MOV R7, RZ, RZ, -R14 ;  /* 0x000000ffff077224 */ /* 0x000fc800078e0a0e */
[----:B------:R-:W-:-:S05]  /*01c0*/  IMAD R7, R7, c[0x0][0x170], R4 ;  /* 0x00005c0007077a24 */ /* 0x000fca00078e0204 */
[----:B------:R-:W-:-:S13]  /*01d0*/  ISETP.GE.U32.AND P0, PT, R7, c[0x0][0x170], PT ;  /* 0x00005c0007007a0c */ /* 0x000fda0003f06070 */
[----:B------:R-:W-:Y:S02]  /*01e0*/  @P0 IADD3 R7, R7, -c[0x0][0x170], RZ ;  /* 0x80005c0007070a10 */ /* 0x000fe40007ffe0ff */
[----:B------:R-:W-:Y:S02]  /*01f0*/  @P0 IADD3 R14, R14, 0x1, RZ ;  /* 0x000000010e0e0810 */ /* 0x000fe40007ffe0ff */
[----:B------:R-:W-:-:S13]  /*0200*/  ISETP.GE.U32.AND P1, PT, R7, c[0x0][0x170], PT ;  /* 0x00005c0007007a0c */ /* 0x000fda0003f26070 */
[----:B------:R-:W-:Y:S02]  /*0210*/  @P1 IADD3 R14, R14, 0x1, RZ ;  /* 0x000000010e0e1810 */ /* 0x000fe40007ffe0ff */
[----:B------:R-:W-:-:S05]  /*0220*/  @!P2 LOP3.LUT R14, RZ, c[0x0][0x170], RZ, 0x33, !PT ;  /* 0x00005c00ff0eaa12 */ /* 0x000fca00078e33ff */
[----:B------:R-:W-:-:S04]  /*0230*/  IMAD.MOV R5, RZ, RZ, -R14 ;  /* 0x000000ffff057224 */ /* 0x000fc800078e0a0e */
[----:B------:R-:W-:Y:S02]  /*0240*/  IMAD R6, R5, c[0x0][0x170], R4 ;  /* 0x00005c0005067a24 */ /* 0x000fe400078e0204 */
.L_x_1:
[----:B------:R-:W-:Y:S02]  /*0250*/  ISETP.GE.U32.AND P0, PT, R2, c[0x0][0x178], PT ;  /* 0x00005e0002007a0c */ /* 0x000fe40003f06070 */
[----:B------:R-:W-:-:S04]  /*0260*/  SHF.R.S32.HI R4, RZ, 0x1f, R2 ;  /* 0x0000001fff047819 */ /* 0x000fc80000011402 */
[----:B------:R-:W-:-:S13]  /*0270*/  ISETP.GE.AND.EX P0, PT, R4, c[0x0][0x17c], PT, P0 ;  /* 0x00005f0004007a0c */ /* 0x000fda0003f06300 */
[----:B------:R-:W-:Y:S05]  /*0280*/  @P0 EXIT ;  /* 0x000000000000094d */ /* 0x000fea0003800000 */
[----:B------:R-:W-:Y:S02]  /*0290*/  ISETP.GE.U32.AND P0, PT, R3, c[0x0][0x180], PT ;  /* 0x0000600003007a0c */ /* 0x000fe40003f06070 */
[----:B------:R-:W-:-:S04]  /*02a0*/  SHF.R.S32.HI R7, RZ, 0x1f, R3 ;  /* 0x0000001fff077819 */ /* 0x000fc80000011403 */
[----:B------:R-:W-:-:S13]  /*02b0*/  ISETP.GE.AND.EX P0, PT, R7, c[0x0][0x184], PT, P0 ;  /* 0x0000610007007a0c */ /* 0x000fda0003f06300 */
[----:B------:R-:W-:Y:S05]  /*02c0*/  @P0 EXIT ;  /* 0x000000000000094d */ /* 0x000fea0003800000 */
[----:B------:R-:W-:Y:S01]  /*02d0*/  IMAD R9, R4, c[0x0][0x198], RZ ;  /* 0x0000660004097a24 */ /* 0x000fe200078e02ff */
[----:B------:R-:W-:Y:S01]  /*02e0*/  ULDC.64 UR8, c[0x0][0x118] ;  /* 0x0000460000087ab9 */ /* 0x000fe20000000a00 */
[----:B------:R-:W-:-:S04]  /*02f0*/  IMAD.WIDE.U32 R4, R2, c[0x0][0x198], RZ ;  /* 0x0000660002047a25 */ /* 0x000fc800078e00ff */
[----:B------:R-:W-:Y:S01]  /*0300*/  IMAD R8, R7, c[0x0][0x1a0], RZ ;  /* 0x0000680007087a24 */ /* 0x000fe200078e02ff */
[----:B------:R-:W-:Y:S01]  /*0310*/  SHF.R.S32.HI R7, RZ, 0x1f, R6 ;  /* 0x0000001fff077819 */ /* 0x000fe20000011406 */
[----:B------:R-:W-:Y:S01]  /*0320*/  IMAD R9, R2, c[0x0][0x19c], R9 ;  /* 0x0000670002097a24 */ /* 0x000fe200078e0209 */
[----:B------:R-:W-:Y:S01]  /*0330*/  ULDC UR4, c[0x0][0x1b8] ;  /* 0x00006e0000047ab9 */ /* 0x000fe20000000800 */
[----:B------:R-:W-:Y:S01]  /*0340*/  IMAD R11, R3, c[0x0][0x1a4], R8 ;  /* 0x00006900030b7a24 */ /* 0x000fe200078e0208 */
[----:B------:R-:W-:Y:S01]  /*0350*/  ULDC UR5, c[0x0][0x1c0] ;  /* 0x0000700000057ab9 */ /* 0x000fe20000000800 */
[----:B------:R-:W-:Y:S01]  /*0360*/  IMAD.IADD R5, R5, 0x1, R9 ;  /* 0x0000000105057824 */ /* 0x000fe200078e0209 */
[----:B------:R-:W-:Y:S01]  /*0370*/  ULDC.64 UR6, c[0x0][0x208] ;  /* 0x0000820000067ab9 */ /* 0x000fe20000000a00 */
[----:B------:R-:W-:Y:S02]  /*0380*/  IMAD R7, R7, c[0x0][0x190], RZ ;  /* 0x0000640007077a24 */ /* 0x000fe400078e02ff */
[----:B------:R-:W-:Y:S01]  /*0390*/  IMAD.WIDE.U32 R8, R3, c[0x0][0x1a0], R4 ;  /* 0x0000680003087a25 */ /* 0x000fe200078e0004 */
[----:B------:R-:W-:-:S03]  /*03a0*/  SHF.R.S32.HI R4, RZ, 0x1f, R14 ;  /* 0x0000001fff047819 */ /* 0x000fc6000001140e */
[----:B------:R-:W-:Y:S02]  /*03b0*/  IMAD.IADD R9, R9, 0x1, R11 ;  /* 0x0000000109097824 */ /* 0x000fe400078e020b */
[C---:B------:R-:W-:Y:S02]  /*03c0*/  IMAD R7, R6.reuse, c[0x0][0x194], R7 ;  /* 0x0000650006077a24 */ /* 0x040fe400078e0207 */
[----:B------:R-:W-:-:S04]  /*03d0*/  IMAD.WIDE.U32 R8, R6, c[0x0][0x190], R8 ;  /* 0x0000640006087a25 */ /* 0x000fc800078e0008 */
[----:B------:R-:W-:Y:S01]  /*03e0*/  IMAD R5, R4, c[0x0][0x188], RZ ;  /* 0x0000620004057a24 */ /* 0x000fe200078e02ff */
[----:B------:R-:W-:-:S03]  /*03f0*/  IADD3 R9, R9, R7, RZ ;  /* 0x0000000709097210 */ /* 0x000fc60007ffe0ff */
[C---:B------:R-:W-:Y:S02]  /*0400*/  IMAD R5, R14.reuse, c[0x0][0x18c], R5 ;  /* 0x000063000e057a24 */ /* 0x040fe400078e0205 */
[----:B------:R-:W-:-:S04]  /*0410*/  IMAD.WIDE.U32 R8, R14, c[0x0][0x188], R8 ;  /* 0x000062000e087a25 */ /* 0x000fc800078e0008 */
[----:B------:R-:W-:Y:S01]  /*0420*/  IMAD.IADD R5, R9, 0x1, R5 ;  /* 0x0000000109057824 */ /* 0x000fe200078e0205 */
[----:B------:R-:W-:-:S04]  /*0430*/  LEA R10, P0, R8, c[0x0][0x160], 0x1 ;  /* 0x00005800080a7a11 */ /* 0x000fc800078008ff */
[----:B------:R-:W-:-:S05]  /*0440*/  LEA.HI.X R11, R8, c[0x0][0x164], R5, 0x1, P0 ;  /* 0x00005900080b7a11 */ /* 0x000fca00000f0c05 */
[----:B------:R0:W5:Y:S01]  /*0450*/  LDG.E.U16 R5, [R10.64] ;  /* 0x000000080a057981 */ /* 0x000162000c1e1500 */
[----:B------:R-:W-:Y:S01]  /*0460*/  IMAD.MOV.U32 R9, RZ, RZ, c[0x0][0x200] ;  /* 0x00008000ff097624 */ /* 0x000fe200078e00ff */
[----:B------:R-:W-:Y:S01]  /*0470*/  UIADD3 UR4, UR4, UR6, URZ ;  /* 0x0000000604047290 */ /* 0x000fe2000fffe03f */
[----:B------:R-:W-:Y:S01]  /*0480*/  IMAD R3, R3, c[0x0][0x204], RZ ;  /* 0x0000810003037a24 */ /* 0x000fe200078e02ff */
[----:B------:R-:W-:Y:S01]  /*0490*/  UIADD3 UR5, UR5, UR7, URZ ;  /* 0x0000000705057290 */ /* 0x000fe2000fffe03f */
[----:B------:R-:W-:Y:S01]  /*04a0*/  IMAD.MOV.U32 R7, RZ, RZ, c[0x0][0x1fc] ;  /* 0x00007f00ff077624 */ /* 0x000fe200078e00ff */
[----:B------:R-:W-:Y:S01]  /*04b0*/  ULDC UR6, c[0x0][0x1c8] ;  /* 0x0000720000067ab9 */ /* 0x000fe20000000800 */
[----:B------:R-:W-:Y:S01]  /*04c0*/  IMAD R2, R2, R9, -c[0x0][0x20c] ;  /* 0x8000830002027624 */ /* 0x000fe200078e0209 */
[----:B------:R-:W-:Y:S01]  /*04d0*/  ULDC UR7, c[0x0][0x210] ;  /* 0x0000840000077ab9 */ /* 0x000fe20000000800 */
[----:B------:R-:W-:Y:S01]  /*04e0*/  IADD3 R33, R3, -c[0x0][0x210], RZ ;  /* 0x8000840003217a10 */ /* 0x000fe20007ffe0ff */
[----:B------:R-:W-:Y:S01]  /*04f0*/  UIADD3 UR6, UR6, UR7, URZ ;  /* 0x0000000706067290 */ /* 0x000fe2000fffe03f */
[----:B------:R-:W-:Y:S01]  /*0500*/  IMAD R6, R6, R7, -c[0x0][0x208] ;  /* 0x8000820006067624 */ /* 0x000fe200078e0207 */
[----:B------:R-:W-:-:S02]  /*0510*/  IADD3 R8, R2, c[0x0][0x1f4], RZ ;  /* 0x00007d0002087a10 */ /* 0x000fc40007ffe0ff */
[----:B------:R-:W-:Y:S02]  /*0520*/  IADD3 R9, R33, c[0x0][0x1f8], RZ ;  /* 0x00007e0021097a10 */ /* 0x000fe40007ffe0ff */
[----:B------:R-:W-:Y:S02]  /*0530*/  ISETP.NE.AND P0, PT, RZ, c[0x0][0x21c], PT ;  /* 0x00008700ff007a0c */ /* 0x000fe40003f05270 */
[----:B------:R-:W-:Y:S02]  /*0540*/  IADD3 R7, R6, c[0x0][0x1f0], RZ ;  /* 0x00007c0006077a10 */ /* 0x000fe40007ffe0ff */
[----:B------:R-:W-:Y:S02]  /*0550*/  IMNMX R31, R8, UR5, PT ;  /* 0x00000005081f7c17 */ /* 0x000fe4000b800200 */
[----:B------:R-:W-:Y:S02]  /*0560*/  IMNMX R30, R9, UR6, PT ;  /* 0x00000006091e7c17 */ /* 0x000fe4000b800200 */
[----:B------:R-:W-:-:S02]  /*0570*/  IMNMX R7, R7, UR4, PT ;  /* 0x0000000407077c17 */ /* 0x000fc4000b800200 */
[----:B------:R-:W-:Y:S01]  /*0580*/  IADD3 R8, -R2, R31, RZ ;  /* 0x0000001f02087210 */ /* 0x000fe20007ffe1ff */
[----:B------:R-:W-:Y:S01]  /*0590*/  IMAD.IADD R9, R30, 0x1, -R33 ;  /* 0x000000011e097824 */ /* 0x000fe200078e0a21 */
[----:B------:R-:W-:Y:S01]  /*05a0*/  IMNMX R35, RZ, R6, !PT ;  /* 0x00000006ff237217 */ /* 0x000fe20007800200 */
[C---:B------:R-:W-:Y:S01]  /*05b0*/  IMAD.IADD R6, R7.reuse, 0x1, -R6 ;  /* 0x0000000107067824 */ /* 0x040fe200078e0a06 */
[----:B------:R-:W-:Y:S01]  /*05c0*/  IMNMX R34, R7, c[0x0][0x1b8], PT ;  /* 0x00006e0007227a17 */ /* 0x000fe20003800200 */
[----:B------:R-:W-:Y:S01]  /*05d0*/  IMAD R9, R8, R9, RZ ;  /* 0x0000000908097224 */ /* 0x000fe200078e02ff */
[----:B------:R-:W-:Y:S02]  /*05e0*/  IMNMX R32, RZ, R2, !PT ;  /* 0x00000002ff207217 */ /* 0x000fe40007800200 */
[----:B------:R-:W-:Y:S01]  /*05f0*/  ISETP.GT.AND P1, PT, R34, R35, PT ;  /* 0x000000232200720c */ /* 0x000fe20003f24270 */
[----:B------:R-:W-:Y:S01]  /*0600*/  IMAD R9, R6, R9, RZ ;  /* 0x0000000906097224 */ /* 0x000fe200078e02ff */
[----:B------:R-:W-:-:S02]  /*0610*/  IMNMX R33, RZ, R33, !PT ;  /* 0x00000021ff217217 */ /* 0x000fc40007800200 */
[----:B------:R-:W-:Y:S02]  /*0620*/  IMNMX R31, R31, c[0x0][0x1c0], PT ;  /* 0x000070001f1f7a17 */ /* 0x000fe40003800200 */
[----:B------:R-:W-:Y:S01]  /*0630*/  IMNMX R30, R30, c[0x0][0x1c8], PT ;  /* 0x000072001e1e7a17 */ /* 0x000fe20003800200 */
[----:B------:R-:W-:Y:S05]  /*0640*/  @P0 BRA `(.L_x_2) ;  /* 0x0000008000000947 */ /* 0x000fea0003800000 */
[----:B0-----:R-:W-:Y:S01]  /*0650*/  ULDC.S8 UR4, c[0x0][0x214] ;  /* 0x0000850000047ab9 */ /* 0x001fe20000000200 */
[----:B------:R-:W-:Y:S01]  /*0660*/  IMAD.MOV.U32 R0, RZ, RZ, R9 ;  /* 0x000000ffff007224 */ /* 0x000fe200078e0009 */
[----:B------:R-:W-:-:S13]  /*0670*/  ISETP.NE.AND P0, PT, RZ, UR4, PT ;  /* 0x00000004ff007c0c */ /* 0x000fda000bf05270 */
[----:B------:R-:W-:Y:S01]  /*0680*/  @!P0 IADD3 R7, -R32, R31, RZ ;  /* 0x0000001f20078210 */ /* 0x000fe20007ffe1ff */
[----:B------:R-:W-:Y:S02]  /*0690*/  @!P0 IMAD.IADD R6, R30, 0x1, -R33 ;  /* 0x000000011e068824 */ /* 0x000fe400078e0a21 */
[----:B------:R-:W-:Y:S02]  /*06a0*/  @!P0 IMAD.IADD R2, R34, 0x1, -R35 ;  /* 0x0000000122028824 */ /* 0x000fe400078e0a23 */
[----:B------:R-:W-:-:S04]  /*06b0*/  @!P0 IMAD R7, R6, R7, RZ ;  /* 0x0000000706078224 */ /* 0x000fc800078e02ff */
[----:B------:R-:W-:-:S06]  /*06c0*/  @!P0 IMAD R0, R2, R7, RZ ;  /* 0x0000000702008224 */ /* 0x000fcc00078e02ff */
.L_x_2:
[----:B0-----:R-:W0:Y:S01]  /*06d0*/  I2F R0, R0 ;  /* 0x0000000000007306 */ /* 0x001e220000201400 */
[----:B------:R-:W-:Y:S05]  /*06e0*/  @!P1 EXIT ;  /* 0x000000000000994d */ /* 0x000fea0003800000 */
[----:B------:R-:W-:Y:S01]  /*06f0*/  LOP3.LUT R3, RZ, R3, RZ, 0x33, !PT ;  /* 0x00000003ff037212 */ /* 0x000fe200078e33ff */
[----:B0-----:R0:W1:Y:S01]  /*0700*/  MUFU.RCP R2, R0 ;  /* 0x0000000000027308 */ /* 0x0010620000001000 */
[C---:B------:R-:W-:Y:S01]  /*0710*/  IMAD.WIDE.U32 R6, R32.reuse, c[0x0][0x1e0], RZ ;  /* 0x0000780020067a25 */ /* 0x040fe200078e00ff */
[----:B------:R-:W-:Y:S01]  /*0720*/  ULOP3.LUT UR6, URZ, UR6, URZ, 0x33, !UPT ;  /* 0x000000063f067292 */ /* 0x000fe2000f8e333f */
[----:B------:R-:W-:Y:S01]  /*0730*/  IADD3 R3, R3, c[0x0][0x210], RZ ;  /* 0x0000840003037a10 */ /* 0x000fe20007ffe0ff */
[----:B------:R-:W-:Y:S01]  /*0740*/  ULDC UR4, c[0x0][0x1c8] ;  /* 0x0000720000047ab9 */ /* 0x000fe20000000800 */
[----:B------:R-:W-:Y:S01]  /*0750*/  IMAD R7, R32, c[0x0][0x1e4], R7 ;  /* 0x0000790020077a24 */ /* 0x000fe200078e0207 */
[----:B------:R-:W-:Y:S01]  /*0760*/  ULOP3.LUT UR4, URZ, UR4, URZ, 0x33, !UPT ;  /* 0x000000043f047292 */ /* 0x000fe2000f8e333f */
[----:B------:R-:W-:Y:S01]  /*0770*/  IADD3 R3, R3, -c[0x0][0x1f8], RZ ;  /* 0x80007e0003037a10 */ /* 0x000fe20007ffe0ff */
[----:B------:R-:W-:Y:S01]  /*0780*/  IMAD R9, R4, c[0x0][0x1d0], RZ ;  /* 0x0000740004097a24 */ /* 0x000fe200078e02ff */
[----:B-----5:R-:W-:Y:S01]  /*0790*/  PRMT R5, RZ, 0x5410, R5 ;  /* 0x00005410ff057816 */ /* 0x020fe20000000005 */
[C---:B------:R-:W-:Y:S01]  /*07a0*/  IMAD.WIDE.U32 R16, R14.reuse, c[0x0][0x1d0], R6 ;  /* 0x000074000e107a25 */ /* 0x040fe200078e0006 */
[----:B------:R-:W-:Y:S01]  /*07b0*/  IMNMX R3, R3, UR6, !PT ;  /* 0x0000000603037c17 */ /* 0x000fe2000f800200 */
[----:B------:R-:W-:Y:S01]  /*07c0*/  UMOV UR6, 0x1 ;  /* 0x0000000100067882 */ /* 0x000fe20000000000 */
[----:B------:R-:W-:Y:S01]  /*07d0*/  IADD3 R27, R33, 0x1, RZ ;  /* 0x00000001211b7810 */ /* 0x000fe20007ffe0ff */
[----:B------:R-:W-:Y:S01]  /*07e0*/  IMAD R9, R14, c[0x0][0x1d4], R9 ;  /* 0x000075000e097a24 */ /* 0x000fe200078e0209 */
[----:B0-----:R-:W-:Y:S01]  /*07f0*/  IMNMX R0, R3, UR4, !PT ;  /* 0x0000000403007c17 */ /* 0x001fe2000f800200 */
[----:B-1----:R-:W-:Y:S01]  /*0800*/  FMUL.FTZ R29, R5, R2 ;  /* 0x00000002051d7220 */ /* 0x002fe20000410000 */
[----:B------:R-:W-:Y:S01]  /*0810*/  LOP3.LUT R3, RZ, R33, RZ, 0x33, !PT ;  /* 0x00000021ff037212 */ /* 0x000fe200078e33ff */
[----:B------:R-:W-:Y:S01]  /*0820*/  IMAD.IADD R17, R9, 0x1, R17 ;  /* 0x0000000109117824 */ /* 0x000fe200078e0211 */
[----:B------:R-:W-:Y:S01]  /*0830*/  IADD3 R2, -R0, -0x2, -R33 ;  /* 0xfffffffe00027810 */ /* 0x000fe20007ffe921 */
[----:B------:R-:W-:Y:S01]  /*0840*/  IMAD.WIDE.U32 R14, R14, c[0x0][0x1d0], RZ ;  /* 0x000074000e0e7a25 */ /* 0x000fe200078e00ff */
[----:B------:R-:W-:Y:S01]  /*0850*/  IADD3 R3, -R0, R3, RZ ;  /* 0x0000000300037210 */ /* 0x000fe20007ffe1ff */
[----:B------:R-:W-:Y:S01]  /*0860*/  ULDC.64 UR4, c[0x0][0x1e8] ;  /* 0x00007a0000047ab9 */ /* 0x000fe20000000a00 */
[----:B------:R-:W-:Y:S01]  /*0870*/  IADD3 R26, R33, 0x2, RZ ;  /* 0x00000002211a7810 */ /* 0x000fe20007ffe0ff */
[----:B------:R-:W-:Y:S01]  /*0880*/  IMAD.WIDE.U32 R16, R35, c[0x0][0x1d8], R16 ;  /* 0x0000760023107a25 */ /* 0x000fe200078e0010 */
[----:B------:R-:W-:Y:S01]  /*0890*/  ISETP.GE.U32.AND P0, PT, R2, 0x3, PT ;  /* 0x000000030200780c */ /* 0x000fe20003f06070 */
[----:B------:R-:W-:Y:S01]  /*08a0*/  USHF.L.U64.HI UR5, UR4, UR6, UR5 ;  /* 0x0000000604057299 */ /* 0x000fe20008010205 */
[----:B------:R-:W-:Y:S01]  /*08b0*/  F2FP.BF16.PACK_AB R29, RZ, R29 ;  /* 0x0000001dff1d723e */ /* 0x000fe200000010ff */
[----:B------:R-:W-:Y:S01]  /*08c0*/  IMAD.MOV.U32 R12, RZ, RZ, RZ ;  /* 0x000000ffff0c7224 */ /* 0x000fe200078e00ff */
[----:B------:R-:W-:Y:S01]  /*08d0*/  SHF.R.S32.HI R28, RZ, 0x1f, R33 ;  /* 0x0000001fff1c7819 */ /* 0x000fe20000011421 */
[----:B------:R-:W-:Y:S01]  /*08e0*/  IMAD.MOV.U32 R11, RZ, RZ, RZ ;  /* 0x000000ffff0b7224 */ /* 0x000fe200078e00ff */
[----:B------:R-:W-:Y:S01]  /*08f0*/  IADD3 R13, R33, 0x3, RZ ;  /* 0x00000003210d7810 */ /* 0x000fe20007ffe0ff */
[----:B------:R-:W-:Y:S01]  /*0900*/  IMAD.IADD R9, R15, 0x1, R9 ;  /* 0x000000010f097824 */ /* 0x000fe200078e0209 */
[----:B------:R-:W-:Y:S01]  /*0910*/  SHF.R.S32.HI R10, RZ, 0x1f, R27 ;  /* 0x0000001fff0a7819 */ /* 0x000fe2000001141b */
[----:B------:R-:W-:Y:S01]  /*0920*/  IMAD R7, R35, c[0x0][0x1dc], R17 ;  /* 0x0000770023077a24 */ /* 0x000fe200078e0211 */
[----:B------:R-:W-:Y:S01]  /*0930*/  SHF.R.S32.HI R8, RZ, 0x1f, R26 ;  /* 0x0000001fff087819 */ /* 0x000fe2000001141a */
[----:B------:R-:W-:Y:S01]  /*0940*/  USHF.L.U32 UR4, UR4, 0x1, URZ ;  /* 0x0000000104047899 */ /* 0x000fe2000800063f */
[----:B------:R-:W-:-:S02]  /*0950*/  LOP3.LUT R6, R3, 0x3, RZ, 0xc0, !PT ;  /* 0x0000000303067812 */ /* 0x000fc400078ec0ff */
.L_x_11:
[----:B------:R-:W-:Y:S01]  /*0960*/  ISETP.GT.AND P1, PT, R31, R32, PT ;  /* 0x000000201f00720c */ /* 0x000fe20003f24270 */
[----:B------:R-:W-:-:S12]  /*0970*/  BSSY B0, `(.L_x_3) ;  /* 0x0000065000007945 */ /* 0x000fd80003800000 */
[----:B0-----:R-:W-:Y:S05]  /*0980*/  @!P1 BRA `(.L_x_4) ;  /* 0x0000063000009947 */ /* 0x001fea0003800000 */
[----:B------:R-:W-:Y:S01]  /*0990*/  SHF.R.S32.HI R0, RZ, 0x1f, R35 ;  /* 0x0000001fff007819 */ /* 0x000fe20000011423 */
[----:B------:R-:W-:Y:S01]  /*09a0*/  IMAD.MOV.U32 R2, RZ, RZ, R16 ;  /* 0x000000ffff027224 */ /* 0x000fe200078e0010 */
[----:B------:R-:W-:Y:S01]  /*09b0*/  MOV R4, R14 ;  /* 0x0000000e00047202 */ /* 0x000fe20000000f00 */
[----:B------:R-:W-:Y:S02]  /*09c0*/  IMAD.MOV.U32 R3, RZ, RZ, R7 ;  /* 0x000000ffff037224 */ /* 0x000fe400078e0007 */
[----:B------:R-:W-:Y:S02]  /*09d0*/  IMAD.MOV.U32 R5, RZ, RZ, R9 ;  /* 0x000000ffff057224 */ /* 0x000fe400078e0009 */
[----:B------:R-:W-:Y:S02]  /*09e0*/  IMAD R0, R0, c[0x0][0x1d8], RZ ;  /* 0x0000760000007a24 */ /* 0x000fe400078e02ff */
[----:B------:R-:W-:Y:S02]  /*09f0*/  IMAD R23, R11, c[0x0][0x1d8], RZ ;  /* 0x000076000b177a24 */ /* 0x000fe400078e02ff */
[----:B------:R-:W-:-:S04]  /*0a00*/  IMAD.WIDE.U32 R20, R12, c[0x0][0x1d8], R2 ;  /* 0x000076000c147a25 */ /* 0x000fc800078e0002 */
[----:B------:R-:W-:Y:S01]  /*0a10*/  IMAD.WIDE.U32 R18, R35, c[0x0][0x1d8], R4 ;  /* 0x0000760023127a25 */ /* 0x000fe200078e0004 */
[----:B------:R-:W-:-:S03]  /*0a20*/  HFMA2.MMA R4, -RZ, RZ, 0, 0 ;  /* 0x00000000ff047435 */ /* 0x000fc600000001ff */
[----:B------:R-:W-:Y:S02]  /*0a30*/  IMAD R3, R35, c[0x0][0x1dc], R0 ;  /* 0x0000770023037a24 */ /* 0x000fe400078e0200 */
[----:B------:R-:W-:Y:S02]  /*0a40*/  IMAD R5, R12, c[0x0][0x1dc], R23 ;  /* 0x000077000c057a24 */ /* 0x000fe400078e0217 */
[----:B------:R-:W-:Y:S01]  /*0a50*/  IMAD.MOV.U32 R2, RZ, RZ, RZ ;  /* 0x000000ffff027224 */ /* 0x000fe200078e00ff */
[----:B------:R-:W-:Y:S01]  /*0a60*/  IADD3 R3, R19, R3, RZ ;  /* 0x0000000313037210 */ /* 0x000fe20007ffe0ff */
[----:B------:R-:W-:Y:S02]  /*0a70*/  IMAD.MOV.U32 R0, RZ, RZ, R32 ;  /* 0x000000ffff007224 */ /* 0x000fe400078e0020 */
[----:B------:R-:W-:Y:S02]  /*0a80*/  IMAD.IADD R5, R21, 0x1, R5 ;  /* 0x0000000115057824 */ /* 0x000fe400078e0205 */
.L_x_10:
[----:B------:R-:W-:Y:S01]  /*0a90*/  ISETP.GT.AND P1, PT, R30, R33, PT ;  /* 0x000000211e00720c */ /* 0x000fe20003f24270 */
[----:B------:R-:W-:-:S12]  /*0aa0*/  BSSY B1, `(.L_x_5) ;  /* 0x000004c000017945 */ /* 0x000fd80003800000 */
[----:B0-----:R-:W-:Y:S05]  /*0ab0*/  @!P1 BRA `(.L_x_6) ;  /* 0x000004a000009947 */ /* 0x001fea0003800000 */
[----:B------:R-:W-:Y:S01]  /*0ac0*/  ISETP.NE.AND P1, PT, R6, RZ, PT ;  /* 0x000000ff0600720c */ /* 0x000fe20003f25270 */
[----:B------:R-:W-:Y:S01]  /*0ad0*/  BSSY B2, `(.L_x_7) ;  /* 0x0000026000027945 */ /* 0x000fe20003800000 */
[----:B------:R-:W-:-:S11]  /*0ae0*/  IMAD.MOV.U32 R22, RZ, RZ, R33 ;  /* 0x000000ffff167224 */ /* 0x000fd600078e0021 */
[----:B------:R-:W-:Y:S05]  /*0af0*/  @!P1 BRA `(.L_x_8) ;  /* 0x0000023000009947 */ /* 0x000fea0003800000 */
[----:B------:R-:W-:Y:S01]  /*0b00*/  SHF.R.S32.HI R22, RZ, 0x1f, R0 ;  /* 0x0000001fff167819 */ /* 0x000fe20000011400 */
[----:B------:R-:W-:-:S04]  /*0b10*/  IMAD.MOV.U32 R23, RZ, RZ, R3 ;  /* 0x000000ffff177224 */ /* 0x000fc800078e0003 */
[----:B------:R-:W-:Y:S02]  /*0b20*/  IMAD R25, R22, c[0x0][0x1e0], RZ ;  /* 0x0000780016197a24 */ /* 0x000fe400078e02ff */
[----:B------:R-:W-:Y:S02]  /*0b30*/  IMAD.MOV.U32 R22, RZ, RZ, R18 ;  /* 0x000000ffff167224 */ /* 0x000fe400078e0012 */
        /* <DEDUP_REMOVED lines=8> */
[----:B------:R-:W-:Y:S02]  /*0bc0*/  LEA.HI.X R23, R24, c[0x0][0x1ac], R23, 0x1, P1 ;  /* 0x00006b0018177a11 */ /* 0x000fe400008f0c17 */
[----:B------:R-:W-:-:S03]  /*0bd0*/  ISETP.NE.AND P1, PT, R6, 0x1, PT ;  /* 0x000000010600780c */ /* 0x000fc60003f25270 */
[----:B------:R0:W-:Y:S02]  /*0be0*/  STG.E.U16 [R22.64], R29 ;  /* 0x0000001d16007986 */ /* 0x0001e4000c101508 */
[----:B0-----:R-:W-:-:S08]  /*0bf0*/  IMAD.MOV.U32 R22, RZ, RZ, R27 ;  /* 0x000000ffff167224 */ /* 0x001fd000078e001b */
[----:B------:R-:W-:Y:S05]  /*0c00*/  @!P1 BRA `(.L_x_8) ;  /* 0x0000012000009947 */ /* 0x000fea0003800000 */
[----:B------:R-:W-:Y:S01]  /*0c10*/  IMAD R22, R10, c[0x0][0x1e8], RZ ;  /* 0x00007a000a167a24 */ /* 0x000fe200078e02ff */
[----:B------:R-:W-:-:S03]  /*0c20*/  ISETP.NE.AND P1, PT, R6, 0x2, PT ;  /* 0x000000020600780c */ /* 0x000fc60003f25270 */
[C---:B------:R-:W-:Y:S02]  /*0c30*/  IMAD R25, R27.reuse, c[0x0][0x1ec], R22 ;  /* 0x00007b001b197a24 */ /* 0x040fe400078e0216 */
[----:B------:R-:W-:-:S04]  /*0c40*/  IMAD.WIDE.U32 R22, R27, c[0x0][0x1e8], R36 ;  /* 0x00007a001b167a25 */ /* 0x000fc800078e0024 */
[----:B------:R-:W-:Y:S01]  /*0c50*/  IMAD.IADD R23, R23, 0x1, R25 ;  /* 0x0000000117177824 */ /* 0x000fe200078e0219 */
[----:B------:R-:W-:-:S04]  /*0c60*/  LEA R24, P2, R22, c[0x0][0x1a8], 0x1 ;  /* 0x00006a0016187a11 */ /* 0x000fc800078408ff */
[----:B------:R-:W-:Y:S01]  /*0c70*/  LEA.HI.X R25, R22, c[0x0][0x1ac], R23, 0x1, P2 ;  /* 0x00006b0016197a11 */ /* 0x000fe200010f0c17 */
[----:B------:R-:W-:-:S04]  /*0c80*/  @P1 IMAD.WIDE.U32 R22, R26, c[0x0][0x1e8], R36 ;  /* 0x00007a001a161a25 */ /* 0x000fc800078e0024 */
[----:B------:R0:W-:Y:S01]  /*0c90*/  STG.E.U16 [R24.64], R29 ;  /* 0x0000001d18007986 */ /* 0x0001e2000c101508 */
[----:B------:R-:W-:Y:S01]  /*0ca0*/  @P1 LEA R36, P2, R22, c[0x0][0x1a8], 0x1 ;  /* 0x00006a0016241a11 */ /* 0x000fe200078408ff */
[----:B0-----:R-:W-:-:S04]  /*0cb0*/  @P1 IMAD R25, R8, c[0x0][0x1e8], RZ ;  /* 0x00007a0008191a24 */ /* 0x001fc800078e02ff */
[----:B------:R-:W-:-:S05]  /*0cc0*/  @P1 IMAD R37, R26, c[0x0][0x1ec], R25 ;  /* 0x00007b001a251a24 */ /* 0x000fca00078e0219 */
[----:B------:R-:W-:-:S04]  /*0cd0*/  @P1 IADD3 R23, R23, R37, RZ ;  /* 0x0000002517171210 */ /* 0x000fc80007ffe0ff */
[--C-:B------:R-:W-:Y:S01]  /*0ce0*/  @P1 LEA.HI.X R37, R22, c[0x0][0x1ac], R23.reuse, 0x1, P2 ;  /* 0x00006b0016251a11 */ /* 0x100fe200010f0c17 */
[----:B------:R-:W-:Y:S01]  /*0cf0*/  IMAD.MOV.U32 R22, RZ, RZ, R26 ;  /* 0x000000ffff167224 */ /* 0x000fe200078e001a */
[----:B------:R-:W-:Y:S01]  /*0d00*/  PRMT R23, R29, 0x7610, R23 ;  /* 0x000076101d177816 */ /* 0x000fe20000000017 */
[----:B------:R-:W-:-:S04]  /*0d10*/  @P1 IMAD.MOV.U32 R22, RZ, RZ, R13 ;  /* 0x000000ffff161224 */ /* 0x000fc800078e000d */
[----:B------:R0:W-:Y:S03]  /*0d20*/  @P1 STG.E.U16 [R36.64], R23 ;  /* 0x0000001724001986 */ /* 0x0001e6000c101508 */
.L_x_8:
[----:B------:R-:W-:Y:S05]  /*0d30*/  BSYNC B2 ;  /* 0x0000000000027941 */ /* 0x000fea0003800000 */
.L_x_7:
[----:B------:R-:W-:Y:S05]  /*0d40*/  @!P0 BRA `(.L_x_6) ;  /* 0x0000021000008947 */ /* 0x000fea0003800000 */
[----:B------:R-:W-:Y:S01]  /*0d50*/  MOV R25, R5 ;  /* 0x0000000500197202 */ /* 0x000fe20000000f00 */
[----:B0-----:R-:W-:Y:S02]  /*0d60*/  IMAD R23, R2, c[0x0][0x1e0], RZ ;  /* 0x0000780002177a24 */ /* 0x001fe400078e02ff */
[----:B------:R-:W-:Y:S02]  /*0d70*/  IMAD.MOV.U32 R24, RZ, RZ, R20 ;  /* 0x000000ffff187224 */ /* 0x000fe400078e0014 */
[C---:B------:R-:W-:Y:S02]  /*0d80*/  IMAD R23, R4.reuse, c[0x0][0x1e4], R23 ;  /* 0x0000790004177a24 */ /* 0x040fe400078e0217 */
[----:B------:R-:W-:-:S04]  /*0d90*/  IMAD.WIDE.U32 R36, R4, c[0x0][0x1e0], R24 ;  /* 0x0000780004247a25 */ /* 0x000fc800078e0018 */
[----:B------:R-:W-:Y:S01]  /*0da0*/  IMAD.IADD R25, R37, 0x1, R23 ;  /* 0x0000000125197824 */ /* 0x000fe200078e0217 */
[----:B------:R-:W-:Y:S02]  /*0db0*/  SHF.R.S32.HI R23, RZ, 0x1f, R22 ;  /* 0x0000001fff177819 */ /* 0x000fe40000011416 */
[----:B------:R-:W-:-:S03]  /*0dc0*/  LEA R24, P1, R36, c[0x0][0x1a8], 0x1 ;  /* 0x00006a0024187a11 */ /* 0x000fc600078208ff */
[----:B------:R-:W-:Y:S01]  /*0dd0*/  IMAD R23, R23, c[0x0][0x1e8], RZ ;  /* 0x00007a0017177a24 */ /* 0x000fe200078e02ff */
[----:B------:R-:W-:Y:S01]  /*0de0*/  LEA.HI.X R25, R36, c[0x0][0x1ac], R25, 0x1, P1 ;  /* 0x00006b0024197a11 */ /* 0x000fe200008f0c19 */
[----:B------:R-:W-:-:S04]  /*0df0*/  IMAD.WIDE.U32 R36, R22, c[0x0][0x1e8], RZ ;  /* 0x00007a0016247a25 */ /* 0x000fc800078e00ff */
[----:B------:R-:W-:Y:S01]  /*0e00*/  IMAD R23, R22, c[0x0][0x1ec], R23 ;  /* 0x00007b0016177a24 */ /* 0x000fe200078e0217 */
[----:B------:R-:W-:-:S03]  /*0e10*/  LEA R24, P1, R36, R24, 0x1 ;  /* 0x0000001824187211 */ /* 0x000fc600078208ff */
[----:B------:R-:W-:Y:S02]  /*0e20*/  IMAD.IADD R23, R37, 0x1, R23 ;  /* 0x0000000125177824 */ /* 0x000fe400078e0217 */
[----:B------:R-:W-:-:S03]  /*0e30*/  IMAD.MOV.U32 R37, RZ, RZ, R22 ;  /* 0x000000ffff257224 */ /* 0x000fc600078e0016 */
[----:B------:R-:W-:-:S05]  /*0e40*/  LEA.HI.X R25, R36, R25, R23, 0x1, P1 ;  /* 0x0000001924197211 */ /* 0x000fca00008f0c17 */
.L_x_9:
[----:B0-----:R0:W-:Y:S01]  /*0e50*/  STG.E.U16 [R24.64], R29 ;  /* 0x0000001d18007986 */ /* 0x0011e2000c101508 */
[C---:B------:R-:W-:Y:S02]  /*0e60*/  PRMT R23, R29.reuse, 0x7610, R23 ;  /* 0x000076101d177816 */ /* 0x040fe40000000017 */
[----:B------:R-:W-:Y:S02]  /*0e70*/  PRMT R36, R29, 0x7610, R36 ;  /* 0x000076101d247816 */ /* 0x000fe40000000024 */
[----:B------:R-:W-:Y:S02]  /*0e80*/  IADD3 R37, R37, 0x4, RZ ;  /* 0x0000000425257810 */ /* 0x000fe40007ffe0ff */
[----:B0-----:R-:W-:-:S04]  /*0e90*/  IADD3 R24, P1, R24, UR4, RZ ;  /* 0x0000000418187c10 */ /* 0x001fc8000ff3e0ff */
[----:B------:R-:W-:Y:S02]  /*0ea0*/  IADD3.X R25, R25, UR5, RZ, P1, !PT ;  /* 0x0000000519197c10 */ /* 0x000fe40008ffe4ff */
[----:B------:R-:W-:-:S03]  /*0eb0*/  IADD3 R22, P1, R24, UR4, RZ ;  /* 0x0000000418167c10 */ /* 0x000fc6000ff3e0ff */
[----:B------:R0:W-:Y:S02]  /*0ec0*/  STG.E.U16 [R24.64], R23 ;  /* 0x0000001718007986 */ /* 0x0001e4000c101508 */
[----:B0-----:R-:W-:-:S05]  /*0ed0*/  IADD3.X R23, R25, UR5, RZ, P1, !PT ;  /* 0x0000000519177c10 */ /* 0x001fca0008ffe4ff */
[----:B------:R0:W-:Y:S02]  /*0ee0*/  STG.E.U16 [R22.64], R36 ;  /* 0x0000002416007986 */ /* 0x0001e4000c101508 */
[----:B0-----:R-:W-:-:S04]  /*0ef0*/  IADD3 R22, P1, R22, UR4, RZ ;  /* 0x0000000416167c10 */ /* 0x001fc8000ff3e0ff */
[----:B------:R-:W-:Y:S02]  /*0f00*/  IADD3.X R23, R23, UR5, RZ, P1, !PT ;  /* 0x0000000517177c10 */ /* 0x000fe40008ffe4ff */
[----:B------:R-:W-:Y:S02]  /*0f10*/  ISETP.GE.AND P1, PT, R37, R30, PT ;  /* 0x0000001e2500720c */ /* 0x000fe40003f26270 */
[----:B------:R-:W-:Y:S01]  /*0f20*/  IADD3 R24, P2, R22, UR4, RZ ;  /* 0x0000000416187c10 */ /* 0x000fe2000ff5e0ff */
[----:B------:R0:W-:Y:S03]  /*0f30*/  STG.E.U16 [R22.64], R29 ;  /* 0x0000001d16007986 */ /* 0x0001e6000c101508 */
[----:B------:R-:W-:-:S07]  /*0f40*/  IADD3.X R25, R23, UR5, RZ, P2, !PT ;  /* 0x0000000517197c10 */ /* 0x000fce00097fe4ff */
[----:B------:R-:W-:Y:S05]  /*0f50*/  @!P1 BRA `(.L_x_9) ;  /* 0xfffffef000009947 */ /* 0x000fea000383ffff */
.L_x_6:
[----:B------:R-:W-:Y:S05]  /*0f60*/  BSYNC B1 ;  /* 0x0000000000017941 */ /* 0x000fea0003800000 */
.L_x_5:
[----:B------:R-:W-:Y:S02]  /*0f70*/  IADD3 R0, R0, 0x1, RZ ;  /* 0x0000000100007810 */ /* 0x000fe40007ffe0ff */
[----:B------:R-:W-:Y:S02]  /*0f80*/  IADD3 R4, P2, R4, 0x1, RZ ;  /* 0x0000000104047810 */ /* 0x000fe40007f5e0ff */
[----:B------:R-:W-:Y:S02]  /*0f90*/  ISETP.GE.AND P1, PT, R0, R31, PT ;  /* 0x0000001f0000720c */ /* 0x000fe40003f26270 */
[----:B------:R-:W-:-:S11]  /*0fa0*/  IADD3.X R2, RZ, R2, RZ, P2, !PT ;  /* 0x00000002ff027210 */ /* 0x000fd600017fe4ff */
[----:B------:R-:W-:Y:S05]  /*0fb0*/  @!P1 BRA `(.L_x_10) ;  /* 0xfffffad000009947 */ /* 0x000fea000383ffff */
.L_x_4:
[----:B------:R-:W-:Y:S05]  /*0fc0*/  BSYNC B0 ;  /* 0x0000000000007941 */ /* 0x000fea0003800000 */
.L_x_3:
[----:B------:R-:W-:Y:S02]  /*0fd0*/  IADD3 R35, R35, 0x1, RZ ;  /* 0x0000000123237810 */ /* 0x000fe40007ffe0ff */
[----:B------:R-:W-:Y:S02]  /*0fe0*/  IADD3 R12, P2, R12, 0x1, RZ ;  /* 0x000000010c0c7810 */ /* 0x000fe40007f5e0ff */
[----:B------:R-:W-:-:S03]  /*0ff0*/  ISETP.GE.AND P1, PT, R35, R34, PT ;  /* 0x000000222300720c */ /* 0x000fc60003f26270 */
[----:B------:R-:W-:-:S10]  /*1000*/  IMAD.X R11, RZ, RZ, R11, P2 ;  /* 0x000000ffff0b7224 */ /* 0x000fd400010e060b */
[----:B------:R-:W-:Y:S05]  /*1010*/  @!P1 BRA `(.L_x_11) ;  /* 0xfffff94000009947 */ /* 0x000fea000383ffff */
[----:B------:R-:W-:Y:S05]  /*1020*/  EXIT ;  /* 0x000000000000794d */ /* 0x000fea0003800000 */
        .weak           $__internal_0_$__cuda_sm20_div_s64
        .type           $__internal_0_$__cuda_sm20_div_s64,@function
        .size           $__internal_0_$__cuda_sm20_div_s64,(.L_x_756 - $__internal_0_$__cuda_sm20_div_s64)
$__internal_0_$__cuda_sm20_div_s64:
[----:B------:R-:W-:Y:S02]  /*1030*/  IADD3 R6, P0, RZ, -c[0x0][0x170], RZ ;  /* 0x80005c00ff067a10 */ /* 0x000fe40007f1e0ff */
[----:B------:R-:W-:-:S03]  /*1040*/  ISETP.LE.AND P1, PT, RZ, c[0x0][0x174], PT ;  /* 0x00005d00ff007a0c */ /* 0x000fc60003f23270 */
[----:B------:R-:W-:Y:S01]  /*1050*/  IMAD.X R5, RZ, RZ, ~c[0x0][0x174], P0 ;  /* 0x80005d00ff057624 */ /* 0x000fe200000e06ff */
[----:B------:R-:W-:-:S04]  /*1060*/  SEL R6, R6, c[0x0][0x170], !P1 ;  /* 0x00005c0006067a07 */ /* 0x000fc80004800000 */
[----:B------:R-:W-:-:S04]  /*1070*/  SEL R7, R5, c[0x0][0x174], !P1 ;  /* 0x00005d0005077a07 */ /* 0x000fc80004800000 */
[----:B------:R-:W0:Y:S08]  /*1080*/  I2F.U64.RP R5, R6 ;  /* 0x0000000600057312 */ /* 0x000e300000309000 */
[----:B0-----:R-:W0:Y:S02]  /*1090*/  MUFU.RCP R5, R5 ;  /* 0x0000000500057308 */ /* 0x001e240000001000 */
[----:B0-----:R-:W-:-:S06]  /*10a0*/  IADD3 R10, R5, 0x1ffffffe, RZ ;  /* 0x1ffffffe050a7810 */ /* 0x001fcc0007ffe0ff */
[----:B------:R-:W0:Y:S02]  /*10b0*/  F2I.U64.TRUNC R10, R10 ;  /* 0x0000000a000a7311 */ /* 0x000e24000020d800 */
[----:B0-----:R-:W-:-:S04]  /*10c0*/  IMAD.WIDE.U32 R12, R10, R6, RZ ;  /* 0x000000060a0c7225 */ /* 0x001fc800078e00ff */
[C---:B------:R-:W-:Y:S01]  /*10d0*/  IMAD R9, R10.reuse, R7, R13 ;  /* 0x000000070a097224 */ /* 0x040fe200078e020d */
[----:B------:R-:W-:Y:S02]  /*10e0*/  IADD3 R15, P0, RZ, -R12, RZ ;  /* 0x8000000cff0f7210 */ /* 0x000fe40007f1e0ff */
[----:B------:R-:W-:Y:S01]  /*10f0*/  MOV R13, R10 ;  /* 0x0000000a000d7202 */ /* 0x000fe20000000f00 */
[----:B------:R-:W-:Y:S02]  /*1100*/  IMAD R9, R11, R6, R9 ;  /* 0x000000060b097224 */ /* 0x000fe400078e0209 */
[----:B------:R-:W-:-:S04]  /*1110*/  IMAD.HI.U32 R12, R10, R15, RZ ;  /* 0x0000000f0a0c7227 */ /* 0x000fc800078e00ff */
[----:B------:R-:W-:-:S04]  /*1120*/  IMAD.X R9, RZ, RZ, ~R9, P0 ;  /* 0x000000ffff097224 */ /* 0x000fc800000e0e09 */
[----:B------:R-:W-:-:S04]  /*1130*/  IMAD.WIDE.U32 R12, P0, R10, R9, R12 ;  /* 0x000000090a0c7225 */ /* 0x000fc8000780000c */
[C---:B------:R-:W-:Y:S02]  /*1140*/  IMAD R17, R11.reuse, R9, RZ ;  /* 0x000000090b117224 */ /* 0x040fe400078e02ff */
[----:B------:R-:W-:-:S04]  /*1150*/  IMAD.HI.U32 R12, P2, R11, R15, R12 ;  /* 0x0000000f0b0c7227 */ /* 0x000fc8000784000c */
[----:B------:R-:W-:Y:S01]  /*1160*/  IMAD.HI.U32 R5, R11, R9, RZ ;  /* 0x000000090b057227 */ /* 0x000fe200078e00ff */
[----:B------:R-:W-:-:S03]  /*1170*/  IADD3 R13, P3, R17, R12, RZ ;  /* 0x0000000c110d7210 */ /* 0x000fc60007f7e0ff */
[----:B------:R-:W-:Y:S02]  /*1180*/  IMAD.X R5, R5, 0x1, R11, P0 ;  /* 0x0000000105057824 */ /* 0x000fe400000e060b */
[----:B------:R-:W-:-:S03]  /*1190*/  IMAD.WIDE.U32 R10, R13, R6, RZ ;  /* 0x000000060d0a7225 */ /* 0x000fc600078e00ff */
[----:B------:R-:W-:Y:S01]  /*11a0*/  IADD3.X R5, RZ, RZ, R5, P3, P2 ;  /* 0x000000ffff057210 */ /* 0x000fe20001fe4405 */
[----:B------:R-:W-:Y:S01]  /*11b0*/  IMAD R9, R13, R7, R11 ;  /* 0x000000070d097224 */ /* 0x000fe200078e020b */
[----:B------:R-:W-:-:S03]  /*11c0*/  IADD3 R11, P0, RZ, -R10, RZ ;  /* 0x8000000aff0b7210 */ /* 0x000fc60007f1e0ff */
[----:B------:R-:W-:Y:S02]  /*11d0*/  IMAD R9, R5, R6, R9 ;  /* 0x0000000605097224 */ /* 0x000fe400078e0209 */
[----:B------:R-:W-:-:S04]  /*11e0*/  IMAD.HI.U32 R12, R13, R11, RZ ;  /* 0x0000000b0d0c7227 */ /* 0x000fc800078e00ff */
[----:B------:R-:W-:-:S04]  /*11f0*/  IMAD.X R10, RZ, RZ, ~R9, P0 ;  /* 0x000000ffff0a7224 */ /* 0x000fc800000e0e09 */
[----:B------:R-:W-:-:S04]  /*1200*/  IMAD.WIDE.U32 R12, P0, R13, R10, R12 ;  /* 0x0000000a0d0c7225 */ /* 0x000fc8000780000c */
[C---:B------:R-:W-:Y:S02]  /*1210*/  IMAD R14, R5.reuse, R10, RZ ;  /* 0x0000000a050e7224 */ /* 0x040fe400078e02ff */
[----:B------:R-:W-:Y:S01]  /*1220*/  IMAD.HI.U32 R9, P2, R5, R11, R12 ;  /* 0x0000000b05097227 */ /* 0x000fe2000784000c */
[----:B------:R-:W-:-:S03]  /*1230*/  HFMA2.MMA R11, -RZ, RZ, 0, 0 ;  /* 0x00000000ff0b7435 */ /* 0x000fc600000001ff */
[----:B------:R-:W-:Y:S01]  /*1240*/  IMAD.HI.U32 R12, R5, R10, RZ ;  /* 0x0000000a050c7227 */ /* 0x000fe200078e00ff */
[----:B------:R-:W-:-:S03]  /*1250*/  IADD3 R9, P3, R14, R9, RZ ;  /* 0x000000090e097210 */ /* 0x000fc60007f7e0ff */
[----:B------:R-:W-:Y:S02]  /*1260*/  IMAD.X R5, R12, 0x1, R5, P0 ;  /* 0x000000010c057824 */ /* 0x000fe400000e0605 */
[----:B------:R-:W-:-:S03]  /*1270*/  IMAD.HI.U32 R10, R9, R4, RZ ;  /* 0x00000004090a7227 */ /* 0x000fc600078e00ff */
[----:B------:R-:W-:-:S03]  /*1280*/  IADD3.X R5, RZ, RZ, R5, P3, P2 ;  /* 0x000000ffff057210 */ /* 0x000fc60001fe4405 */
[----:B------:R-:W-:-:S06]  /*1290*/  IMAD.WIDE.U32 R10, RZ, R9, R10 ;  /* 0x00000009ff0a7225 */ /* 0x000fcc00078e000a */
[----:B------:R-:W-:-:S05]  /*12a0*/  IMAD.HI.U32 R5, P0, R5, R4, R10 ;  /* 0x0000000405057227 */ /* 0x000fca000780000a */
[----:B------:R-:W-:Y:S01]  /*12b0*/  IADD3 R9, P2, RZ, R5, RZ ;  /* 0x00000005ff097210 */ /* 0x000fe20007f5e0ff */
[----:B------:R-:W-:-:S04]  /*12c0*/  IMAD.X R5, RZ, RZ, RZ, P0 ;  /* 0x000000ffff057224 */ /* 0x000fc800000e06ff */
[----:B------:R-:W-:-:S04]  /*12d0*/  IMAD.WIDE.U32 R10, R9, R6, RZ ;  /* 0x00000006090a7225 */ /* 0x000fc800078e00ff */
[----:B------:R-:W-:Y:S01]  /*12e0*/  IMAD.X R5, RZ, RZ, R5, P2 ;  /* 0x000000ffff057224 */ /* 0x000fe200010e0605 */
[----:B------:R-:W-:Y:S01]  /*12f0*/  IADD3 R13, P2, -R10, R4, RZ ;  /* 0x000000040a0d7210 */ /* 0x000fe20007f5e1ff */
[C---:B------:R-:W-:Y:S01]  /*1300*/  IMAD R11, R9.reuse, R7, R11 ;  /* 0x00000007090b7224 */ /* 0x040fe200078e020b */
[----:B------:R-:W-:Y:S02]  /*1310*/  IADD3 R10, R9, 0x1, RZ ;  /* 0x00000001090a7810 */ /* 0x000fe40007ffe0ff */
[-C--:B------:R-:W-:Y:S01]  /*1320*/  ISETP.GE.U32.AND P0, PT, R13, R6.reuse, PT ;  /* 0x000000060d00720c */ /* 0x080fe20003f06070 */
[----:B------:R-:W-:-:S04]  /*1330*/  IMAD R5, R5, R6, R11 ;  /* 0x0000000605057224 */ /* 0x000fc800078e020b */
[----:B------:R-:W-:Y:S01]  /*1340*/  IMAD.X R15, RZ, RZ, ~R5, P2 ;  /* 0x000000ffff0f7224 */ /* 0x000fe200010e0e05 */
[----:B------:R-:W-:-:S04]  /*1350*/  IADD3 R5, P2, R13, -R6, RZ ;  /* 0x800000060d057210 */ /* 0x000fc80007f5e0ff */
[CC--:B------:R-:W-:Y:S02]  /*1360*/  ISETP.GE.U32.AND.EX P0, PT, R15.reuse, R7.reuse, PT, P0 ;  /* 0x000000070f00720c */ /* 0x0c0fe40003f06100 */
[----:B------:R-:W-:Y:S02]  /*1370*/  IADD3.X R11, R15, ~R7, RZ, P2, !PT ;  /* 0x800000070f0b7210 */ /* 0x000fe400017fe4ff */
[----:B------:R-:W-:Y:S02]  /*1380*/  SEL R5, R5, R13, P0 ;  /* 0x0000000d05057207 */ /* 0x000fe40000000000 */
[----:B------:R-:W-:Y:S02]  /*1390*/  SEL R11, R11, R15, P0 ;  /* 0x0000000f0b0b7207 */ /* 0x000fe40000000000 */
[----:B------:R-:W-:Y:S02]  /*13a0*/  SEL R9, R10, R9, P0 ;  /* 0x000000090a097207 */ /* 0x000fe40000000000 */
[----:B------:R-:W-:-:S02]  /*13b0*/  ISETP.GE.U32.AND P0, PT, R5, R6, PT ;  /* 0x000000060500720c */ /* 0x000fc40003f06070 */
[----:B------:R-:W-:Y:S02]  /*13c0*/  IADD3 R14, R9, 0x1, RZ ;  /* 0x00000001090e7810 */ /* 0x000fe40007ffe0ff */
[----:B------:R-:W-:-:S04]  /*13d0*/  ISETP.GE.U32.AND.EX P0, PT, R11, R7, PT, P0 ;  /* 0x000000070b00720c */ /* 0x000fc80003f06100 */
[----:B------:R-:W-:Y:S01]  /*13e0*/  SEL R14, R14, R9, P0 ;  /* 0x000000090e0e7207 */ /* 0x000fe20000000000 */
[----:B------:R-:W-:Y:S01]  /*13f0*/  IMAD.MOV.U32 R9, RZ, RZ, 0x0 ;  /* 0x00000000ff097424 */ /* 0x000fe200078e00ff */
[----:B------:R-:W-:-:S03]  /*1400*/  ISETP.NE.U32.AND P0, PT, RZ, c[0x0][0x170], PT ;  /* 0x00005c00ff007a0c */ /* 0x000fc60003f05070 */
[----:B------:R-:W-:Y:S01]  /*1410*/  IMAD.MOV R5, RZ, RZ, -R14 ;  /* 0x000000ffff057224 */ /* 0x000fe200078e0a0e */
[----:B------:R-:W-:-:S04]  /*1420*/  ISETP.NE.AND.EX P0, PT, RZ, c[0x0][0x174], PT, P0 ;  /* 0x00005d00ff007a0c */ /* 0x000fc80003f05300 */
[----:B------:R-:W-:-:S04]  /*1430*/  SEL R14, R5, R14, !P1 ;  /* 0x0000000e050e7207 */ /* 0x000fc80004800000 */
[----:B------:R-:W-:Y:S01]  /*1440*/  SEL R14, R14, 0xffffffff, P0 ;  /* 0xffffffff0e0e7807 */ /* 0x000fe20000000000 */
[----:B------:R-:W-:Y:S06]  /*1450*/  RET.REL.NODEC R8 `(_ZN2at6native49_GLOBAL__N__09e94e3a_16_AveragePool3d_cu_a8eae74c33avg_pool3d_cuda_update_grad_inputIN3c108BFloat16EfEEvNS_27GenericPackedTensorAccessorIKT_Lm4ENS_16DefaultPtrTraitsElEENS5_IS6_Lm4ES8_lEEiiiiiiiiibii) ;  /* 0xffffeba008007950 */ /* 0x000fec0003c3ffff */
.L_x_12:
[----:B------:R-:W-:-:S00]  /*1460*/  BRA `(.L_x_12) ;  /* 0xfffffff000007947 */ /* 0x000fc0000383ffff */
[----:B------:R-:W-:-:S00]  /*1470*/  NOP ;  /* 0x0000000000007918 */ /* 0x000fc00000000000 */
        /* <DEDUP_REMOVED lines=8> */
.L_x_756:


//--------------------- .text._ZN2at6native49_GLOBAL__N__09e94e3a_16_AveragePool3d_cu_a8eae74c40avg_pool3d_cuda_update_grad_input_atomicIN3c108BFloat16EfEEvNS_27GenericPackedTensorAccessorIKT_Lm4ENS_16DefaultPtrTraitsElEENS5_IS6_Lm4ES8_lEEiiiiiiiiibiii --------------------------
	.section	.text._ZN2at6native49_GLOBAL__N__09e94e3a_16_AveragePool3d_cu_a8eae74c40avg_pool3d_cuda_update_grad_input_atomicIN3c108BFloat16EfEEvNS_27GenericPackedTensorAccessorIKT_Lm4ENS_16DefaultPtrTraitsElEENS5_IS6_Lm4ES8_lEEiiiiiiiiibiii,"ax",@progbits
	.sectioninfo	@"SHI_REGISTERS=29"
	.align	128
.text._ZN2at6native49_GLOBAL__N__09e94e3a_16_AveragePool3d_cu_a8eae74c40avg_pool3d_cuda_update_grad_input_atomicIN3c108BFloat16EfEEvNS_27GenericPackedTensorAccessorIKT_Lm4ENS_16DefaultPtrTraitsElEENS5_IS6_Lm4ES8_lEEiiiiiiiiibiii:
        .type           _ZN2at6native49_GLOBAL__N__09e94e3a_16_AveragePool3d_cu_a8eae74c40avg_pool3d_cuda_update_grad_input_atomicIN3c108BFloat16EfEEvNS_27GenericPackedTensorAccessorIKT_Lm4ENS_16DefaultPtrTraitsElEENS5_IS6_Lm4ES8_lEEiiiiiiiiibiii,@function
        .size           _ZN2at6native49_GLOBAL__N__09e94e3a_16_AveragePool3d_cu_a8eae74c40avg_pool3d_cuda_update_grad_input_atomicIN3c108BFloat16EfEEvNS_27GenericPackedTensorAccessorIKT_Lm4ENS_16DefaultPtrTraitsElEENS5_IS6_Lm4ES8_lEEiiiiiiiiibiii,(.L_x_758 - _ZN2at6native49_GLOBAL__N__09e94e3a_16_AveragePool3d_cu_a8eae74c40avg_pool3d_cuda_update_grad_input_atomicIN3c108BFloat16EfEEvNS_27GenericPackedTensorAccessorIKT_Lm4ENS_16DefaultPtrTraitsElEENS5_IS6_Lm4ES8_lEEiiiiiiiiibiii)
        .other          _ZN2at6native49_GLOBAL__N__09e94e3a_16_AveragePool3d_cu_a8eae74c40avg_pool3d_cuda_update_grad_input_atomicIN3c108BFloat16EfEEvNS_27GenericPackedTensorAccessorIKT_Lm4ENS_16DefaultPtrTraitsElEENS5_IS6_Lm4ES8_lEEiiiiiiiiibiii,@"STO_CUDA_ENTRY STV_DEFAULT"
_ZN2at6native49_GLOBAL__N__09e94e3a_16_AveragePool3d_cu_a8eae74c40avg_pool3d_cuda_update_grad_input_atomicIN3c108BFloat16EfEEvNS_27GenericPackedTensorAccessorIKT_Lm4ENS_16DefaultPtrTraitsElEENS5_IS6_Lm4ES8_lEEiiiiiiiiibiii:
        /* <DEDUP_REMOVED lines=8> */
[----:B-1----:R-:W-:Y:S02]  /*0080*/  IMAD R3, R2, c[0x0][0x4], R5 ;  /* 0x0000010002037a24 */ /* 0x002fe400078e0205 */
[----:B------:R-:W-:Y:S01]  /*0090*/  IMAD.MOV.U32 R2, RZ, RZ, c[0x0][0x21c] ;  /* 0x00008700ff027624 */ /* 0x000fe200078e00ff */
[----:B--2---:R-:W-:Y:S01]  /*00a0*/  IADD3 R6, R6, c[0x0][0x218], RZ ;  /* 0x0000860006067a10 */ /* 0x004fe20007ffe0ff */
[----:B------:R-:W-:Y:S05]  /*00b0*/  @!P0 BRA `(.L_x_13) ;  /* 0x0000005000008947 */ /* 0x000fea0003800000 */
[----:B------:R-:W-:Y:S02]  /*00c0*/  MOV R8, 0xe0 ;  /* 0x000000e000087802 */ /* 0x000fe40000000f00 */
[----:B------:R-:W-:Y:S05]  /*00d0*/  CALL.REL.NOINC `($__internal_1_$__cuda_sm20_div_s64) ;  /* 0x00000e7000007944 */ /* 0x000fea0003c00000 */
[----:B------:R-:W-:-:S04]  /*00e0*/  IMAD.MOV R5, RZ, RZ, -R4 ;  /* 0x000000ffff057224 */ /* 0x000fc800078e0a04 */
[----:B------:R-:W-:Y:S01]  /*00f0*/  IMAD R6, R5, c[0x0][0x170], R6 ;  /* 0x00005c0005067a24 */ /* 0x000fe200078e0206 */
[----:B------:R-:W-:Y:S05]  /*0100*/  BRA `(.L_x_14) ;  /* 0x0000014000007947 */ /* 0x000fea0003800000 */
.L_x_13:
[----:B------:R-:W0:Y:S01]  /*0110*/  I2F.U32.RP R7, c[0x0][0x170] ;  /* 0x00005c0000077b06 */ /* 0x000e220000209000 */
[----:B------:R-:W-:-:S07]  /*0120*/  ISETP.NE.U32.AND P2, PT, RZ, c[0x0][0x170], PT ;  /* 0x00005c00ff007a0c */ /* 0x000fce0003f45070 */
[----:B0-----:R-:W0:Y:S02]  /*0130*/  MUFU.RCP R7, R7 ;  /* 0x0000000700077308 */ /* 0x001e240000001000 */
[----:B0-----:R-:W-:-:S06]  /*0140*/  IADD3 R4, R7, 0xffffffe, RZ ;  /* 0x0ffffffe07047810 */ /* 0x001fcc0007ffe0ff */
[----:B------:R0:W1:Y:S02]  /*0150*/  F2I.FTZ.U32.TRUNC.NTZ R5, R4 ;  /* 0x0000000400057305 */ /* 0x000064000021f000 */
[----:B0-----:R-:W-:Y:S02]  /*0160*/  IMAD.MOV.U32 R4, RZ, RZ, RZ ;  /* 0x000000ffff047224 */ /* 0x001fe400078e00ff */
[----:B-1----:R-:W-:-:S04]  /*0170*/  IMAD.MOV R9, RZ, RZ, -R5 ;  /* 0x000000ffff097224 */ /* 0x002fc800078e0a05 */
[----:B------:R-:W-:-:S04]  /*0180*/  IMAD R9, R9, c[0x0][0x170], RZ ;  /* 0x00005c0009097a24 */ /* 0x000fc800078e02ff */
        /* <DEDUP_REMOVED lines=12> */
.L_x_14:
        /* <DEDUP_REMOVED lines=11> */
[----:B------:R-:W-:Y:S02]  /*0300*/  IMAD R5, R3, c[0x0][0x19c], R10 ;  /* 0x0000670003057a24 */ /* 0x000fe400078e020a */
[----:B------:R-:W-:Y:S02]  /*0310*/  IMAD R7, R7, c[0x0][0x1a0], RZ ;  /* 0x0000680007077a24 */ /* 0x000fe400078e02ff */
[----:B------:R-:W-:Y:S01]  /*0320*/  IMAD.IADD R9, R9, 0x1, R5 ;  /* 0x0000000109097824 */ /* 0x000fe200078e0205 */
[----:B------:R-:W-:Y:S01]  /*0330*/  SHF.R.S32.HI R5, RZ, 0x1f, R6 ;  /* 0x0000001fff057819 */ /* 0x000fe20000011406 */
[C---:B------:R-:W-:Y:S02]  /*0340*/  IMAD R7, R0.reuse, c[0x0][0x1a4], R7 ;  /* 0x0000690000077a24 */ /* 0x040fe400078e0207 */
[----:B------:R-:W-:-:S04]  /*0350*/  IMAD.WIDE.U32 R8, R0, c[0x0][0x1a0], R8 ;  /* 0x0000680000087a25 */ /* 0x000fc800078e0008 */
[----:B------:R-:W-:Y:S02]  /*0360*/  IMAD R5, R5, c[0x0][0x190], RZ ;  /* 0x0000640005057a24 */ /* 0x000fe400078e02ff */
[----:B------:R-:W-:Y:S01]  /*0370*/  IMAD.IADD R9, R9, 0x1, R7 ;  /* 0x0000000109097824 */ /* 0x000fe200078e0207 */
[----:B------:R-:W-:Y:S01]  /*0380*/  SHF.R.S32.HI R7, RZ, 0x1f, R4 ;  /* 0x0000001fff077819 */ /* 0x000fe20000011404 */
[C---:B------:R-:W-:Y:S02]  /*0390*/  IMAD R5, R6.reuse, c[0x0][0x194], R5 ;  /* 0x0000650006057a24 */ /* 0x040fe400078e0205 */
[----:B------:R-:W-:-:S04]  /*03a0*/  IMAD.WIDE.U32 R8, R6, c[0x0][0x190], R8 ;  /* 0x0000640006087a25 */ /* 0x000fc800078e0008 */
[----:B------:R-:W-:Y:S02]  /*03b0*/  IMAD R7, R7, c[0x0][0x188], RZ ;  /* 0x0000620007077a24 */ /* 0x000fe400078e02ff */
[----:B------:R-:W-:Y:S02]  /*03c0*/  IMAD.IADD R9, R9, 0x1, R5 ;  /* 0x0000000109097824 */ /* 0x000fe400078e0205 */
[C---:B------:R-:W-:Y:S02]  /*03d0*/  IMAD R5, R4.reuse, c[0x0][0x18c], R7 ;  /* 0x0000630004057a24 */ /* 0x040fe400078e0207 */
[----:B------:R-:W-:-:S04]  /*03e0*/  IMAD.WIDE.U32 R8, R4, c[0x0][0x188], R8 ;  /* 0x0000620004087a25 */ /* 0x000fc800078e0008 */
[----:B------:R-:W-:Y:S01]  /*03f0*/  IMAD.IADD R5, R9, 0x1, R5 ;  /* 0x0000000109057824 */ /* 0x000fe200078e0205 */
[----:B------:R-:W-:Y:S01]  /*0400*/  LEA R10, P0, R8, c[0x0][0x160], 0x1 ;  /* 0x00005800080a7a11 */ /* 0x000fe200078008ff */
[----:B------:R-:W-:-:S03]  /*0410*/  IMAD.MOV.U32 R7, RZ, RZ, c[0x0][0x204] ;  /* 0x00008100ff077624 */ /* 0x000fc600078e00ff */
[----:B------:R-:W-:Y:S01]  /*0420*/  LEA.HI.X R11, R8, c[0x0][0x164], R5, 0x1, P0 ;  /* 0x00005900080b7a11 */ /* 0x000fe200000f0c05 */
[----:B------:R-:W-:Y:S01]  /*0430*/  IMAD.MOV.U32 R8, RZ, RZ, c[0x0][0x200] ;  /* 0x00008000ff087624 */ /* 0x000fe200078e00ff */
[----:B------:R-:W-:Y:S01]  /*0440*/  ULDC UR4, c[0x0][0x1c0] ;  /* 0x0000700000047ab9 */ /* 0x000fe20000000800 */
[----:B------:R-:W-:Y:S01]  /*0450*/  IMAD.MOV.U32 R9, RZ, RZ, c[0x0][0x208] ;  /* 0x00008200ff097624 */ /* 0x000fe200078e00ff */
[----:B------:R-:W-:Y:S01]  /*0460*/  ULDC UR6, c[0x0][0x20c] ;  /* 0x0000830000067ab9 */ /* 0x000fe20000000800 */
[----:B------:R-:W-:Y:S01]  /*0470*/  IMAD R3, R3, R8, -c[0x0][0x20c] ;  /* 0x8000830003037624 */ /* 0x000fe200078e0208 */
[----:B------:R-:W-:Y:S01]  /*0480*/  ULDC UR5, c[0x0][0x1c8] ;  /* 0x0000720000057ab9 */ /* 0x000fe20000000800 */
[----:B------:R-:W-:Y:S01]  /*0490*/  IMAD R7, R0, R7, -c[0x0][0x210] ;  /* 0x8000840000077624 */ /* 0x000fe200078e0207 */
[----:B------:R-:W-:Y:S01]  /*04a0*/  ULDC UR7, c[0x0][0x210] ;  /* 0x0000840000077ab9 */ /* 0x000fe20000000800 */
[----:B------:R0:W5:Y:S01]  /*04b0*/  LDG.E.U16 R5, [R10.64] ;  /* 0x000000080a057981 */ /* 0x000162000c1e1500 */
[----:B------:R-:W-:Y:S01]  /*04c0*/  UIADD3 UR4, UR4, UR6, URZ ;  /* 0x0000000604047290 */ /* 0x000fe2000fffe03f */
[----:B------:R-:W-:Y:S01]  /*04d0*/  IMAD R0, R6, c[0x0][0x1fc], -R9 ;  /* 0x00007f0006007a24 */ /* 0x000fe200078e0a09 */
[----:B------:R-:W-:Y:S01]  /*04e0*/  UIADD3 UR5, UR5, UR7, URZ ;  /* 0x0000000705057290 */ /* 0x000fe2000fffe03f */
[----:B------:R-:W-:-:S02]  /*04f0*/  IADD3 R8, R3, c[0x0][0x1f4], RZ ;  /* 0x00007d0003087a10 */ /* 0x000fc40007ffe0ff */
[----:B------:R-:W-:Y:S02]  /*0500*/  IADD3 R9, R9, c[0x0][0x1b8], RZ ;  /* 0x00006e0009097a10 */ /* 0x000fe40007ffe0ff */
[----:B------:R-:W-:Y:S02]  /*0510*/  IADD3 R6, R0, c[0x0][0x1f0], RZ ;  /* 0x00007c0000067a10 */ /* 0x000fe40007ffe0ff */
[----:B0-----:R-:W-:Y:S02]  /*0520*/  IADD3 R10, R7, c[0x0][0x1f8], RZ ;  /* 0x00007e00070a7a10 */ /* 0x001fe40007ffe0ff */
[----:B------:R-:W-:Y:S02]  /*0530*/  IMNMX R8, R8, UR4, PT ;  /* 0x0000000408087c17 */ /* 0x000fe4000b800200 */
[----:B------:R-:W-:Y:S02]  /*0540*/  IMNMX R10, R10, UR5, PT ;  /* 0x000000050a0a7c17 */ /* 0x000fe4000b800200 */
[----:B------:R-:W-:Y:S01]  /*0550*/  ISETP.NE.AND P0, PT, RZ, c[0x0][0x21c], PT ;  /* 0x00008700ff007a0c */ /* 0x000fe20003f05270 */
[----:B------:R-:W-:Y:S01]  /*0560*/  IMAD.IADD R11, R8, 0x1, -R3 ;  /* 0x00000001080b7824 */ /* 0x000fe200078e0a03 */
[----:B------:R-:W-:Y:S01]  /*0570*/  IMNMX R9, R6, R9, PT ;  /* 0x0000000906097217 */ /* 0x000fe20003800200 */
[----:B------:R-:W-:Y:S01]  /*0580*/  IMAD.IADD R12, R10, 0x1, -R7 ;  /* 0x000000010a0c7824 */ /* 0x000fe200078e0a07 */
[----:B------:R-:W-:-:S03]  /*0590*/  IMNMX R7, RZ, R7, !PT ;  /* 0x00000007ff077217 */ /* 0x000fc60007800200 */
[----:B------:R-:W-:Y:S01]  /*05a0*/  IMAD.IADD R6, R9, 0x1, -R0 ;  /* 0x0000000109067824 */ /* 0x000fe200078e0a00 */
[----:B------:R-:W-:Y:S01]  /*05b0*/  IMNMX R0, RZ, R0, !PT ;  /* 0x00000000ff007217 */ /* 0x000fe20007800200 */
[----:B------:R-:W-:Y:S01]  /*05c0*/  IMAD R11, R11, R12, RZ ;  /* 0x0000000c0b0b7224 */ /* 0x000fe200078e02ff */
[----:B------:R-:W-:-:S03]  /*05d0*/  IMNMX R9, R9, c[0x0][0x1b8], PT ;  /* 0x00006e0009097a17 */ /* 0x000fc60003800200 */
[----:B------:R-:W-:Y:S01]  /*05e0*/  IMAD R12, R6, R11, RZ ;  /* 0x0000000b060c7224 */ /* 0x000fe200078e02ff */
[----:B------:R-:W-:Y:S02]  /*05f0*/  IMNMX R11, R8, c[0x0][0x1c0], PT ;  /* 0x00007000080b7a17 */ /* 0x000fe40003800200 */
[----:B------:R-:W-:Y:S02]  /*0600*/  IMNMX R6, RZ, R3, !PT ;  /* 0x00000003ff067217 */ /* 0x000fe40007800200 */
[----:B------:R-:W-:Y:S01]  /*0610*/  IMNMX R8, R10, c[0x0][0x1c8], PT ;  /* 0x000072000a087a17 */ /* 0x000fe20003800200 */
[----:B------:R-:W-:Y:S05]  /*0620*/  @P0 BRA `(.L_x_15) ;  /* 0x0000008000000947 */ /* 0x000fea0003800000 */
[----:B------:R-:W-:Y:S01]  /*0630*/  ULDC.S8 UR4, c[0x0][0x214] ;  /* 0x0000850000047ab9 */ /* 0x000fe20000000200 */
[----:B------:R-:W-:Y:S01]  /*0640*/  IMAD.MOV.U32 R2, RZ, RZ, R12 ;  /* 0x000000ffff027224 */ /* 0x000fe200078e000c */
[----:B------:R-:W-:-:S13]  /*0650*/  ISETP.NE.AND P0, PT, RZ, UR4, PT ;  /* 0x00000004ff007c0c */ /* 0x000fda000bf05270 */
[----:B------:R-:W-:Y:S02]  /*0660*/  @!P0 IMAD.IADD R10, R8, 0x1, -R7 ;  /* 0x00000001080a8824 */ /* 0x000fe400078e0a07 */
[----:B------:R-:W-:Y:S02]  /*0670*/  @!P0 IMAD.IADD R13, R11, 0x1, -R6 ;  /* 0x000000010b0d8824 */ /* 0x000fe400078e0a06 */
[----:B------:R-:W-:Y:S02]  /*0680*/  @!P0 IMAD.IADD R3, R9, 0x1, -R0 ;  /* 0x0000000109038824 */ /* 0x000fe400078e0a00 */
[----:B------:R-:W-:-:S04]  /*0690*/  @!P0 IMAD R10, R10, R13, RZ ;  /* 0x0000000d0a0a8224 */ /* 0x000fc800078e02ff */
[----:B------:R-:W-:-:S06]  /*06a0*/  @!P0 IMAD R2, R3, R10, RZ ;  /* 0x0000000a03028224 */ /* 0x000fcc00078e02ff */
.L_x_15:
[----:B------:R-:W0:Y:S01]  /*06b0*/  I2F R2, R2 ;  /* 0x0000000200027306 */ /* 0x000e220000201400 */
[----:B------:R-:W-:Y:S02]  /*06c0*/  ISETP.GT.AND P0, PT, R9, R0, PT ;  /* 0x000000000900720c */ /* 0x000fe40003f04270 */
[----:B-----5:R-:W-:-:S05]  /*06d0*/  PRMT R5, RZ, 0x5410, R5 ;  /* 0x00005410ff057816 */ /* 0x020fca0000000005 */
[----:B0-----:R-:W0:Y:S02]  /*06e0*/  MUFU.RCP R10, R2 ;  /* 0x00000002000a7308 */ /* 0x001e240000001000 */
[----:B0-----:R-:W-:-:S04]  /*06f0*/  FMUL.FTZ R5, R5, R10 ;  /* 0x0000000a05057220 */ /* 0x001fc80000410000 */
[----:B------:R-:W-:Y:S05]  /*0700*/  @!P0 EXIT ;  /* 0x000000000000894d */ /* 0x000fea0003800000 */
[----:B------:R-:W-:Y:S01]  /*0710*/  F2FP.BF16.PACK_AB R5, RZ, R5 ;  /* 0x00000005ff05723e */ /* 0x000fe200000010ff */
[----:B------:R-:W-:Y:S01]  /*0720*/  IMAD R13, R4, c[0x0][0x1d0], RZ ;  /* 0x00007400040d7a24 */ /* 0x000fe200078e02ff */
[----:B------:R-:W-:Y:S02]  /*0730*/  ULDC UR4, c[0x0][0x220] ;  /* 0x0000880000047ab9 */ /* 0x000fe40000000800 */
[----:B------:R-:W-:Y:S01]  /*0740*/  PRMT R10, R10, 0x5410, R5 ;  /* 0x000054100a0a7816 */ /* 0x000fe20000000005 */
[----:B------:R-:W-:Y:S02]  /*0750*/  UIADD3 UR4, UR4, -0x1, URZ ;  /* 0xffffffff04047890 */ /* 0x000fe4000fffe03f */
.L_x_37:
[----:B------:R-:W-:Y:S01]  /*0760*/  ISETP.GT.AND P0, PT, R11, R6, PT ;  /* 0x000000060b00720c */ /* 0x000fe20003f04270 */
[----:B------:R-:W-:-:S12]  /*0770*/  BSSY B3, `(.L_x_16) ;  /* 0x0000079000037945 */ /* 0x000fd80003800000 */
[----:B------:R-:W-:Y:S05]  /*0780*/  @!P0 BRA `(.L_x_17) ;  /* 0x0000077000008947 */ /* 0x000fea0003800000 */
[----:B------:R-:W-:Y:S02]  /*0790*/  IMAD R12, R0, c[0x0][0x1d8], R13 ;  /* 0x00007600000c7a24 */ /* 0x000fe400078e020d */
[----:B------:R-:W-:Y:S02]  /*07a0*/  IMAD.MOV.U32 R14, RZ, RZ, R6 ;  /* 0x000000ffff0e7224 */ /* 0x000fe400078e0006 */
.L_x_36:
[----:B------:R-:W-:Y:S01]  /*07b0*/  ISETP.GT.AND P0, PT, R8, R7, PT ;  /* 0x000000070800720c */ /* 0x000fe20003f04270 */
[----:B------:R-:W-:-:S12]  /*07c0*/  BSSY B2, `(.L_x_18) ;  /* 0x0000070000027945 */ /* 0x000fd80003800000 */
[----:B------:R-:W-:Y:S05]  /*07d0*/  @!P0 BRA `(.L_x_19) ;  /* 0x000006e000008947 */ /* 0x000fea0003800000 */
[----:B------:R-:W-:Y:S02]  /*07e0*/  IMAD R15, R14, c[0x0][0x1e0], R12 ;  /* 0x000078000e0f7a24 */ /* 0x000fe400078e020c */
[----:B------:R-:W-:-:S04]  /*07f0*/  IMAD.MOV.U32 R16, RZ, RZ, R7 ;  /* 0x000000ffff107224 */ /* 0x000fc800078e0007 */
.L_x_35:
[C---:B------:R-:W-:Y:S01]  /*0800*/  IMAD R4, R16.reuse, c[0x0][0x1e8], R15 ;  /* 0x00007a0010047a24 */ /* 0x040fe200078e020f */
[----:B------:R-:W-:Y:S01]  /*0810*/  IADD3 R16, R16, 0x1, RZ ;  /* 0x0000000110107810 */ /* 0x000fe20007ffe0ff */
[----:B------:R-:W-:Y:S01]  /*0820*/  YIELD ;  /* 0x0000000000007946 */ /* 0x000fe20003800000 */
[----:B------:R-:W-:Y:S02]  /*0830*/  BSSY B1, `(.L_x_20) ;  /* 0x0000067000017945 */ /* 0x000fe40003800000 */
[----:B------:R-:W-:Y:S02]  /*0840*/  SHF.R.S64 R2, RZ, 0x1f, R4 ;  /* 0x0000001fff027819 */ /* 0x000fe40000001004 */
[----:B------:R-:W-:Y:S02]  /*0850*/  ISETP.LT.AND P3, PT, R4, UR4, PT ;  /* 0x0000000404007c0c */ /* 0x000fe4000bf61270 */
[----:B------:R-:W-:-:S02]  /*0860*/  IADD3 R2, P2, R2, c[0x0][0x1a8], RZ ;  /* 0x00006a0002027a10 */ /* 0x000fc40007f5e0ff */
[----:B------:R-:W-:Y:S02]  /*0870*/  ISETP.GE.AND P1, PT, R16, R8, PT ;  /* 0x000000081000720c */ /* 0x000fe40003f26270 */
[----:B------:R-:W-:Y:S02]  /*0880*/  LOP3.LUT R17, R2, 0x3, RZ, 0xc0, !PT ;  /* 0x0000000302117812 */ /* 0x000fe400078ec0ff */
[----:B------:R-:W-:Y:S02]  /*0890*/  LEA.HI.X.SX32 R3, R4, c[0x0][0x1ac], 0x1, P2 ;  /* 0x00006b0004037a11 */ /* 0x000fe400010f0eff */
[----:B------:R-:W-:Y:S02]  /*08a0*/  ISETP.NE.U32.AND P0, PT, R17, RZ, PT ;  /* 0x000000ff1100720c */ /* 0x000fe40003f05070 */
[----:B------:R-:W-:Y:S02]  /*08b0*/  SHF.R.S32.HI R5, RZ, 0x1f, R4 ;  /* 0x0000001fff057819 */ /* 0x000fe40000011404 */
[----:B------:R-:W-:-:S13]  /*08c0*/  ISETP.NE.AND.EX P0, PT, RZ, RZ, PT, P0 ;  /* 0x000000ffff00720c */ /* 0x000fda0003f05300 */
[----:B------:R-:W-:Y:S05]  /*08d0*/  @!P0 BRA P3, `(.L_x_21) ;  /* 0x0000052000008947 */ /* 0x000fea0001800000 */
[----:B------:R-:W-:Y:S01]  /*08e0*/  ISETP.NE.U32.AND P0, PT, R17, RZ, PT ;  /* 0x000000ff1100720c */ /* 0x000fe20003f05070 */
[----:B------:R-:W-:Y:S01]  /*08f0*/  BSSY B0, `(.L_x_22) ;  /* 0x000004f000007945 */ /* 0x000fe20003800000 */
[----:B------:R-:W-:Y:S02]  /*0900*/  ISETP.GT.AND P2, PT, R4, RZ, PT ;  /* 0x000000ff0400720c */ /* 0x000fe40003f44270 */
[----:B------:R-:W-:-:S13]  /*0910*/  ISETP.NE.AND.EX P0, PT, RZ, RZ, PT, P0 ;  /* 0x000000ffff00720c */ /* 0x000fda0003f05300 */
[----:B------:R-:W-:Y:S05]  /*0920*/  @P0 BRA P2, `(.L_x_23) ;  /* 0x000003b000000947 */ /* 0x000fea0001000000 */
[----:B------:R-:W2:Y:S01]  /*0930*/  LDG.E.U16 R3, [R2.64] ;  /* 0x0000000802037981 */ /* 0x000ea2000c1e1500 */
[C---:B------:R-:W-:Y:S01]  /*0940*/  LEA R17, P0, R4.reuse, c[0x0][0x1a8], 0x1 ;  /* 0x00006a0004117a11 */ /* 0x040fe200078008ff */
[----:B------:R-:W-:Y:S01]  /*0950*/  IMAD.MOV.U32 R19, RZ, RZ, 0x3254 ;  /* 0x00003254ff137424 */ /* 0x000fe200078e00ff */
[----:B------:R-:W-:Y:S02]  /*0960*/  BSSY B4, `(.L_x_24) ;  /* 0x0000012000047945 */ /* 0x000fe40003800000 */
[----:B------:R-:W-:Y:S02]  /*0970*/  LEA.HI.X R5, R4, c[0x0][0x1ac], R5, 0x1, P0 ;  /* 0x00006b0004057a11 */ /* 0x000fe400000f0c05 */
[C---:B------:R-:W-:Y:S02]  /*0980*/  LOP3.LUT R4, R17.reuse, 0xfffffffd, RZ, 0xc0, !PT ;  /* 0xfffffffd11047812 */ /* 0x040fe400078ec0ff */
[----:B------:R-:W-:-:S03]  /*0990*/  LOP3.LUT R18, R17, 0x2, RZ, 0xc0, !PT ;  /* 0x0000000211127812 */ /* 0x000fc600078ec0ff */
[----:B------:R0:W1:Y:S01]  /*09a0*/  LDG.E R20, [R4] ;  /* 0x0000000004147381 */ /* 0x00006200001e0900 */
[C---:B------:R-:W-:Y:S01]  /*09b0*/  ISETP.EQ.U32.AND P0, PT, R18.reuse, RZ, PT ;  /* 0x000000ff1200720c */ /* 0x040fe20003f02070 */
[----:B------:R-:W-:-:S03]  /*09c0*/  IMAD.SHL.U32 R22, R18, 0x8, RZ ;  /* 0x0000000812167824 */ /* 0x000fc600078e00ff */
[----:B------:R-:W-:Y:S01]  /*09d0*/  SEL R25, R19, 0x5410, P0 ;  /* 0x0000541013197807 */ /* 0x000fe20000000000 */
[----:B--2---:R-:W-:-:S05]  /*09e0*/  HFMA2.BF16_V2 R21, R10.H1_H1, 1, 1, R3.H0_H0 ;  /* 0x3f803f800a157831 */ /* 0x004fca0000240c03 */
[----:B------:R-:W-:-:S04]  /*09f0*/  PRMT R10, R21, 0x7610, R10 ;  /* 0x00007610150a7816 */ /* 0x000fc8000000000a */
[----:B01----:R-:W-:-:S04]  /*0a00*/  LOP3.LUT R19, R10, 0xffff, RZ, 0xc0, !PT ;  /* 0x0000ffff0a137812 */ /* 0x003fc800078ec0ff */
.L_x_25:
[CC--:B------:R-:W-:Y:S02]  /*0a10*/  PRMT R21, R20.reuse, R25.reuse, R19 ;  /* 0x0000001914157216 */ /* 0x0c0fe40000000013 */
[----:B------:R-:W-:-:S04]  /*0a20*/  PRMT R2, R20, R25, R3 ;  /* 0x0000001914027216 */ /* 0x000fc80000000003 */
[----:B------:R-:W-:Y:S01]  /*0a30*/  PRMT R23, R2, R25, RZ ;  /* 0x0000001902177216 */ /* 0x000fe200000000ff */
[----:B------:R-:W0:Y:S02]  /*0a40*/  ATOMG.E.CAS.STRONG.GPU PT, R20, [R4], R2, R21 ;  /* 0x00000002041473a9 */ /* 0x000e2400001ee115 */
[----:B0-----:R-:W-:-:S04]  /*0a50*/  PRMT R18, R20, R25, RZ ;  /* 0x0000001914127216 */ /* 0x001fc800000000ff */
[----:B------:R-:W-:-:S13]  /*0a60*/  ISETP.NE.U32.AND P0, PT, R18, R23, PT ;  /* 0x000000171200720c */ /* 0x000fda0003f05070 */
[----:B------:R-:W-:Y:S05]  /*0a70*/  @P0 BRA `(.L_x_25) ;  /* 0xffffff9000000947 */ /* 0x000fea000383ffff */
[----:B------:R-:W-:Y:S05]  /*0a80*/  BSYNC B4 ;  /* 0x0000000000047941 */ /* 0x000fea0003800000 */
.L_x_24:
[----:B------:R-:W-:Y:S01]  /*0a90*/  SHF.R.U32.HI R18, RZ, R22, R20 ;  /* 0x00000016ff127219 */ /* 0x000fe20000011614 */
[----:B------:R-:W-:Y:S01]  /*0aa0*/  BSSY B4, `(.L_x_26) ;  /* 0x0000022000047945 */ /* 0x000fe20003800000 */
[----:B------:R-:W-:Y:S02]  /*0ab0*/  PRMT R3, R3, 0x9910, RZ ;  /* 0x0000991003037816 */ /* 0x000fe400000000ff */
[----:B------:R-:W-:-:S04]  /*0ac0*/  PRMT R2, R18, 0x9910, RZ ;  /* 0x0000991012027816 */ /* 0x000fc800000000ff */
[----:B------:R-:W-:-:S13]  /*0ad0*/  ISETP.NE.AND P0, PT, R3, R2, PT ;  /* 0x000000020300720c */ /* 0x000fda0003f05270 */
[----:B------:R-:W-:Y:S05]  /*0ae0*/  @!P0 BRA `(.L_x_27) ;  /* 0x000001d000008947 */ /* 0x000fea0003800000 */
[----:B------:R-:W-:Y:S02]  /*0af0*/  PRMT R10, R18, 0x7610, R10 ;  /* 0x00007610120a7816 */ /* 0x000fe4000000000a */
.L_x_30:
[C---:B------:R-:W-:Y:S01]  /*0b00*/  LOP3.LUT R2, R17.reuse, 0xfffffffd, RZ, 0xc0, !PT ;  /* 0xfffffffd11027812 */ /* 0x040fe200078ec0ff */
[----:B------:R-:W-:Y:S01]  /*0b10*/  IMAD.MOV.U32 R3, RZ, RZ, R5 ;  /* 0x000000ffff037224 */ /* 0x000fe200078e0005 */
[----:B------:R-:W-:Y:S01]  /*0b20*/  LOP3.LUT R19, R17, 0x2, RZ, 0xc0, !PT ;  /* 0x0000000211137812 */ /* 0x000fe200078ec0ff */
[----:B------:R-:W-:Y:S01]  /*0b30*/  HFMA2.BF16_V2 R22, R10.H1_H1, 1, 1, R10.H0_H0 ;  /* 0x3f803f800a167831 */ /* 0x000fe20000240c0a */
[----:B------:R-:W-:Y:S01]  /*0b40*/  IMAD.MOV.U32 R20, RZ, RZ, 0x3254 ;  /* 0x00003254ff147424 */ /* 0x000fe200078e00ff */
[----:B------:R-:W-:Y:S01]  /*0b50*/  YIELD ;  /* 0x0000000000007946 */ /* 0x000fe20003800000 */
[----:B------:R0:W1:Y:S01]  /*0b60*/  LDG.E R21, [R2] ;  /* 0x0000000002157381 */ /* 0x00006200001e0900 */
[C---:B------:R-:W-:Y:S01]  /*0b70*/  ISETP.EQ.U32.AND P0, PT, R19.reuse, RZ, PT ;  /* 0x000000ff1300720c */ /* 0x040fe20003f02070 */
[----:B------:R-:W-:Y:S01]  /*0b80*/  BSSY B5, `(.L_x_28) ;  /* 0x000000d000057945 */ /* 0x000fe20003800000 */
[----:B------:R-:W-:Y:S01]  /*0b90*/  LOP3.LUT R18, R10, 0xffff, RZ, 0xc0, !PT ;  /* 0x0000ffff0a127812 */ /* 0x000fe200078ec0ff */
[----:B------:R-:W-:Y:S01]  /*0ba0*/  IMAD.SHL.U32 R19, R19, 0x8, RZ ;  /* 0x0000000813137824 */ /* 0x000fe200078e00ff */
[----:B------:R-:W-:-:S02]  /*0bb0*/  LOP3.LUT R22, R22, 0xffff, RZ, 0xc0, !PT ;  /* 0x0000ffff16167812 */ /* 0x000fc400078ec0ff */
[----:B------:R-:W-:-:S04]  /*0bc0*/  SEL R25, R20, 0x5410, P0 ;  /* 0x0000541014197807 */ /* 0x000fc80000000000 */
.L_x_29:
[CC--:B-1----:R-:W-:Y:S02]  /*0bd0*/  PRMT R23, R21.reuse, R25.reuse, R22 ;  /* 0x0000001915177216 */ /* 0x0c2fe40000000016 */
[----:B------:R-:W-:-:S04]  /*0be0*/  PRMT R20, R21, R25, R18 ;  /* 0x0000001915147216 */ /* 0x000fc80000000012 */
[----:B------:R-:W-:Y:S01]  /*0bf0*/  PRMT R24, R20, R25, RZ ;  /* 0x0000001914187216 */ /* 0x000fe200000000ff */
[----:B------:R-:W1:Y:S02]  /*0c00*/  ATOMG.E.CAS.STRONG.GPU PT, R26, [R2], R20, R23 ;  /* 0x00000014021a73a9 */ /* 0x000e6400001ee117 */
[----:B-1----:R-:W-:-:S04]  /*0c10*/  PRMT R21, R26, R25, RZ ;  /* 0x000000191a157216 */ /* 0x002fc800000000ff */
[----:B------:R-:W-:Y:S01]  /*0c20*/  ISETP.NE.U32.AND P0, PT, R21, R24, PT ;  /* 0x000000181500720c */ /* 0x000fe20003f05070 */
[----:B------:R-:W-:-:S12]  /*0c30*/  IMAD.MOV.U32 R21, RZ, RZ, R26 ;  /* 0x000000ffff157224 */ /* 0x000fd800078e001a */
[----:B------:R-:W-:Y:S05]  /*0c40*/  @P0 BRA `(.L_x_29) ;  /* 0xffffff8000000947 */ /* 0x000fea000383ffff */
[----:B------:R-:W-:Y:S05]  /*0c50*/  BSYNC B5 ;  /* 0x0000000000057941 */ /* 0x000fea0003800000 */
.L_x_28:
[----:B------:R-:W-:Y:S02]  /*0c60*/  SHF.R.U32.HI R19, RZ, R19, R26 ;  /* 0x00000013ff137219 */ /* 0x000fe4000001161a */
[----:B0-----:R-:W-:Y:S02]  /*0c70*/  PRMT R3, R10, 0x9910, RZ ;  /* 0x000099100a037816 */ /* 0x001fe400000000ff */
[C---:B------:R-:W-:Y:S02]  /*0c80*/  PRMT R2, R19.reuse, 0x9910, RZ ;  /* 0x0000991013027816 */ /* 0x040fe400000000ff */
[----:B------:R-:W-:Y:S02]  /*0c90*/  PRMT R10, R19, 0x7610, R10 ;  /* 0x00007610130a7816 */ /* 0x000fe4000000000a */
[----:B------:R-:W-:-:S13]  /*0ca0*/  ISETP.NE.AND P0, PT, R3, R2, PT ;  /* 0x000000020300720c */ /* 0x000fda0003f05270 */
[----:B------:R-:W-:Y:S05]  /*0cb0*/  @P0 BRA `(.L_x_30) ;  /* 0xfffffe4000000947 */ /* 0x000fea000383ffff */
.L_x_27:
[----:B------:R-:W-:Y:S05]  /*0cc0*/  BSYNC B4 ;  /* 0x0000000000047941 */ /* 0x000fea0003800000 */
.L_x_26:
[----:B------:R-:W-:Y:S05]  /*0cd0*/  BRA `(.L_x_31) ;  /* 0x0000010000007947 */ /* 0x000fea0003800000 */
.L_x_23:
[----:B------:R-:W2:Y:S01]  /*0ce0*/  LDG.E R4, [R2.64+-0x2] ;  /* 0xfffffe0802047981 */ /* 0x000ea2000c1e1900 */
[----:B------:R-:W0:Y:S02]  /*0cf0*/  I2F.RZ R5, RZ ;  /* 0x000000ff00057306 */ /* 0x000e24000020d400 */
[----:B0-----:R-:W-:-:S04]  /*0d00*/  F2FP.BF16.PACK_AB.RZ R17, RZ, R5 ;  /* 0x00000005ff11723e */ /* 0x001fc800000190ff */
[----:B------:R-:W-:-:S05]  /*0d10*/  PRMT R10, R17, 0x7610, R10 ;  /* 0x00007610110a7816 */ /* 0x000fca000000000a */
[----:B--2---:R-:W-:-:S06]  /*0d20*/  HFMA2.BF16_V2 R5, R10, 1, 1, R4 ;  /* 0x3f803f800a057831 */ /* 0x004fcc0000200004 */
[----:B------:R-:W2:Y:S02]  /*0d30*/  ATOMG.E.CAS.STRONG.GPU PT, R5, [R2+-0x2], R4, R5 ;  /* 0xfffffe04020573a9 */ /* 0x000ea400001ee105 */
[----:B--2---:R-:W-:-:S13]  /*0d40*/  ISETP.NE.AND P0, PT, R4, R5, PT ;  /* 0x000000050400720c */ /* 0x004fda0003f05270 */
[----:B------:R-:W-:Y:S05]  /*0d50*/  @!P0 BRA `(.L_x_31) ;  /* 0x0000008000008947 */ /* 0x000fea0003800000 */
[----:B------:R-:W-:Y:S02]  /*0d60*/  IMAD.MOV.U32 R4, RZ, RZ, R5 ;  /* 0x000000ffff047224 */ /* 0x000fe400078e0005 */
.L_x_32:
[----:B------:R-:W-:Y:S01]  /*0d70*/  PRMT R17, R17, 0x7610, R10 ;  /* 0x0000761011117816 */ /* 0x000fe2000000000a */
[----:B------:R-:W-:Y:S04]  /*0d80*/  YIELD ;  /* 0x0000000000007946 */ /* 0x000fe80003800000 */
[----:B------:R-:W-:-:S06]  /*0d90*/  HFMA2.BF16_V2 R5, R17, 1, 1, R4 ;  /* 0x3f803f8011057831 */ /* 0x000fcc0000200004 */
[----:B------:R-:W2:Y:S02]  /*0da0*/  ATOMG.E.CAS.STRONG.GPU PT, R5, [R2+-0x2], R4, R5 ;  /* 0xfffffe04020573a9 */ /* 0x000ea400001ee105 */
[----:B--2---:R-:W-:Y:S01]  /*0db0*/  ISETP.NE.AND P0, PT, R4, R5, PT ;  /* 0x000000050400720c */ /* 0x004fe20003f05270 */
[----:B------:R-:W-:-:S12]  /*0dc0*/  IMAD.MOV.U32 R4, RZ, RZ, R5 ;  /* 0x000000ffff047224 */ /* 0x000fd800078e0005 */
[----:B------:R-:W-:Y:S05]  /*0dd0*/  @P0 BRA `(.L_x_32) ;  /* 0xffffff9000000947 */ /* 0x000fea000383ffff */
.L_x_31:
[----:B------:R-:W-:Y:S05]  /*0de0*/  BSYNC B0 ;  /* 0x0000000000007941 */ /* 0x000fea0003800000 */
.L_x_22:
[----:B------:R-:W-:Y:S05]  /*0df0*/  BRA `(.L_x_33) ;  /* 0x000000a000007947 */ /* 0x000fea0003800000 */
.L_x_21:
[----:B------:R0:W5:Y:S01]  /*0e00*/  LDG.E R4, [R2.64] ;  /* 0x0000000802047981 */ /* 0x000162000c1e1900 */
[----:B------:R-:W1:Y:S02]  /*0e10*/  I2F.RZ R5, RZ ;  /* 0x000000ff00057306 */ /* 0x000e64000020d400 */
[----:B01----:R-:W-:-:S06]  /*0e20*/  F2FP.BF16.PACK_AB.RZ R17, RZ, R5 ;  /* 0x00000005ff11723e */ /* 0x003fcc00000190ff */
.L_x_34:
[----:B------:R-:W-:Y:S01]  /*0e30*/  PRMT R5, R10, 0x5432, R17 ;  /* 0x000054320a057816 */ /* 0x000fe20000000011 */
[----:B------:R-:W-:Y:S04]  /*0e40*/  YIELD ;  /* 0x0000000000007946 */ /* 0x000fe80003800000 */
[----:B-----5:R-:W-:-:S06]  /*0e50*/  HFMA2.BF16_V2 R5, R5, 1, 1, R4 ;  /* 0x3f803f8005057831 */ /* 0x020fcc0000200004 */
[----:B------:R-:W2:Y:S02]  /*0e60*/  ATOMG.E.CAS.STRONG.GPU PT, R5, [R2], R4, R5 ;  /* 0x00000004020573a9 */ /* 0x000ea400001ee105 */
[----:B--2---:R-:W-:Y:S01]  /*0e70*/  ISETP.NE.AND P0, PT, R4, R5, PT ;  /* 0x000000050400720c */ /* 0x004fe20003f05270 */
[----:B------:R-:W-:-:S12]  /*0e80*/  IMAD.MOV.U32 R4, RZ, RZ, R5 ;  /* 0x000000ffff047224 */ /* 0x000fd800078e0005 */
[----:B------:R-:W-:Y:S05]  /*0e90*/  @P0 BRA `(.L_x_34) ;  /* 0xffffff9000000947 */ /* 0x000fea000383ffff */
.L_x_33:
[----:B------:R-:W-:Y:S05]  /*0ea0*/  BSYNC B1 ;  /* 0x0000000000017941 */ /* 0x000fea0003800000 */
.L_x_20:
[----:B------:R-:W-:Y:S05]  /*0eb0*/  @!P1 BRA `(.L_x_35) ;  /* 0xfffff94000009947 */ /* 0x000fea000383ffff */
.L_x_19:
[----:B------:R-:W-:Y:S05]  /*0ec0*/  BSYNC B2 ;  /* 0x0000000000027941 */ /* 0x000fea0003800000 */
.L_x_18:
[----:B------:R-:W-:-:S04]  /*0ed0*/  IADD3 R14, R14, 0x1, RZ ;  /* 0x000000010e0e7810 */ /* 0x000fc80007ffe0ff */
[----:B------:R-:W-:-:S13]  /*0ee0*/  ISETP.GE.AND P0, PT, R14, R11, PT ;  /* 0x0000000b0e00720c */ /* 0x000fda0003f06270 */
[----:B------:R-:W-:Y:S05]  /*0ef0*/  @!P0 BRA `(.L_x_36) ;  /* 0xfffff8b000008947 */ /* 0x000fea000383ffff */
.L_x_17:
[----:B------:R-:W-:Y:S05]  /*0f00*/  BSYNC B3 ;  /* 0x0000000000037941 */ /* 0x000fea0003800000 */
.L_x_16:
[----:B------:R-:W-:-:S04]  /*0f10*/  IADD3 R0, R0, 0x1, RZ ;  /* 0x0000000100007810 */ /* 0x000fc80007ffe0ff */
[----:B------:R-:W-:-:S13]  /*0f20*/  ISETP.GE.AND P0, PT, R0, R9, PT ;  /* 0x000000090000720c */ /* 0x000fda0003f06270 */
[----:B------:R-:W-:Y:S05]  /*0f30*/  @!P0 BRA `(.L_x_37) ;  /* 0xfffff82000008947 */ /* 0x000fea000383ffff */
[----:B------:R-:W-:Y:S05]  /*0f40*/  EXIT ;  /* 0x000000000000794d */ /* 0x000fea0003800000 */
        .weak           $__internal_1_$__cuda_sm20_div_s64
        .type           $__internal_1_$__cuda_sm20_div_s64,@function
        .size           $__internal_1_$__cuda_sm20_div_s64,(.L_x_758 - $__internal_1_$__cuda_sm20_div_s64)
$__internal_1_$__cuda_sm20_div_s64:
        /* <DEDUP_REMOVED lines=11> */
[----:B------:R-:W-:Y:S01]  /*1000*/  IADD3 R15, P0, RZ, -R12, RZ ;  /* 0x8000000cff0f7210 */ /* 0x000fe20007f1e0ff */
[----:B------:R-:W-:Y:S02]  /*1010*/  IMAD.MOV.U32 R13, RZ, RZ, R10 ;  /* 0x000000ffff0d7224 */ /* 0x000fe400078e000a */
        /* <DEDUP_REMOVED lines=22> */
[----:B------:R-:W-:-:S03]  /*1180*/  IMAD.HI.U32 R10, R9, R6, RZ ;  /* 0x00000006090a7227 */ /* 0x000fc600078e00ff */
[----:B------:R-:W-:Y:S01]  /*1190*/  IADD3.X R7, RZ, RZ, R7, P3, P2 ;  /* 0x000000ffff077210 */ /* 0x000fe20001fe4407 */
[----:B------:R-:W-:-:S04]  /*11a0*/  IMAD.MOV.U32 R11, RZ, RZ, RZ ;  /* 0x000000ffff0b7224 */ /* 0x000fc800078e00ff */
        /* <DEDUP_REMOVED lines=13> */
[C---:B------:R-:W-:Y:S01]  /*1280*/  ISETP.GE.U32.AND.EX P0, PT, R15.reuse, R5, PT, P0 ;  /* 0x000000050f00720c */ /* 0x040fe20003f06100 */
[----:B------:R-:W-:-:S03]  /*1290*/  IMAD.X R11, R15, 0x1, ~R5, P2 ;  /* 0x000000010f0b7824 */ /* 0x000fc600010e0e05 */
[----:B------:R-:W-:Y:S02]  /*12a0*/  SEL R7, R7, R13, P0 ;  /* 0x0000000d07077207 */ /* 0x000fe40000000000 */
[----:B------:R-:W-:Y:S02]  /*12b0*/  SEL R11, R11, R15, P0 ;  /* 0x0000000f0b0b7207 */ /* 0x000fe40000000000 */
[----:B------:R-:W-:Y:S02]  /*12c0*/  SEL R9, R10, R9, P0 ;  /* 0x000000090a097207 */ /* 0x000fe40000000000 */
[----:B------:R-:W-:Y:S02]  /*12d0*/  ISETP.GE.U32.AND P0, PT, R7, R4, PT ;  /* 0x000000040700720c */ /* 0x000fe40003f06070 */
        /* <DEDUP_REMOVED lines=9> */
[----:B------:R-:W-:Y:S06]  /*1370*/  RET.REL.NODEC R8 `(_ZN2at6native49_GLOBAL__N__09e94e3a_16_AveragePool3d_cu_a8eae74c40avg_pool3d_cuda_update_grad_input_atomicIN3c108BFloat16EfEEvNS_27GenericPackedTensorAccessorIKT_Lm4ENS_16DefaultPtrTraitsElEENS5_IS6_Lm4ES8_lEEiiiiiiiiibiii) ;  /* 0xffffec8008007950 */ /* 0x000fec0003c3ffff */
.L_x_38:
        /* <DEDUP_REMOVED lines=16> */
.L_x_758:


//--------------------- .text._ZN2at6native49_GLOBAL__N__09e94e3a_16_AveragePool3d_cu_a8eae74c33avg_pool3d_cuda_update_grad_inputIN3c104HalfEfEEvNS_27GenericPackedTensorAccessorIKT_Lm4ENS_16DefaultPtrTraitsElEENS5_IS6_Lm4ES8_lEEiiiiiiiiibii --------------------------
	.section	.text._ZN2at6native49_GLOBAL__N__09e94e3a_16_AveragePool3d_cu_a8eae74c33avg_pool3d_cuda_update_grad_inputIN3c104HalfEfEEvNS_27GenericPackedTensorAccessorIKT_Lm4ENS_16DefaultPtrTraitsElEENS5_IS6_Lm4ES8_lEEiiiiiiiiibii,"ax",@progbits
	.sectioninfo	@"SHI_REGISTERS=40"
	.align	128
.text._ZN2at6native49_GLOBAL__N__09e94e3a_16_AveragePool3d_cu_a8eae74c33avg_pool3d_cuda_update_grad_inputIN3c104HalfEfEEvNS_27GenericPackedTensorAccessorIKT_Lm4ENS_16DefaultPtrTraitsElEENS5_IS6_Lm4ES8_lEEiiiiiiiiibii:
        .type           _ZN2at6native49_GLOBAL__N__09e94e3a_16_AveragePool3d_cu_a8eae74c33avg_pool3d_cuda_update_grad_inputIN3c104HalfEfEEvNS_27GenericPackedTensorAccessorIKT_Lm4ENS_16DefaultPtrTraitsElEENS5_IS6_Lm4ES8_lEEiiiiiiiiibii,@function
        .size           _ZN2at6native49_GLOBAL__N__09e94e3a_16_AveragePool3d_cu_a8eae74c33avg_pool3d_cuda_update_grad_inputIN3c104HalfEfEEvNS_27GenericPackedTensorAccessorIKT_Lm4ENS_16DefaultPtrTraitsElEENS5_IS6_Lm4ES8_lEEiiiiiiiiibii,(.L_x_760 - _ZN2at6native49_GLOBAL__N__09e94e3a_16_AveragePool3d_cu_a8eae74c33avg_pool3d_cuda_update_grad_inputIN3c104HalfEfEEvNS_27GenericPackedTensorAccessorIKT_Lm4ENS_16DefaultPtrTraitsElEENS5_IS6_Lm4ES8_lEEiiiiiiiiibii)
        .other          _ZN2at6native49_GLOBAL__N__09e94e3a_16_AveragePool3d_cu_a8eae74c33avg_pool3d_cuda_update_grad_inputIN3c104HalfEfEEvNS_27GenericPackedTensorAccessorIKT_Lm4ENS_16DefaultPtrTraitsElEENS5_IS6_Lm4ES8_lEEiiiiiiiiibii,@"STO_CUDA_ENTRY STV_DEFAULT"
_ZN2at6native49_GLOBAL__N__09e94e3a_16_AveragePool3d_cu_a8eae74c33avg_pool3d_cuda_update_grad_inputIN3c104HalfEfEEvNS_27GenericPackedTensorAccessorIKT_Lm4ENS_16DefaultPtrTraitsElEENS5_IS6_Lm4ES8_lEEiiiiiiiiibii:
        /* <DEDUP_REMOVED lines=13> */
[----:B------:R-:W-:Y:S05]  /*00d0*/  CALL.REL.NOINC `($__internal_2_$__cuda_sm20_div_s64) ;  /* 0x00000f5000007944 */ /* 0x000fea0003c00000 */
[----:B------:R-:W-:-:S04]  /*00e0*/  IMAD.MOV R5, RZ, RZ, -R14 ;  /* 0x000000ffff057224 */ /* 0x000fc800078e0a0e */
[----:B------:R-:W-:Y:S01]  /*00f0*/  IMAD R6, R5, c[0x0][0x170], R4 ;  /* 0x00005c0005067a24 */ /* 0x000fe200078e0204 */
[----:B------:R-:W-:Y:S05]  /*0100*/  BRA `(.L_x_40) ;  /* 0x0000014000007947 */ /* 0x000fea0003800000 */
.L_x_39:
        /* <DEDUP_REMOVED lines=20> */
.L_x_40:
        /* <DEDUP_REMOVED lines=72> */
.L_x_41:
        /* <DEDUP_REMOVED lines=12> */
[----:B-----5:R-:W-:Y:S01]  /*0790*/  HADD2.F32 R5, -RZ, R5.H0_H0 ;  /* 0x20000005ff057230 */ /* 0x020fe20000004100 */
        /* <DEDUP_REMOVED lines=17> */
[----:B------:R-:W-:Y:S01]  /*08b0*/  F2FP.PACK_AB R29, RZ, R29 ;  /* 0x0000001dff1d723e */ /* 0x000fe200000000ff */
        /* <DEDUP_REMOVED lines=10> */
.L_x_50:
        /* <DEDUP_REMOVED lines=19> */
.L_x_49:
        /* <DEDUP_REMOVED lines=42> */
.L_x_47:
[----:B------:R-:W-:Y:S05]  /*0d30*/  BSYNC B2 ;  /* 0x0000000000027941 */ /* 0x000fea0003800000 */
.L_x_46:
        /* <DEDUP_REMOVED lines=17> */
.L_x_48:
        /* <DEDUP_REMOVED lines=17> */
.L_x_45:
[----:B------:R-:W-:Y:S05]  /*0f60*/  BSYNC B1 ;  /* 0x0000000000017941 */ /* 0x000fea0003800000 */
.L_x_44:
[----:B------:R-:W-:Y:S02]  /*0f70*/  IADD3 R0, R0, 0x1, RZ ;  /* 0x0000000100007810 */ /* 0x000fe40007ffe0ff */
[----:B------:R-:W-:Y:S02]  /*0f80*/  IADD3 R4, P2, R4, 0x1, RZ ;  /* 0x0000000104047810 */ /* 0x000fe40007f5e0ff */
[----:B------:R-:W-:Y:S02]  /*0f90*/  ISETP.GE.AND P1, PT, R0, R31, PT ;  /* 0x0000001f0000720c */ /* 0x000fe40003f26270 */
[----:B------:R-:W-:-:S11]  /*0fa0*/  IADD3.X R2, RZ, R2, RZ, P2, !PT ;  /* 0x00000002ff027210 */ /* 0x000fd600017fe4ff */
[----:B------:R-:W-:Y:S05]  /*0fb0*/  @!P1 BRA `(.L_x_49) ;  /* 0xfffffad000009947 */ /* 0x000fea000383ffff */
.L_x_43:
[----:B------:R-:W-:Y:S05]  /*0fc0*/  BSYNC B0 ;  /* 0x0000000000007941 */ /* 0x000fea0003800000 */
.L_x_42:
[----:B------:R-:W-:Y:S02]  /*0fd0*/  IADD3 R35, R35, 0x1, RZ ;  /* 0x0000000123237810 */ /* 0x000fe40007ffe0ff */
[----:B------:R-:W-:Y:S02]  /*0fe0*/  IADD3 R12, P2, R12, 0x1, RZ ;  /* 0x000000010c0c7810 */ /* 0x000fe40007f5e0ff */
[----:B------:R-:W-:-:S03]  /*0ff0*/  ISETP.GE.AND P1, PT, R35, R34, PT ;  /* 0x000000222300720c */ /* 0x000fc60003f26270 */
[----:B------:R-:W-:-:S10]  /*1000*/  IMAD.X R11, RZ, RZ, R11, P2 ;  /* 0x000000ffff0b7224 */ /* 0x000fd400010e060b */
[----:B------:R-:W-:Y:S05]  /*1010*/  @!P1 BRA `(.L_x_50) ;  /* 0xfffff94000009947 */ /* 0x000fea000383ffff */
[----:B------:R-:W-:Y:S05]  /*1020*/  EXIT ;  /* 0x000000000000794d */ /* 0x000fea0003800000 */
        .weak           $__internal_2_$__cuda_sm20_div_s64
        .type           $__internal_2_$__cuda_sm20_div_s64,@function
        .size           $__internal_2_$__cuda_sm20_div_s64,(.L_x_760 - $__internal_2_$__cuda_sm20_div_s64)
$__internal_2_$__cuda_sm20_div_s64:
        /* <DEDUP_REMOVED lines=66> */
[----:B------:R-:W-:Y:S06]  /*1450*/  RET.REL.NODEC R8 `(_ZN2at6native49_GLOBAL__N__09e94e3a_16_AveragePool3d_cu_a8eae74c33avg_pool3d_cuda_update_grad_inputIN3c104HalfEfEEvNS_27GenericPackedTensorAccessorIKT_Lm4ENS_16DefaultPtrTraitsElEENS5_IS6_Lm4ES8_lEEiiiiiiiiibii) ;  /* 0xffffeba008007950 */ /* 0x000fec0003c3ffff */
.L_x_51:
        /* <DEDUP_REMOVED lines=10> */
.L_x_760:


//--------------------- .text._ZN2at6native49_GLOBAL__N__09e94e3a_16_AveragePool3d_cu_a8eae74c40avg_pool3d_cuda_update_grad_input_atomicIN3c104HalfEfEEvNS_27GenericPackedTensorAccessorIKT_Lm4ENS_16DefaultPtrTraitsElEENS5_IS6_Lm4ES8_lEEiiiiiiiiibiii --------------------------
	.section	.text._ZN2at6native49_GLOBAL__N__09e94e3a_16_AveragePool3d_cu_a8eae74c40avg_pool3d_cuda_update_grad_input_atomicIN3c104HalfEfEEvNS_27GenericPackedTensorAccessorIKT_Lm4ENS_16DefaultPtrTraitsElEENS5_IS6_Lm4ES8_lEEiiiiiiiiibiii,"ax",@progbits
	.sectioninfo	@"SHI_REGISTERS=28"
	.align	128
.text._ZN2at6native49_GLOBAL__N__09e94e3a_16_AveragePool3d_cu_a8eae74c40avg_pool3d_cuda_update_grad_input_atomicIN3c104HalfEfEEvNS_27GenericPackedTensorAccessorIKT_Lm4ENS_16DefaultPtrTraitsElEENS5_IS6_Lm4ES8_lEEiiiiiiiiibiii:
        .type           _ZN2at6native49_GLOBAL__N__09e94e3a_16_AveragePool3d_cu_a8eae74c40avg_pool3d_cuda_update_grad_input_atomicIN3c104HalfEfEEvNS_27GenericPackedTensorAccessorIKT_Lm4ENS_16DefaultPtrTraitsElEENS5_IS6_Lm4ES8_lEEiiiiiiiiibiii,@function
        .size           _ZN2at6native49_GLOBAL__N__09e94e3a_16_AveragePool3d_cu_a8eae74c40avg_pool3d_cuda_update_grad_input_atomicIN3c104HalfEfEEvNS_27GenericPackedTensorAccessorIKT_Lm4ENS_16DefaultPtrTraitsElEENS5_IS6_Lm4ES8_lEEiiiiiiiiibiii,(.L_x_762 - _ZN2at6native49_GLOBAL__N__09e94e3a_16_AveragePool3d_cu_a8eae74c40avg_pool3d_cuda_update_grad_input_atomicIN3c104HalfEfEEvNS_27GenericPackedTensorAccessorIKT_Lm4ENS_16DefaultPtrTraitsElEENS5_IS6_Lm4ES8_lEEiiiiiiiiibiii)
        .other          _ZN2at6native49_GLOBAL__N__09e94e3a_16_AveragePool3d_cu_a8eae74c40avg_pool3d_cuda_update_grad_input_atomicIN3c104HalfEfEEvNS_27GenericPackedTensorAccessorIKT_Lm4ENS_16DefaultPtrTraitsElEENS5_IS6_Lm4ES8_lEEiiiiiiiiibiii,@"STO_CUDA_ENTRY STV_DEFAULT"
_ZN2at6native49_GLOBAL__N__09e94e3a_16_AveragePool3d_cu_a8eae74c40avg_pool3d_cuda_update_grad_input_atomicIN3c104HalfEfEEvNS_27GenericPackedTensorAccessorIKT_Lm4ENS_16DefaultPtrTraitsElEENS5_IS6_Lm4ES8_lEEiiiiiiiiibiii:
[----:B------:R-:W-:Y:S02]  /*0000*/  IMAD.MOV.U32 R1, RZ, RZ, c[0x0][0x28] ;  /* 0x00000a00ff017624 */ /* 0x000fe400078e00ff */
[----:B------:R-:W0:Y:S01]  /*0010*/  S2R R4, SR_CTAID.Y ;  /* 0x0000000000047919 */ /* 0x000e220000002600 */
[----:B------:R-:W-:-:S03]  /*0020*/  ISETP.NE.U32.AND P0, PT, RZ, c[0x0][0x174], PT ;  /* 0x00005d00ff007a0c */ /* 0x000fc60003f05070 */
[----:B------:R-:W0:Y:S04]  /*0030*/  S2R R5, SR_TID.Y ;  /* 0x0000000000057919 */ /* 0x000e280000002200 */
[----:B------:R-:W1:Y:S04]  /*0040*/  S2R R0, SR_CTAID.X ;  /* 0x0000000000007919 */ /* 0x000e680000002500 */
[----:B------:R-:W1:Y:S04]  /*0050*/  S2R R3, SR_TID.X ;  /* 0x0000000000037919 */ /* 0x000e680000002100 */
[----:B------:R-:W2:Y:S01]  /*0060*/  S2R R6, SR_CTAID.Z ;  /* 0x0000000000067919 */ /* 0x000ea20000002700 */
[----:B0-----:R-:W-:-:S02]  /*0070*/  IMAD R4, R4, c[0x0][0x4], R5 ;  /* 0x0000010004047a24 */ /* 0x001fc400078e0205 */
[----:B------:R-:W-:Y:S02]  /*0080*/  IMAD.MOV.U32 R5, RZ, RZ, c[0x0][0x21c] ;  /* 0x00008700ff057624 */ /* 0x000fe400078e00ff */
[----:B-1----:R-:W-:Y:S01]  /*0090*/  IMAD R0, R0, c[0x0][0x0], R3 ;  /* 0x0000000000007a24 */ /* 0x002fe200078e0203 */
[----:B--2---:R-:W-:Y:S01]  /*00a0*/  IADD3 R6, R6, c[0x0][0x218], RZ ;  /* 0x0000860006067a10 */ /* 0x004fe20007ffe0ff */
[----:B------:R-:W-:Y:S05]  /*00b0*/  @!P0 BRA `(.L_x_52) ;  /* 0x0000005000008947 */ /* 0x000fea0003800000 */
[----:B------:R-:W-:Y:S02]  /*00c0*/  MOV R8, 0xe0 ;  /* 0x000000e000087802 */ /* 0x000fe40000000f00 */
[----:B------:R-:W-:Y:S05]  /*00d0*/  CALL.REL.NOINC `($__internal_3_$__cuda_sm20_div_s64) ;  /* 0x0000291000007944 */ /* 0x000fea0003c00000 */
[----:B------:R-:W-:-:S04]  /*00e0*/  IMAD.MOV R3, RZ, RZ, -R7 ;  /* 0x000000ffff037224 */ /* 0x000fc800078e0a07 */
[----:B------:R-:W-:Y:S01]  /*00f0*/  IMAD R2, R3, c[0x0][0x170], R6 ;  /* 0x00005c0003027a24 */ /* 0x000fe200078e0206 */
[----:B------:R-:W-:Y:S05]  /*0100*/  BRA `(.L_x_53) ;  /* 0x0000015000007947 */ /* 0x000fea0003800000 */
.L_x_52:
        /* <DEDUP_REMOVED lines=18> */
[--C-:B------:R-:W-:Y:S02]  /*0230*/  IMAD.MOV R9, RZ, RZ, -R3.reuse ;  /* 0x000000ffff097224 */ /* 0x100fe400078e0a03 */
[----:B------:R-:W-:Y:S02]  /*0240*/  IMAD.MOV.U32 R7, RZ, RZ, R3 ;  /* 0x000000ffff077224 */ /* 0x000fe400078e0003 */
[----:B------:R-:W-:Y:S02]  /*0250*/  IMAD R2, R9, c[0x0][0x170], R6 ;  /* 0x00005c0009027a24 */ /* 0x000fe400078e0206 */
.L_x_53:
        /* <DEDUP_REMOVED lines=8> */
[----:B------:R-:W-:Y:S02]  /*02e0*/  IMAD R3, R3, c[0x0][0x198], RZ ;  /* 0x0000660003037a24 */ /* 0x000fe400078e02ff */
        /* <DEDUP_REMOVED lines=8> */
[----:B------:R-:W-:Y:S01]  /*0370*/  SHF.R.S32.HI R3, RZ, 0x1f, R2 ;  /* 0x0000001fff037819 */ /* 0x000fe20000011402 */
[----:B------:R-:W-:Y:S01]  /*0380*/  IMAD R6, R6, c[0x0][0x188], RZ ;  /* 0x0000620006067a24 */ /* 0x000fe200078e02ff */
[----:B------:R-:W-:Y:S01]  /*0390*/  ULDC.64 UR6, c[0x0][0x208] ;  /* 0x0000820000067ab9 */ /* 0x000fe20000000a00 */
[----:B------:R-:W-:Y:S01]  /*03a0*/  IMAD.WIDE.U32 R8, R0, c[0x0][0x1a0], R8 ;  /* 0x0000680000087a25 */ /* 0x000fe200078e0008 */
[----:B------:R-:W-:-:S03]  /*03b0*/  ULDC.64 UR8, c[0x0][0x118] ;  /* 0x0000460000087ab9 */ /* 0x000fc60000000a00 */
[----:B------:R-:W-:Y:S02]  /*03c0*/  IMAD R3, R3, c[0x0][0x190], RZ ;  /* 0x0000640003037a24 */ /* 0x000fe400078e02ff */
[----:B------:R-:W-:Y:S02]  /*03d0*/  IMAD.IADD R9, R9, 0x1, R11 ;  /* 0x0000000109097824 */ /* 0x000fe400078e020b */
[C---:B------:R-:W-:Y:S02]  /*03e0*/  IMAD R3, R2.reuse, c[0x0][0x194], R3 ;  /* 0x0000650002037a24 */ /* 0x040fe400078e0203 */
[----:B------:R-:W-:-:S04]  /*03f0*/  IMAD.WIDE.U32 R8, R2, c[0x0][0x190], R8 ;  /* 0x0000640002087a25 */ /* 0x000fc800078e0008 */
[----:B------:R-:W-:Y:S02]  /*0400*/  IMAD.IADD R9, R9, 0x1, R3 ;  /* 0x0000000109097824 */ /* 0x000fe400078e0203 */
[C---:B------:R-:W-:Y:S02]  /*0410*/  IMAD R3, R7.reuse, c[0x0][0x18c], R6 ;  /* 0x0000630007037a24 */ /* 0x040fe400078e0206 */
[----:B------:R-:W-:-:S04]  /*0420*/  IMAD.WIDE.U32 R8, R7, c[0x0][0x188], R8 ;  /* 0x0000620007087a25 */ /* 0x000fc800078e0008 */
[----:B------:R-:W-:Y:S01]  /*0430*/  IMAD.IADD R3, R9, 0x1, R3 ;  /* 0x0000000109037824 */ /* 0x000fe200078e0203 */
[----:B------:R-:W-:Y:S01]  /*0440*/  LEA R10, P0, R8, c[0x0][0x160], 0x1 ;  /* 0x00005800080a7a11 */ /* 0x000fe200078008ff */
[----:B------:R-:W-:-:S03]  /*0450*/  IMAD.MOV.U32 R9, RZ, RZ, c[0x0][0x200] ;  /* 0x00008000ff097624 */ /* 0x000fc600078e00ff */
[----:B------:R-:W-:Y:S01]  /*0460*/  LEA.HI.X R11, R8, c[0x0][0x164], R3, 0x1, P0 ;  /* 0x00005900080b7a11 */ /* 0x000fe200000f0c03 */
[----:B------:R-:W-:Y:S01]  /*0470*/  IMAD R8, R0, c[0x0][0x204], RZ ;  /* 0x0000810000087a24 */ /* 0x000fe200078e02ff */
[----:B------:R-:W-:Y:S01]  /*0480*/  UIADD3 UR4, UR4, UR6, URZ ;  /* 0x0000000604047290 */ /* 0x000fe2000fffe03f */
[----:B------:R-:W-:Y:S01]  /*0490*/  IMAD.MOV.U32 R3, RZ, RZ, c[0x0][0x1fc] ;  /* 0x00007f00ff037624 */ /* 0x000fe200078e00ff */
[----:B------:R-:W-:Y:S01]  /*04a0*/  UIADD3 UR5, UR5, UR7, URZ ;  /* 0x0000000705057290 */ /* 0x000fe2000fffe03f */
[----:B------:R-:W-:Y:S01]  /*04b0*/  IMAD R4, R4, R9, -c[0x0][0x20c] ;  /* 0x8000830004047624 */ /* 0x000fe200078e0209 */
[----:B------:R-:W-:Y:S01]  /*04c0*/  ULDC UR6, c[0x0][0x1c8] ;  /* 0x0000720000067ab9 */ /* 0x000fe20000000800 */
[----:B------:R-:W-:Y:S01]  /*04d0*/  IADD3 R17, R8, -c[0x0][0x210], RZ ;  /* 0x8000840008117a10 */ /* 0x000fe20007ffe0ff */
[----:B------:R-:W-:Y:S01]  /*04e0*/  ULDC UR7, c[0x0][0x210] ;  /* 0x0000840000077ab9 */ /* 0x000fe20000000800 */
[----:B------:R-:W-:Y:S01]  /*04f0*/  IMAD R2, R2, R3, -c[0x0][0x208] ;  /* 0x8000820002027624 */ /* 0x000fe200078e0203 */
[----:B------:R-:W-:Y:S01]  /*0500*/  UIADD3 UR6, UR6, UR7, URZ ;  /* 0x0000000706067290 */ /* 0x000fe2000fffe03f */
[----:B------:R-:W-:Y:S01]  /*0510*/  IADD3 R3, R4, c[0x0][0x1f4], RZ ;  /* 0x00007d0004037a10 */ /* 0x000fe20007ffe0ff */
[----:B------:R0:W5:Y:S01]  /*0520*/  LDG.E.U16 R6, [R10.64] ;  /* 0x000000080a067981 */ /* 0x000162000c1e1500 */
[----:B------:R-:W-:-:S02]  /*0530*/  IADD3 R9, R17, c[0x0][0x1f8], RZ ;  /* 0x00007e0011097a10 */ /* 0x000fc40007ffe0ff */
[----:B------:R-:W-:Y:S02]  /*0540*/  ISETP.NE.AND P0, PT, RZ, c[0x0][0x21c], PT ;  /* 0x00008700ff007a0c */ /* 0x000fe40003f05270 */
[----:B------:R-:W-:Y:S02]  /*0550*/  IADD3 R0, R2, c[0x0][0x1f0], RZ ;  /* 0x00007c0002007a10 */ /* 0x000fe40007ffe0ff */
[----:B------:R-:W-:Y:S02]  /*0560*/  IMNMX R19, RZ, R4, !PT ;  /* 0x00000004ff137217 */ /* 0x000fe40007800200 */
[----:B0-----:R-:W-:Y:S02]  /*0570*/  IMNMX R11, R3, UR5, PT ;  /* 0x00000005030b7c17 */ /* 0x001fe4000b800200 */
[----:B------:R-:W-:Y:S02]  /*0580*/  IMNMX R10, R9, UR6, PT ;  /* 0x00000006090a7c17 */ /* 0x000fe4000b800200 */
[----:B------:R-:W-:Y:S01]  /*0590*/  IMNMX R9, R0, UR4, PT ;  /* 0x0000000400097c17 */ /* 0x000fe2000b800200 */
[----:B------:R-:W-:Y:S01]  /*05a0*/  IMAD.IADD R12, R11, 0x1, -R4 ;  /* 0x000000010b0c7824 */ /* 0x000fe200078e0a04 */
[----:B------:R-:W-:Y:S01]  /*05b0*/  IMNMX R0, RZ, R2, !PT ;  /* 0x00000002ff007217 */ /* 0x000fe20007800200 */
[----:B------:R-:W-:Y:S01]  /*05c0*/  IMAD.IADD R13, R10, 0x1, -R17 ;  /* 0x000000010a0d7824 */ /* 0x000fe200078e0a11 */
[C---:B------:R-:W-:Y:S01]  /*05d0*/  IMNMX R3, R9.reuse, c[0x0][0x1b8], PT ;  /* 0x00006e0009037a17 */ /* 0x040fe20003800200 */
[----:B------:R-:W-:Y:S01]  /*05e0*/  IMAD.IADD R2, R9, 0x1, -R2 ;  /* 0x0000000109027824 */ /* 0x000fe200078e0a02 */
[----:B------:R-:W-:Y:S01]  /*05f0*/  IMNMX R17, RZ, R17, !PT ;  /* 0x00000011ff117217 */ /* 0x000fe20007800200 */
[----:B------:R-:W-:Y:S01]  /*0600*/  IMAD R13, R12, R13, RZ ;  /* 0x0000000d0c0d7224 */ /* 0x000fe200078e02ff */
[----:B------:R-:W-:-:S02]  /*0610*/  ISETP.GT.AND P1, PT, R3, R0, PT ;  /* 0x000000000300720c */ /* 0x000fc40003f24270 */
[----:B------:R-:W-:Y:S01]  /*0620*/  IMNMX R4, R10, c[0x0][0x1c8], PT ;  /* 0x000072000a047a17 */ /* 0x000fe20003800200 */
[----:B------:R-:W-:Y:S01]  /*0630*/  IMAD R13, R2, R13, RZ ;  /* 0x0000000d020d7224 */ /* 0x000fe200078e02ff */
[----:B------:R-:W-:Y:S01]  /*0640*/  IMNMX R2, R11, c[0x0][0x1c0], PT ;  /* 0x000070000b027a17 */ /* 0x000fe20003800200 */
[----:B------:R-:W-:Y:S07]  /*0650*/  @P0 BRA `(.L_x_54) ;  /* 0x0000008000000947 */ /* 0x000fee0003800000 */
        /* <DEDUP_REMOVED lines=8> */
.L_x_54:
[----:B------:R-:W0:Y:S01]  /*06e0*/  I2F R5, R5 ;  /* 0x0000000500057306 */ /* 0x000e220000201400 */
[----:B------:R-:W-:Y:S05]  /*06f0*/  @!P1 EXIT ;  /* 0x000000000000994d */ /* 0x000fea0003800000 */
[----:B------:R-:W-:Y:S01]  /*0700*/  LOP3.LUT R8, RZ, R8, RZ, 0x33, !PT ;  /* 0x00000008ff087212 */ /* 0x000fe200078e33ff */
[----:B0-----:R-:W0:Y:S01]  /*0710*/  MUFU.RCP R5, R5 ;  /* 0x0000000500057308 */ /* 0x001e220000001000 */
[----:B------:R-:W-:Y:S01]  /*0720*/  ULOP3.LUT UR6, URZ, UR6, URZ, 0x33, !UPT ;  /* 0x000000063f067292 */ /* 0x000fe2000f8e333f */
[----:B-----5:R-:W-:Y:S01]  /*0730*/  HADD2.F32 R6, -RZ, R6.H0_H0 ;  /* 0x20000006ff067230 */ /* 0x020fe20000004100 */
[----:B------:R-:W-:Y:S01]  /*0740*/  IADD3 R8, R8, c[0x0][0x210], RZ ;  /* 0x0000840008087a10 */ /* 0x000fe20007ffe0ff */
[----:B------:R-:W-:Y:S01]  /*0750*/  ULDC UR4, c[0x0][0x1c8] ;  /* 0x0000720000047ab9 */ /* 0x000fe20000000800 */
[----:B------:R-:W-:Y:S01]  /*0760*/  LOP3.LUT R9, RZ, R17, RZ, 0x33, !PT ;  /* 0x00000011ff097212 */ /* 0x000fe200078e33ff */
[----:B------:R-:W-:Y:S01]  /*0770*/  ULOP3.LUT UR4, URZ, UR4, URZ, 0x33, !UPT ;  /* 0x000000043f047292 */ /* 0x000fe2000f8e333f */
[----:B------:R-:W-:Y:S01]  /*0780*/  IADD3 R8, R8, -c[0x0][0x1f8], RZ ;  /* 0x80007e0008087a10 */ /* 0x000fe20007ffe0ff */
[----:B------:R-:W-:-:S03]  /*0790*/  IMAD R7, R7, c[0x0][0x1d0], RZ ;  /* 0x0000740007077a24 */ /* 0x000fc600078e02ff */
[----:B------:R-:W-:-:S04]  /*07a0*/  IMNMX R8, R8, UR6, !PT ;  /* 0x0000000608087c17 */ /* 0x000fc8000f800200 */
[----:B------:R-:W-:Y:S01]  /*07b0*/  IMNMX R8, R8, UR4, !PT ;  /* 0x0000000408087c17 */ /* 0x000fe2000f800200 */
[----:B0-----:R-:W-:Y:S01]  /*07c0*/  FMUL.FTZ R6, R6, R5 ;  /* 0x0000000506067220 */ /* 0x001fe20000410000 */
[----:B------:R-:W-:Y:S02]  /*07d0*/  ULDC UR4, c[0x0][0x220] ;  /* 0x0000880000047ab9 */ /* 0x000fe40000000800 */
[----:B------:R-:W-:Y:S01]  /*07e0*/  IADD3 R11, -R8, -0x2, -R17 ;  /* 0xfffffffe080b7810 */ /* 0x000fe20007ffe911 */
[----:B------:R-:W-:Y:S01]  /*07f0*/  IMAD.IADD R10, R9, 0x1, -R8 ;  /* 0x00000001090a7824 */ /* 0x000fe200078e0a08 */
[----:B------:R-:W-:Y:S01]  /*0800*/  F2FP.PACK_AB R5, RZ, R6 ;  /* 0x00000006ff05723e */ /* 0x000fe200000000ff */
[----:B------:R-:W-:Y:S01]  /*0810*/  UIADD3 UR4, UR4, -0x1, URZ ;  /* 0xffffffff04047890 */ /* 0x000fe2000fffe03f */
[----:B------:R-:W-:Y:S02]  /*0820*/  ISETP.GE.U32.AND P1, PT, R11, 0x3, PT ;  /* 0x000000030b00780c */ /* 0x000fe40003f26070 */
[----:B------:R-:W-:-:S02]  /*0830*/  IADD3 R6, R17, 0x1, RZ ;  /* 0x0000000111067810 */ /* 0x000fc40007ffe0ff */
[C---:B------:R-:W-:Y:S02]  /*0840*/  IADD3 R8, R17.reuse, 0x2, RZ ;  /* 0x0000000211087810 */ /* 0x040fe40007ffe0ff */
[----:B------:R-:W-:Y:S02]  /*0850*/  IADD3 R9, R17, 0x3, RZ ;  /* 0x0000000311097810 */ /* 0x000fe40007ffe0ff */
[----:B------:R-:W-:Y:S02]  /*0860*/  LOP3.LUT R10, R10, 0x3, RZ, 0xc0, !PT ;  /* 0x000000030a0a7812 */ /* 0x000fe400078ec0ff */
.L_x_148:
[----:B------:R-:W-:Y:S01]  /*0870*/  ISETP.GT.AND P0, PT, R2, R19, PT ;  /* 0x000000130200720c */ /* 0x000fe20003f04270 */
[----:B------:R-:W-:-:S12]  /*0880*/  BSSY B2, `(.L_x_55) ;  /* 0x0000211000027945 */ /* 0x000fd80003800000 */
[----:B0-----:R-:W-:Y:S05]  /*0890*/  @!P0 BRA `(.L_x_56) ;  /* 0x000020f000008947 */ /* 0x001fea0003800000 */
[----:B------:R-:W-:Y:S02]  /*08a0*/  IMAD R11, R0, c[0x0][0x1d8], R7 ;  /* 0x00007600000b7a24 */ /* 0x000fe400078e0207 */
[----:B------:R-:W-:Y:S02]  /*08b0*/  IMAD.MOV.U32 R12, RZ, RZ, R19 ;  /* 0x000000ffff0c7224 */ /* 0x000fe400078e0013 */
.L_x_146:
[----:B------:R-:W-:Y:S01]  /*08c0*/  ISETP.GT.AND P0, PT, R4, R17, PT ;  /* 0x000000110400720c */ /* 0x000fe20003f04270 */
[----:B------:R-:W-:Y:S01]  /*08d0*/  YIELD ;  /* 0x0000000000007946 */ /* 0x000fe20003800000 */
[----:B------:R-:W-:Y:S11]  /*08e0*/  BSSY B1, `(.L_x_57) ;  /* 0x0000206000017945 */ /* 0x000ff60003800000 */
[----:B0-----:R-:W-:Y:S05]  /*08f0*/  @!P0 BRA `(.L_x_58) ;  /* 0x0000204000008947 */ /* 0x001fea0003800000 */
[----:B------:R-:W-:Y:S01]  /*0900*/  ISETP.NE.AND P0, PT, R10, RZ, PT ;  /* 0x000000ff0a00720c */ /* 0x000fe20003f05270 */
[----:B------:R-:W-:Y:S01]  /*0910*/  BSSY B0, `(.L_x_59) ;  /* 0x00000df000007945 */ /* 0x000fe20003800000 */
[----:B------:R-:W-:-:S02]  /*0920*/  IMAD R13, R12, c[0x0][0x1e0], R11 ;  /* 0x000078000c0d7a24 */ /* 0x000fc400078e020b */
[----:B------:R-:W-:-:S09]  /*0930*/  IMAD.MOV.U32 R14, RZ, RZ, R17 ;  /* 0x000000ffff0e7224 */ /* 0x000fd200078e0011 */
[----:B------:R-:W-:Y:S05]  /*0940*/  @!P0 BRA `(.L_x_60) ;  /* 0x00000db000008947 */ /* 0x000fea0003800000 */
[----:B------:R-:W-:Y:S01]  /*0950*/  IMAD R14, R17, c[0x0][0x1e8], R13 ;  /* 0x00007a00110e7a24 */ /* 0x000fe200078e020d */
[----:B------:R-:W-:Y:S04]  /*0960*/  BSSY B3, `(.L_x_61) ;  /* 0x0000044000037945 */ /* 0x000fe80003800000 */
[----:B------:R-:W-:Y:S02]  /*0970*/  SHF.R.S64 R20, RZ, 0x1f, R14 ;  /* 0x0000001fff147819 */ /* 0x000fe4000000100e */
[----:B------:R-:W-:Y:S02]  /*0980*/  ISETP.LT.AND P3, PT, R14, UR4, PT ;  /* 0x000000040e007c0c */ /* 0x000fe4000bf61270 */
[----:B------:R-:W-:-:S04]  /*0990*/  IADD3 R20, P2, R20, c[0x0][0x1a8], RZ ;  /* 0x00006a0014147a10 */ /* 0x000fc80007f5e0ff */
[----:B------:R-:W-:Y:S02]  /*09a0*/  LOP3.LUT R15, R20, 0x3, RZ, 0xc0, !PT ;  /* 0x00000003140f7812 */ /* 0x000fe400078ec0ff */
[----:B------:R-:W-:Y:S02]  /*09b0*/  LEA.HI.X.SX32 R21, R14, c[0x0][0x1ac], 0x1, P2 ;  /* 0x00006b000e157a11 */ /* 0x000fe400010f0eff */
[----:B------:R-:W-:-:S04]  /*09c0*/  ISETP.NE.U32.AND P0, PT, R15, RZ, PT ;  /* 0x000000ff0f00720c */ /* 0x000fc80003f05070 */
[----:B------:R-:W-:-:S13]  /*09d0*/  ISETP.NE.AND.EX P0, PT, RZ, RZ, PT, P0 ;  /* 0x000000ffff00720c */ /* 0x000fda0003f05300 */
[----:B------:R-:W-:Y:S05]  /*09e0*/  @!P0 BRA P3, `(.L_x_62) ;  /* 0x000002a000008947 */ /* 0x000fea0001800000 */
[----:B------:R-:W-:Y:S01]  /*09f0*/  ISETP.NE.U32.AND P0, PT, R15, RZ, PT ;  /* 0x000000ff0f00720c */ /* 0x000fe20003f05070 */
[----:B------:R-:W-:Y:S01]  /*0a00*/  BSSY B4, `(.L_x_63) ;  /* 0x0000027000047945 */ /* 0x000fe20003800000 */
[----:B------:R-:W-:Y:S02]  /*0a10*/  ISETP.GT.AND P2, PT, R14, RZ, PT ;  /* 0x000000ff0e00720c */ /* 0x000fe40003f44270 */
[----:B------:R-:W-:-:S13]  /*0a20*/  ISETP.NE.AND.EX P0, PT, RZ, RZ, PT, P0 ;  /* 0x000000ffff00720c */ /* 0x000fda0003f05300 */
[----:B------:R-:W-:Y:S05]  /*0a30*/  @P0 BRA P2, `(.L_x_64) ;  /* 0x0000011000000947 */ /* 0x000fea0001000000 */
[C---:B------:R-:W-:Y:S01]  /*0a40*/  LOP3.LUT R14, R20.reuse, 0xfffffffd, RZ, 0xc0, !PT ;  /* 0xfffffffd140e7812 */ /* 0x040fe200078ec0ff */
[----:B------:R-:W-:Y:S01]  /*0a50*/  IMAD.MOV.U32 R15, RZ, RZ, R21 ;  /* 0x000000ffff0f7224 */ /* 0x000fe200078e0015 */
[----:B------:R-:W-:Y:S01]  /*0a60*/  ULDC.64 UR6, c[0x0][0x118] ;  /* 0x0000460000067ab9 */ /* 0x000fe20000000a00 */
[----:B------:R-:W-:Y:S01]  /*0a70*/  LOP3.LUT R16, R20, 0x2, RZ, 0xc0, !PT ;  /* 0x0000000214107812 */ /* 0x000fe200078ec0ff */
[----:B------:R-:W-:Y:S02]  /*0a80*/  BSSY B5, `(.L_x_65) ;  /* 0x000000b000057945 */ /* 0x000fe40003800000 */
[----:B------:R0:W1:Y:S01]  /*0a90*/  LD.E R23, [R14.64] ;  /* 0x000000060e177980 */ /* 0x000062000c101900 */
[----:B------:R-:W-:Y:S01]  /*0aa0*/  ISETP.EQ.U32.AND P0, PT, R16, RZ, PT ;  /* 0x000000ff1000720c */ /* 0x000fe20003f02070 */
[----:B------:R-:W-:-:S05]  /*0ab0*/  IMAD.MOV.U32 R16, RZ, RZ, 0x3254 ;  /* 0x00003254ff107424 */ /* 0x000fca00078e00ff */
[----:B------:R-:W-:Y:S02]  /*0ac0*/  SEL R18, R16, 0x7610, P0 ;  /* 0x0000761010127807 */ /* 0x000fe40000000000 */
.L_x_66:
[----:B-1----:R-:W-:-:S05]  /*0ad0*/  HADD2 R16, R23, R5.H0_H0 ;  /* 0x2000000517107230 */ /* 0x002fca0000000000 */
[----:B------:R-:W-:-:S05]  /*0ae0*/  PRMT R25, R23, R18, R16 ;  /* 0x0000001217197216 */ /* 0x000fca0000000010 */
[----:B------:R-:W1:Y:S02]  /*0af0*/  ATOM.E.CAS.STRONG.GPU PT, R16, [R14], R23, R25 ;  /* 0x000000170e10738b */ /* 0x000e6400001ee119 */
[----:B-1----:R-:W-:Y:S01]  /*0b00*/  ISETP.NE.U32.AND P0, PT, R16, R23, PT ;  /* 0x000000171000720c */ /* 0x002fe20003f05070 */
[----:B------:R-:W-:-:S12]  /*0b10*/  IMAD.MOV.U32 R23, RZ, RZ, R16 ;  /* 0x000000ffff177224 */ /* 0x000fd800078e0010 */
[----:B------:R-:W-:Y:S05]  /*0b20*/  @P0 BRA `(.L_x_66) ;  /* 0xffffffa000000947 */ /* 0x000fea000383ffff */
[----:B------:R-:W-:Y:S05]  /*0b30*/  BSYNC B5 ;  /* 0x0000000000057941 */ /* 0x000fea0003800000 */
.L_x_65:
[----:B------:R-:W-:Y:S05]  /*0b40*/  BRA `(.L_x_67) ;  /* 0x0000012000007947 */ /* 0x000fea0003800000 */
.L_x_64:
[----:B------:R-:W-:-:S05]  /*0b50*/  PRMT R15, RZ, 0x5410, R5 ;  /* 0x00005410ff0f7816 */ /* 0x000fca0000000005 */
[----:B------:R-:W2:Y:S02]  /*0b60*/  ATOM.E.ADD.F16x2.RN.STRONG.GPU P0, RZ, [R20.64+-0x2], R15 ;  /* 0xfffffe0f14ff798a */ /* 0x000ea4000810e9c8 */
[----:B--2---:R-:W-:Y:S05]  /*0b70*/  @P0 BRA `(.L_x_67) ;  /* 0x000000f000000947 */ /* 0x004fea0003800000 */
[----:B------:R-:W0:Y:S02]  /*0b80*/  QSPC.E.S P0, RZ, [R20+-0x2] ;  /* 0xfffffe0014ff73aa */ /* 0x000e240000000500 */
[----:B0-----:R-:W-:Y:S05]  /*0b90*/  @!P0 BRA `(.L_x_68) ;  /* 0x000000a000008947 */ /* 0x001fea0003800000 */
[----:B------:R-:W-:-:S04]  /*0ba0*/  IADD3 R20, R20, -0x2, RZ ;  /* 0xfffffffe14147810 */ /* 0x000fc80007ffe0ff */
[----:B------:R-:W-:-:S05]  /*0bb0*/  LOP3.LUT R20, R20, 0xffffff, RZ, 0xc0, !PT ;  /* 0x00ffffff14147812 */ /* 0x000fca00078ec0ff */
.L_x_69:
[----:B------:R-:W0:Y:S02]  /*0bc0*/  LDS R14, [R20] ;  /* 0x00000000140e7984 */ /* 0x000e240000000800 */
[C---:B0-----:R-:W-:Y:S02]  /*0bd0*/  HADD2 R16, R14.reuse.H1_H1, R5.H0_H0 ;  /* 0x200000050e107230 */ /* 0x041fe40000000c00 */
[----:B------:R-:W-:-:S05]  /*0be0*/  HADD2 R15, R14.H0_H0, RZ.H0_H0 ;  /* 0x200000ff0e0f7230 */ /* 0x000fca0000000800 */
[----:B------:R-:W-:-:S06]  /*0bf0*/  PRMT R15, R15, 0x5410, R16 ;  /* 0x000054100f0f7816 */ /* 0x000fcc0000000010 */
[----:B------:R-:W0:Y:S02]  /*0c00*/  ATOMS.CAST.SPIN R15, [R20], R14, R15 ;  /* 0x0000000e140f738d */ /* 0x000e24000180000f */
[----:B0-----:R-:W-:-:S13]  /*0c10*/  ISETP.EQ.U32.AND P0, PT, R15, 0x1, PT ;  /* 0x000000010f00780c */ /* 0x001fda0003f02070 */
[----:B------:R-:W-:Y:S05]  /*0c20*/  @!P0 BRA `(.L_x_69) ;  /* 0xffffff9000008947 */ /* 0x000fea000383ffff */
[----:B------:R-:W-:Y:S05]  /*0c30*/  BRA `(.L_x_67) ;  /* 0x0000003000007947 */ /* 0x000fea0003800000 */
.L_x_68:
[----:B------:R-:W2:Y:S02]  /*0c40*/  LD.E R14, [R20.64+-0x2] ;  /* 0xfffffe08140e7980 */ /* 0x000ea4000c101900 */
[----:B--2---:R-:W-:-:S05]  /*0c50*/  IMAD.IADD R15, R15, 0x1, R14 ;  /* 0x000000010f0f7824 */ /* 0x004fca00078e020e */
[----:B------:R0:W-:Y:S02]  /*0c60*/  ST.E [R20.64+-0x2], R15 ;  /* 0xfffffe0f14007985 */ /* 0x0001e4000c101908 */
.L_x_67:
[----:B------:R-:W-:Y:S05]  /*0c70*/  BSYNC B4 ;  /* 0x0000000000047941 */ /* 0x000fea0003800000 */
.L_x_63:
[----:B------:R-:W-:Y:S05]  /*0c80*/  BRA `(.L_x_70) ;  /* 0x0000011000007947 */ /* 0x000fea0003800000 */
.L_x_62:
[----:B------:R-:W-:-:S05]  /*0c90*/  PRMT R15, R5, 0x5410, RZ ;  /* 0x00005410050f7816 */ /* 0x000fca00000000ff */
[----:B------:R-:W2:Y:S02]  /*0ca0*/  ATOM.E.ADD.F16x2.RN.STRONG.GPU P0, RZ, [R20.64], R15 ;  /* 0x0000000f14ff798a */ /* 0x000ea4000810e9c8 */
[----:B--2---:R-:W-:Y:S05]  /*0cb0*/  @P0 BRA `(.L_x_70) ;  /* 0x000000e000000947 */ /* 0x004fea0003800000 */
[----:B------:R-:W0:Y:S02]  /*0cc0*/  QSPC.E.S P0, RZ, [R20] ;  /* 0x0000000014ff73aa */ /* 0x000e240000000500 */
[----:B0-----:R-:W-:Y:S05]  /*0cd0*/  @!P0 BRA `(.L_x_71) ;  /* 0x0000009000008947 */ /* 0x001fea0003800000 */
[----:B------:R-:W-:-:S05]  /*0ce0*/  LOP3.LUT R20, R20, 0xffffff, RZ, 0xc0, !PT ;  /* 0x00ffffff14147812 */ /* 0x000fca00078ec0ff */
.L_x_72:
[----:B------:R-:W0:Y:S02]  /*0cf0*/  LDS R14, [R20] ;  /* 0x00000000140e7984 */ /* 0x000e240000000800 */
[C---:B0-----:R-:W-:Y:S02]  /*0d00*/  HADD2 R16, R14.reuse.H1_H1, RZ.H0_H0 ;  /* 0x200000ff0e107230 */ /* 0x041fe40000000c00 */
[----:B------:R-:W-:-:S05]  /*0d10*/  HADD2 R15, R14.H0_H0, R5.H0_H0 ;  /* 0x200000050e0f7230 */ /* 0x000fca0000000800 */
[----:B------:R-:W-:-:S06]  /*0d20*/  PRMT R15, R15, 0x5410, R16 ;  /* 0x000054100f0f7816 */ /* 0x000fcc0000000010 */
[----:B------:R-:W0:Y:S02]  /*0d30*/  ATOMS.CAST.SPIN R15, [R20], R14, R15 ;  /* 0x0000000e140f738d */ /* 0x000e24000180000f */
[----:B0-----:R-:W-:-:S13]  /*0d40*/  ISETP.EQ.U32.AND P0, PT, R15, 0x1, PT ;  /* 0x000000010f00780c */ /* 0x001fda0003f02070 */
[----:B------:R-:W-:Y:S05]  /*0d50*/  @!P0 BRA `(.L_x_72) ;  /* 0xffffff9000008947 */ /* 0x000fea000383ffff */
[----:B------:R-:W-:Y:S05]  /*0d60*/  BRA `(.L_x_70) ;  /* 0x0000003000007947 */ /* 0x000fea0003800000 */
.L_x_71:
[----:B------:R-:W2:Y:S02]  /*0d70*/  LD.E R14, [R20.64] ;  /* 0x00000008140e7980 */ /* 0x000ea4000c101900 */
[----:B--2---:R-:W-:-:S05]  /*0d80*/  IMAD.IADD R15, R15, 0x1, R14 ;  /* 0x000000010f0f7824 */ /* 0x004fca00078e020e */
[----:B------:R0:W-:Y:S02]  /*0d90*/  ST.E [R20.64], R15 ;  /* 0x0000000f14007985 */ /* 0x0001e4000c101908 */
.L_x_70:
[----:B------:R-:W-:Y:S05]  /*0da0*/  BSYNC B3 ;  /* 0x0000000000037941 */ /* 0x000fea0003800000 */
.L_x_61:
[----:B------:R-:W-:Y:S01]  /*0db0*/  ISETP.NE.AND P0, PT, R10, 0x1, PT ;  /* 0x000000010a00780c */ /* 0x000fe20003f05270 */
[----:B0-----:R-:W-:-:S12]  /*0dc0*/  IMAD.MOV.U32 R14, RZ, RZ, R6 ;  /* 0x000000ffff0e7224 */ /* 0x001fd800078e0006 */
        /* <DEDUP_REMOVED lines=20> */
[----:B------:R-:W-:Y:S01]  /*0f10*/  IMAD.MOV.U32 R18, RZ, RZ, 0x3254 ;  /* 0x00003254ff127424 */ /* 0x000fe200078e00ff */
[----:B------:R-:W-:Y:S01]  /*0f20*/  BSSY B5, `(.L_x_77) ;  /* 0x000000a000057945 */ /* 0x000fe20003800000 */
[----:B------:R0:W1:Y:S01]  /*0f30*/  LD.E R23, [R14.64] ;  /* 0x000000060e177980 */ /* 0x000062000c101900 */
[----:B------:R-:W-:-:S04]  /*0f40*/  ISETP.EQ.U32.AND P0, PT, R16, RZ, PT ;  /* 0x000000ff1000720c */ /* 0x000fc80003f02070 */
[----:B------:R-:W-:Y:S02]  /*0f50*/  SEL R18, R18, 0x7610, P0 ;  /* 0x0000761012127807 */ /* 0x000fe40000000000 */
.L_x_78:
[----:B-1----:R-:W-:-:S05]  /*0f60*/  HADD2 R16, R23, R5.H0_H0 ;  /* 0x2000000517107230 */ /* 0x002fca0000000000 */
[----:B------:R-:W-:-:S05]  /*0f70*/  PRMT R25, R23, R18, R16 ;  /* 0x0000001217197216 */ /* 0x000fca0000000010 */
[----:B------:R-:W1:Y:S02]  /*0f80*/  ATOM.E.CAS.STRONG.GPU PT, R16, [R14], R23, R25 ;  /* 0x000000170e10738b */ /* 0x000e6400001ee119 */
[----:B-1----:R-:W-:Y:S01]  /*0f90*/  ISETP.NE.U32.AND P0, PT, R16, R23, PT ;  /* 0x000000171000720c */ /* 0x002fe20003f05070 */
[----:B------:R-:W-:-:S12]  /*0fa0*/  IMAD.MOV.U32 R23, RZ, RZ, R16 ;  /* 0x000000ffff177224 */ /* 0x000fd800078e0010 */
[----:B------:R-:W-:Y:S05]  /*0fb0*/  @P0 BRA `(.L_x_78) ;  /* 0xffffffa000000947 */ /* 0x000fea000383ffff */
[----:B------:R-:W-:Y:S05]  /*0fc0*/  BSYNC B5 ;  /* 0x0000000000057941 */ /* 0x000fea0003800000 */
.L_x_77:
[----:B------:R-:W-:Y:S05]  /*0fd0*/  BRA `(.L_x_79) ;  /* 0x0000012000007947 */ /* 0x000fea0003800000 */
.L_x_76:
[----:B------:R-:W-:-:S05]  /*0fe0*/  PRMT R15, RZ, 0x5410, R5 ;  /* 0x00005410ff0f7816 */ /* 0x000fca0000000005 */
[----:B------:R-:W2:Y:S02]  /*0ff0*/  ATOM.E.ADD.F16x2.RN.STRONG.GPU P0, RZ, [R20.64+-0x2], R15 ;  /* 0xfffffe0f14ff798a */ /* 0x000ea4000810e9c8 */
[----:B--2---:R-:W-:Y:S05]  /*1000*/  @P0 BRA `(.L_x_79) ;  /* 0x000000f000000947 */ /* 0x004fea0003800000 */
[----:B------:R-:W0:Y:S02]  /*1010*/  QSPC.E.S P0, RZ, [R20+-0x2] ;  /* 0xfffffe0014ff73aa */ /* 0x000e240000000500 */
[----:B0-----:R-:W-:Y:S05]  /*1020*/  @!P0 BRA `(.L_x_80) ;  /* 0x000000a000008947 */ /* 0x001fea0003800000 */
[----:B------:R-:W-:-:S04]  /*1030*/  IADD3 R20, R20, -0x2, RZ ;  /* 0xfffffffe14147810 */ /* 0x000fc80007ffe0ff */
[----:B------:R-:W-:-:S05]  /*1040*/  LOP3.LUT R20, R20, 0xffffff, RZ, 0xc0, !PT ;  /* 0x00ffffff14147812 */ /* 0x000fca00078ec0ff */
.L_x_81:
        /* <DEDUP_REMOVED lines=8> */
.L_x_80:
[----:B------:R-:W2:Y:S02]  /*10d0*/  LD.E R14, [R20.64+-0x2] ;  /* 0xfffffe08140e7980 */ /* 0x000ea4000c101900 */
[----:B--2---:R-:W-:-:S05]  /*10e0*/  IMAD.IADD R15, R15, 0x1, R14 ;  /* 0x000000010f0f7824 */ /* 0x004fca00078e020e */
[----:B------:R0:W-:Y:S02]  /*10f0*/  ST.E [R20.64+-0x2], R15 ;  /* 0xfffffe0f14007985 */ /* 0x0001e4000c101908 */
.L_x_79:
[----:B------:R-:W-:Y:S05]  /*1100*/  BSYNC B4 ;  /* 0x0000000000047941 */ /* 0x000fea0003800000 */
.L_x_75:
[----:B------:R-:W-:Y:S05]  /*1110*/  BRA `(.L_x_82) ;  /* 0x0000011000007947 */ /* 0x000fea0003800000 */
.L_x_74:
[----:B------:R-:W-:-:S05]  /*1120*/  PRMT R15, R5, 0x5410, RZ ;  /* 0x00005410050f7816 */ /* 0x000fca00000000ff */
[----:B------:R-:W2:Y:S02]  /*1130*/  ATOM.E.ADD.F16x2.RN.STRONG.GPU P0, RZ, [R20.64], R15 ;  /* 0x0000000f14ff798a */ /* 0x000ea4000810e9c8 */
[----:B--2---:R-:W-:Y:S05]  /*1140*/  @P0 BRA `(.L_x_82) ;  /* 0x000000e000000947 */ /* 0x004fea0003800000 */
[----:B------:R-:W0:Y:S02]  /*1150*/  QSPC.E.S P0, RZ, [R20] ;  /* 0x0000000014ff73aa */ /* 0x000e240000000500 */
[----:B0-----:R-:W-:Y:S05]  /*1160*/  @!P0 BRA `(.L_x_83) ;  /* 0x0000009000008947 */ /* 0x001fea0003800000 */
[----:B------:R-:W-:-:S05]  /*1170*/  LOP3.LUT R20, R20, 0xffffff, RZ, 0xc0, !PT ;  /* 0x00ffffff14147812 */ /* 0x000fca00078ec0ff */
.L_x_84:
        /* <DEDUP_REMOVED lines=8> */
.L_x_83:
[----:B------:R-:W2:Y:S02]  /*1200*/  LD.E R14, [R20.64] ;  /* 0x00000008140e7980 */ /* 0x000ea4000c101900 */
[----:B--2---:R-:W-:-:S05]  /*1210*/  IMAD.IADD R15, R15, 0x1, R14 ;  /* 0x000000010f0f7824 */ /* 0x004fca00078e020e */
[----:B------:R0:W-:Y:S02]  /*1220*/  ST.E [R20.64], R15 ;  /* 0x0000000f14007985 */ /* 0x0001e4000c101908 */
.L_x_82:
[----:B------:R-:W-:Y:S05]  /*1230*/  BSYNC B3 ;  /* 0x0000000000037941 */ /* 0x000fea0003800000 */
.L_x_73:
[----:B------:R-:W-:Y:S01]  /*1240*/  ISETP.NE.AND P0, PT, R10, 0x2, PT ;  /* 0x000000020a00780c */ /* 0x000fe20003f05270 */
[----:B0-----:R-:W-:-:S12]  /*1250*/  IMAD.MOV.U32 R14, RZ, RZ, R8 ;  /* 0x000000ffff0e7224 */ /* 0x001fd800078e0008 */
[----:B------:R-:W-:Y:S05]  /*1260*/  @!P0 BRA `(.L_x_60) ;  /* 0x0000049000008947 */ /* 0x000fea0003800000 */
[----:B------:R-:W-:-:S05]  /*1270*/  IMAD R14, R8, c[0x0][0x1e8], R13 ;  /* 0x00007a00080e7a24 */ /* 0x000fca00078e020d */
        /* <DEDUP_REMOVED lines=8> */
[----:B------:R-:W-:Y:S02]  /*1300*/  ISETP.NE.U32.AND P0, PT, R15, RZ, PT ;  /* 0x000000ff0f00720c */ /* 0x000fe40003f05070 */
        /* <DEDUP_REMOVED lines=12> */
.L_x_88:
[----:B-1----:R-:W-:-:S05]  /*13d0*/  HADD2 R16, R23, R5.H0_H0 ;  /* 0x2000000517107230 */ /* 0x002fca0000000000 */
[----:B------:R-:W-:-:S05]  /*13e0*/  PRMT R25, R23, R18, R16 ;  /* 0x0000001217197216 */ /* 0x000fca0000000010 */
[----:B------:R-:W1:Y:S02]  /*13f0*/  ATOM.E.CAS.STRONG.GPU PT, R16, [R14], R23, R25 ;  /* 0x000000170e10738b */ /* 0x000e6400001ee119 */
[----:B-1----:R-:W-:Y:S01]  /*1400*/  ISETP.NE.U32.AND P0, PT, R16, R23, PT ;  /* 0x000000171000720c */ /* 0x002fe20003f05070 */
[----:B------:R-:W-:-:S12]  /*1410*/  IMAD.MOV.U32 R23, RZ, RZ, R16 ;  /* 0x000000ffff177224 */ /* 0x000fd800078e0010 */
[----:B------:R-:W-:Y:S05]  /*1420*/  @P0 BRA `(.L_x_88) ;  /* 0xffffffa000000947 */ /* 0x000fea000383ffff */
[----:B------:R-:W-:Y:S05]  /*1430*/  BSYNC B3 ;  /* 0x0000000000037941 */ /* 0x000fea0003800000 */
.L_x_87:
[----:B0-----:R-:W-:Y:S01]  /*1440*/  IMAD.MOV.U32 R14, RZ, RZ, R9 ;  /* 0x000000ffff0e7224 */ /* 0x001fe200078e0009 */
[----:B------:R-:W-:Y:S05]  /*1450*/  BRA `(.L_x_60) ;  /* 0x000002a000007947 */ /* 0x000fea0003800000 */
.L_x_86:
[----:B------:R-:W-:-:S05]  /*1460*/  PRMT R15, RZ, 0x5410, R5 ;  /* 0x00005410ff0f7816 */ /* 0x000fca0000000005 */
[----:B------:R-:W2:Y:S01]  /*1470*/  ATOM.E.ADD.F16x2.RN.STRONG.GPU P0, RZ, [R20.64+-0x2], R15 ;  /* 0xfffffe0f14ff798a */ /* 0x000ea2000810e9c8 */
[----:B------:R-:W-:Y:S01]  /*1480*/  BSSY B3, `(.L_x_89) ;  /* 0x0000011000037945 */ /* 0x000fe20003800000 */
[----:B--2---:R-:W-:Y:S05]  /*1490*/  @P0 BRA `(.L_x_90) ;  /* 0x000000f000000947 */ /* 0x004fea0003800000 */
[----:B------:R-:W0:Y:S02]  /*14a0*/  QSPC.E.S P0, RZ, [R20+-0x2] ;  /* 0xfffffe0014ff73aa */ /* 0x000e240000000500 */
[----:B0-----:R-:W-:Y:S05]  /*14b0*/  @!P0 BRA `(.L_x_91) ;  /* 0x000000a000008947 */ /* 0x001fea0003800000 */
[----:B------:R-:W-:-:S04]  /*14c0*/  IADD3 R20, R20, -0x2, RZ ;  /* 0xfffffffe14147810 */ /* 0x000fc80007ffe0ff */
[----:B------:R-:W-:-:S05]  /*14d0*/  LOP3.LUT R20, R20, 0xffffff, RZ, 0xc0, !PT ;  /* 0x00ffffff14147812 */ /* 0x000fca00078ec0ff */
.L_x_92:
        /* <DEDUP_REMOVED lines=8> */
.L_x_91:
[----:B------:R-:W2:Y:S02]  /*1560*/  LD.E R14, [R20.64+-0x2] ;  /* 0xfffffe08140e7980 */ /* 0x000ea4000c101900 */
[----:B--2---:R-:W-:-:S05]  /*1570*/  IMAD.IADD R15, R15, 0x1, R14 ;  /* 0x000000010f0f7824 */ /* 0x004fca00078e020e */
[----:B------:R0:W-:Y:S02]  /*1580*/  ST.E [R20.64+-0x2], R15 ;  /* 0xfffffe0f14007985 */ /* 0x0001e4000c101908 */
.L_x_90:
[----:B------:R-:W-:Y:S05]  /*1590*/  BSYNC B3 ;  /* 0x0000000000037941 */ /* 0x000fea0003800000 */
.L_x_89:
[----:B------:R-:W-:Y:S01]  /*15a0*/  IMAD.MOV.U32 R14, RZ, RZ, R9 ;  /* 0x000000ffff0e7224 */ /* 0x000fe200078e0009 */
[----:B------:R-:W-:Y:S05]  /*15b0*/  BRA `(.L_x_60) ;  /* 0x0000014000007947 */ /* 0x000fea0003800000 */
.L_x_85:
[----:B------:R-:W-:-:S05]  /*15c0*/  PRMT R15, R5, 0x5410, RZ ;  /* 0x00005410050f7816 */ /* 0x000fca00000000ff */
[----:B------:R-:W2:Y:S01]  /*15d0*/  ATOM.E.ADD.F16x2.RN.STRONG.GPU P0, RZ, [R20.64], R15 ;  /* 0x0000000f14ff798a */ /* 0x000ea2000810e9c8 */
[----:B------:R-:W-:Y:S01]  /*15e0*/  BSSY B3, `(.L_x_93) ;  /* 0x0000010000037945 */ /* 0x000fe20003800000 */
[----:B--2---:R-:W-:Y:S05]  /*15f0*/  @P0 BRA `(.L_x_94) ;  /* 0x000000e000000947 */ /* 0x004fea0003800000 */
[----:B------:R-:W0:Y:S02]  /*1600*/  QSPC.E.S P0, RZ, [R20] ;  /* 0x0000000014ff73aa */ /* 0x000e240000000500 */
[----:B0-----:R-:W-:Y:S05]  /*1610*/  @!P0 BRA `(.L_x_95) ;  /* 0x0000009000008947 */ /* 0x001fea0003800000 */
[----:B------:R-:W-:-:S05]  /*1620*/  LOP3.LUT R20, R20, 0xffffff, RZ, 0xc0, !PT ;  /* 0x00ffffff14147812 */ /* 0x000fca00078ec0ff */
.L_x_96:
        /* <DEDUP_REMOVED lines=8> */
.L_x_95:
[----:B------:R-:W2:Y:S02]  /*16b0*/  LD.E R14, [R20.64] ;  /* 0x00000008140e7980 */ /* 0x000ea4000c101900 */
[----:B--2---:R-:W-:-:S05]  /*16c0*/  IMAD.IADD R15, R15, 0x1, R14 ;  /* 0x000000010f0f7824 */ /* 0x004fca00078e020e */
[----:B------:R0:W-:Y:S02]  /*16d0*/  ST.E [R20.64], R15 ;  /* 0x0000000f14007985 */ /* 0x0001e4000c101908 */
.L_x_94:
[----:B------:R-:W-:Y:S05]  /*16e0*/  BSYNC B3 ;  /* 0x0000000000037941 */ /* 0x000fea0003800000 */
.L_x_93:
[----:B------:R-:W-:Y:S02]  /*16f0*/  IMAD.MOV.U32 R14, RZ, RZ, R9 ;  /* 0x000000ffff0e7224 */ /* 0x000fe400078e0009 */
.L_x_60:
[----:B------:R-:W-:Y:S05]  /*1700*/  BSYNC B0 ;  /* 0x0000000000007941 */ /* 0x000fea0003800000 */
.L_x_59:
[----:B------:R-:W-:Y:S05]  /*1710*/  @!P1 BRA `(.L_x_58) ;  /* 0x0000122000009947 */ /* 0x000fea0003800000 */
[----:B------:R-:W-:-:S04]  /*1720*/  IADD3 R16, R14, 0x1, RZ ;  /* 0x000000010e107810 */ /* 0x000fc80007ffe0ff */
.L_x_145:
[----:B------:R-:W-:Y:S01]  /*1730*/  IADD3 R14, R16, -0x1, RZ ;  /* 0xffffffff100e7810 */ /* 0x000fe20007ffe0ff */
[----:B------:R-:W-:Y:S01]  /*1740*/  YIELD ;  /* 0x0000000000007946 */ /* 0x000fe20003800000 */
[----:B------:R-:W-:Y:S03]  /*1750*/  BSSY B0, `(.L_x_97) ;  /* 0x0000045000007945 */ /* 0x000fe60003800000 */
[----:B------:R-:W-:-:S05]  /*1760*/  IMAD R14, R14, c[0x0][0x1e8], R13 ;  /* 0x00007a000e0e7a24 */ /* 0x000fca00078e020d */
[----:B0-----:R-:W-:Y:S02]  /*1770*/  SHF.R.S64 R20, RZ, 0x1f, R14 ;  /* 0x0000001fff147819 */ /* 0x001fe4000000100e */
        /* <DEDUP_REMOVED lines=21> */
.L_x_102:
[----:B-1----:R-:W-:-:S05]  /*18d0*/  HADD2 R18, R23, R5.H0_H0 ;  /* 0x2000000517127230 */ /* 0x002fca0000000000 */
[----:B------:R-:W-:-:S05]  /*18e0*/  PRMT R25, R23, R22, R18 ;  /* 0x0000001617197216 */ /* 0x000fca0000000012 */
[----:B------:R-:W1:Y:S02]  /*18f0*/  ATOM.E.CAS.STRONG.GPU PT, R18, [R14], R23, R25 ;  /* 0x000000170e12738b */ /* 0x000e6400001ee119 */
[----:B-1----:R-:W-:Y:S01]  /*1900*/  ISETP.NE.U32.AND P0, PT, R18, R23, PT ;  /* 0x000000171200720c */ /* 0x002fe20003f05070 */
[----:B------:R-:W-:-:S12]  /*1910*/  IMAD.MOV.U32 R23, RZ, RZ, R18 ;  /* 0x000000ffff177224 */ /* 0x000fd800078e0012 */
[----:B------:R-:W-:Y:S05]  /*1920*/  @P0 BRA `(.L_x_102) ;  /* 0xffffffa000000947 */ /* 0x000fea000383ffff */
[----:B------:R-:W-:Y:S05]  /*1930*/  BSYNC B4 ;  /* 0x0000000000047941 */ /* 0x000fea0003800000 */
.L_x_101:
[----:B------:R-:W-:Y:S05]  /*1940*/  BRA `(.L_x_103) ;  /* 0x0000012000007947 */ /* 0x000fea0003800000 */
.L_x_100:
[----:B------:R-:W-:-:S05]  /*1950*/  PRMT R15, RZ, 0x5410, R5 ;  /* 0x00005410ff0f7816 */ /* 0x000fca0000000005 */
[----:B------:R-:W2:Y:S02]  /*1960*/  ATOM.E.ADD.F16x2.RN.STRONG.GPU P0, RZ, [R20.64+-0x2], R15 ;  /* 0xfffffe0f14ff798a */ /* 0x000ea4000810e9c8 */
[----:B--2---:R-:W-:Y:S05]  /*1970*/  @P0 BRA `(.L_x_103) ;  /* 0x000000f000000947 */ /* 0x004fea0003800000 */
[----:B------:R-:W0:Y:S02]  /*1980*/  QSPC.E.S P0, RZ, [R20+-0x2] ;  /* 0xfffffe0014ff73aa */ /* 0x000e240000000500 */
[----:B0-----:R-:W-:Y:S05]  /*1990*/  @!P0 BRA `(.L_x_104) ;  /* 0x000000a000008947 */ /* 0x001fea0003800000 */
[----:B------:R-:W-:-:S04]  /*19a0*/  IADD3 R20, R20, -0x2, RZ ;  /* 0xfffffffe14147810 */ /* 0x000fc80007ffe0ff */
[----:B------:R-:W-:-:S05]  /*19b0*/  LOP3.LUT R20, R20, 0xffffff, RZ, 0xc0, !PT ;  /* 0x00ffffff14147812 */ /* 0x000fca00078ec0ff */
.L_x_105:
        /* <DEDUP_REMOVED lines=8> */
.L_x_104:
[----:B------:R-:W2:Y:S02]  /*1a40*/  LD.E R14, [R20.64+-0x2] ;  /* 0xfffffe08140e7980 */ /* 0x000ea4000c101900 */
[----:B--2---:R-:W-:-:S05]  /*1a50*/  IMAD.IADD R15, R15, 0x1, R14 ;  /* 0x000000010f0f7824 */ /* 0x004fca00078e020e */
[----:B------:R0:W-:Y:S02]  /*1a60*/  ST.E [R20.64+-0x2], R15 ;  /* 0xfffffe0f14007985 */ /* 0x0001e4000c101908 */
.L_x_103:
[----:B------:R-:W-:Y:S05]  /*1a70*/  BSYNC B3 ;  /* 0x0000000000037941 */ /* 0x000fea0003800000 */
.L_x_99:
[----:B------:R-:W-:Y:S05]  /*1a80*/  BRA `(.L_x_106) ;  /* 0x0000011000007947 */ /* 0x000fea0003800000 */
.L_x_98:
[----:B------:R-:W-:-:S05]  /*1a90*/  PRMT R15, R5, 0x5410, RZ ;  /* 0x00005410050f7816 */ /* 0x000fca00000000ff */
[----:B------:R-:W2:Y:S02]  /*1aa0*/  ATOM.E.ADD.F16x2.RN.STRONG.GPU P0, RZ, [R20.64], R15 ;  /* 0x0000000f14ff798a */ /* 0x000ea4000810e9c8 */
[----:B--2---:R-:W-:Y:S05]  /*1ab0*/  @P0 BRA `(.L_x_106) ;  /* 0x000000e000000947 */ /* 0x004fea0003800000 */
[----:B------:R-:W0:Y:S02]  /*1ac0*/  QSPC.E.S P0, RZ, [R20] ;  /* 0x0000000014ff73aa */ /* 0x000e240000000500 */
[----:B0-----:R-:W-:Y:S05]  /*1ad0*/  @!P0 BRA `(.L_x_107) ;  /* 0x0000009000008947 */ /* 0x001fea0003800000 */
[----:B------:R-:W-:-:S05]  /*1ae0*/  LOP3.LUT R20, R20, 0xffffff, RZ, 0xc0, !PT ;  /* 0x00ffffff14147812 */ /* 0x000fca00078ec0ff */
.L_x_108:
        /* <DEDUP_REMOVED lines=8> */
.L_x_107:
[----:B------:R-:W2:Y:S02]  /*1b70*/  LD.E R14, [R20.64] ;  /* 0x00000008140e7980 */ /* 0x000ea4000c101900 */
[----:B--2---:R-:W-:-:S05]  /*1b80*/  IMAD.IADD R15, R15, 0x1, R14 ;  /* 0x000000010f0f7824 */ /* 0x004fca00078e020e */
[----:B------:R0:W-:Y:S02]  /*1b90*/  ST.E [R20.64], R15 ;  /* 0x0000000f14007985 */ /* 0x0001e4000c101908 */
.L_x_106:
[----:B------:R-:W-:Y:S05]  /*1ba0*/  BSYNC B0 ;  /* 0x0000000000007941 */ /* 0x000fea0003800000 */
.L_x_97:
[----:B0-----:R-:W-:Y:S01]  /*1bb0*/  IMAD R14, R16, c[0x0][0x1e8], R13 ;  /* 0x00007a00100e7a24 */ /* 0x001fe200078e020d */
        /* <DEDUP_REMOVED lines=23> */
.L_x_114:
[----:B-1----:R-:W-:-:S05]  /*1d30*/  HADD2 R18, R23, R5.H0_H0 ;  /* 0x2000000517127230 */ /* 0x002fca0000000000 */
[----:B------:R-:W-:-:S05]  /*1d40*/  PRMT R25, R23, R22, R18 ;  /* 0x0000001617197216 */ /* 0x000fca0000000012 */
[----:B------:R-:W1:Y:S02]  /*1d50*/  ATOM.E.CAS.STRONG.GPU PT, R18, [R14], R23, R25 ;  /* 0x000000170e12738b */ /* 0x000e6400001ee119 */
[----:B-1----:R-:W-:Y:S01]  /*1d60*/  ISETP.NE.U32.AND P0, PT, R18, R23, PT ;  /* 0x000000171200720c */ /* 0x002fe20003f05070 */
[----:B------:R-:W-:-:S12]  /*1d70*/  IMAD.MOV.U32 R23, RZ, RZ, R18 ;  /* 0x000000ffff177224 */ /* 0x000fd800078e0012 */
[----:B------:R-:W-:Y:S05]  /*1d80*/  @P0 BRA `(.L_x_114) ;  /* 0xffffffa000000947 */ /* 0x000fea000383ffff */
[----:B------:R-:W-:Y:S05]  /*1d90*/  BSYNC B4 ;  /* 0x0000000000047941 */ /* 0x000fea0003800000 */
.L_x_113:
[----:B------:R-:W-:Y:S05]  /*1da0*/  BRA `(.L_x_115) ;  /* 0x0000012000007947 */ /* 0x000fea0003800000 */
.L_x_112:
[----:B------:R-:W-:-:S05]  /*1db0*/  PRMT R15, RZ, 0x5410, R5 ;  /* 0x00005410ff0f7816 */ /* 0x000fca0000000005 */
[----:B------:R-:W2:Y:S02]  /*1dc0*/  ATOM.E.ADD.F16x2.RN.STRONG.GPU P0, RZ, [R20.64+-0x2], R15 ;  /* 0xfffffe0f14ff798a */ /* 0x000ea4000810e9c8 */
[----:B--2---:R-:W-:Y:S05]  /*1dd0*/  @P0 BRA `(.L_x_115) ;  /* 0x000000f000000947 */ /* 0x004fea0003800000 */
[----:B------:R-:W0:Y:S02]  /*1de0*/  QSPC.E.S P0, RZ, [R20+-0x2] ;  /* 0xfffffe0014ff73aa */ /* 0x000e240000000500 */
[----:B0-----:R-:W-:Y:S05]  /*1df0*/  @!P0 BRA `(.L_x_116) ;  /* 0x000000a000008947 */ /* 0x001fea0003800000 */
[----:B------:R-:W-:-:S04]  /*1e00*/  IADD3 R20, R20, -0x2, RZ ;  /* 0xfffffffe14147810 */ /* 0x000fc80007ffe0ff */
[----:B------:R-:W-:-:S05]  /*1e10*/  LOP3.LUT R20, R20, 0xffffff, RZ, 0xc0, !PT ;  /* 0x00ffffff14147812 */ /* 0x000fca00078ec0ff */
.L_x_117:
        /* <DEDUP_REMOVED lines=8> */
.L_x_116:
[----:B------:R-:W2:Y:S02]  /*1ea0*/  LD.E R14, [R20.64+-0x2] ;  /* 0xfffffe08140e7980 */ /* 0x000ea4000c101900 */
[----:B--2---:R-:W-:-:S05]  /*1eb0*/  IMAD.IADD R15, R15, 0x1, R14 ;  /* 0x000000010f0f7824 */ /* 0x004fca00078e020e */
[----:B------:R0:W-:Y:S02]  /*1ec0*/  ST.E [R20.64+-0x2], R15 ;  /* 0xfffffe0f14007985 */ /* 0x0001e4000c101908 */
.L_x_115:
[----:B------:R-:W-:Y:S05]  /*1ed0*/  BSYNC B3 ;  /* 0x0000000000037941 */ /* 0x000fea0003800000 */
.L_x_111:
[----:B------:R-:W-:Y:S05]  /*1ee0*/  BRA `(.L_x_118) ;  /* 0x0000011000007947 */ /* 0x000fea0003800000 */
.L_x_110:
[----:B------:R-:W-:-:S05]  /*1ef0*/  PRMT R15, R5, 0x5410, RZ ;  /* 0x00005410050f7816 */ /* 0x000fca00000000ff */
[----:B------:R-:W2:Y:S02]  /*1f00*/  ATOM.E.ADD.F16x2.RN.STRONG.GPU P0, RZ, [R20.64], R15 ;  /* 0x0000000f14ff798a */ /* 0x000ea4000810e9c8 */
[----:B--2---:R-:W-:Y:S05]  /*1f10*/  @P0 BRA `(.L_x_118) ;  /* 0x000000e000000947 */ /* 0x004fea0003800000 */
[----:B------:R-:W0:Y:S02]  /*1f20*/  QSPC.E.S P0, RZ, [R20] ;  /* 0x0000000014ff73aa */ /* 0x000e240000000500 */
[----:B0-----:R-:W-:Y:S05]  /*1f30*/  @!P0 BRA `(.L_x_119) ;  /* 0x0000009000008947 */ /* 0x001fea0003800000 */
[----:B------:R-:W-:-:S05]  /*1f40*/  LOP3.LUT R20, R20, 0xffffff, RZ, 0xc0, !PT ;  /* 0x00ffffff14147812 */ /* 0x000fca00078ec0ff */
.L_x_120:
        /* <DEDUP_REMOVED lines=8> */
.L_x_119:
[----:B------:R-:W2:Y:S02]  /*1fd0*/  LD.E R14, [R20.64] ;  /* 0x00000008140e7980 */ /* 0x000ea4000c101900 */
[----:B--2---:R-:W-:-:S05]  /*1fe0*/  IMAD.IADD R15, R15, 0x1, R14 ;  /* 0x000000010f0f7824 */ /* 0x004fca00078e020e */
[----:B------:R0:W-:Y:S02]  /*1ff0*/  ST.E [R20.64], R15 ;  /* 0x0000000f14007985 */ /* 0x0001e4000c101908 */
.L_x_118:
[----:B------:R-:W-:Y:S05]  /*2000*/  BSYNC B0 ;  /* 0x0000000000007941 */ /* 0x000fea0003800000 */
.L_x_109:
[----:B0-----:R-:W-:Y:S01]  /*2010*/  IADD3 R14, R16, 0x1, RZ ;  /* 0x00000001100e7810 */ /* 0x001fe20007ffe0ff */
[----:B------:R-:W-:Y:S04]  /*2020*/  BSSY B0, `(.L_x_121) ;  /* 0x0000045000007945 */ /* 0x000fe80003800000 */
        /* <DEDUP_REMOVED lines=23> */
.L_x_126:
[----:B-1----:R-:W-:-:S05]  /*21a0*/  HADD2 R18, R23, R5.H0_H0 ;  /* 0x2000000517127230 */ /* 0x002fca0000000000 */
[----:B------:R-:W-:-:S05]  /*21b0*/  PRMT R25, R23, R22, R18 ;  /* 0x0000001617197216 */ /* 0x000fca0000000012 */
[----:B------:R-:W1:Y:S02]  /*21c0*/  ATOM.E.CAS.STRONG.GPU PT, R18, [R14], R23, R25 ;  /* 0x000000170e12738b */ /* 0x000e6400001ee119 */
[----:B-1----:R-:W-:Y:S01]  /*21d0*/  ISETP.NE.U32.AND P0, PT, R18, R23, PT ;  /* 0x000000171200720c */ /* 0x002fe20003f05070 */
[----:B------:R-:W-:-:S12]  /*21e0*/  IMAD.MOV.U32 R23, RZ, RZ, R18 ;  /* 0x000000ffff177224 */ /* 0x000fd800078e0012 */
[----:B------:R-:W-:Y:S05]  /*21f0*/  @P0 BRA `(.L_x_126) ;  /* 0xffffffa000000947 */ /* 0x000fea000383ffff */
[----:B------:R-:W-:Y:S05]  /*2200*/  BSYNC B4 ;  /* 0x0000000000047941 */ /* 0x000fea0003800000 */
.L_x_125:
[----:B------:R-:W-:Y:S05]  /*2210*/  BRA `(.L_x_127) ;  /* 0x0000012000007947 */ /* 0x000fea0003800000 */
.L_x_124:
[----:B------:R-:W-:-:S05]  /*2220*/  PRMT R15, RZ, 0x5410, R5 ;  /* 0x00005410ff0f7816 */ /* 0x000fca0000000005 */
[----:B------:R-:W2:Y:S02]  /*2230*/  ATOM.E.ADD.F16x2.RN.STRONG.GPU P0, RZ, [R20.64+-0x2], R15 ;  /* 0xfffffe0f14ff798a */ /* 0x000ea4000810e9c8 */
[----:B--2---:R-:W-:Y:S05]  /*2240*/  @P0 BRA `(.L_x_127) ;  /* 0x000000f000000947 */ /* 0x004fea0003800000 */
[----:B------:R-:W0:Y:S02]  /*2250*/  QSPC.E.S P0, RZ, [R20+-0x2] ;  /* 0xfffffe0014ff73aa */ /* 0x000e240000000500 */
[----:B0-----:R-:W-:Y:S05]  /*2260*/  @!P0 BRA `(.L_x_128) ;  /* 0x000000a000008947 */ /* 0x001fea0003800000 */
[----:B------:R-:W-:-:S04]  /*2270*/  IADD3 R20, R20, -0x2, RZ ;  /* 0xfffffffe14147810 */ /* 0x000fc80007ffe0ff */
[----:B------:R-:W-:-:S05]  /*2280*/  LOP3.LUT R20, R20, 0xffffff, RZ, 0xc0, !PT ;  /* 0x00ffffff14147812 */ /* 0x000fca00078ec0ff */
.L_x_129:
        /* <DEDUP_REMOVED lines=8> */
.L_x_128:
[----:B------:R-:W2:Y:S02]  /*2310*/  LD.E R14, [R20.64+-0x2] ;  /* 0xfffffe08140e7980 */ /* 0x000ea4000c101900 */
[----:B--2---:R-:W-:-:S05]  /*2320*/  IMAD.IADD R15, R15, 0x1, R14 ;  /* 0x000000010f0f7824 */ /* 0x004fca00078e020e */
[----:B------:R0:W-:Y:S02]  /*2330*/  ST.E [R20.64+-0x2], R15 ;  /* 0xfffffe0f14007985 */ /* 0x0001e4000c101908 */
.L_x_127:
[----:B------:R-:W-:Y:S05]  /*2340*/  BSYNC B3 ;  /* 0x0000000000037941 */ /* 0x000fea0003800000 */
.L_x_123:
[----:B------:R-:W-:Y:S05]  /*2350*/  BRA `(.L_x_130) ;  /* 0x0000011000007947 */ /* 0x000fea0003800000 */
.L_x_122:
[----:B------:R-:W-:-:S05]  /*2360*/  PRMT R15, R5, 0x5410, RZ ;  /* 0x00005410050f7816 */ /* 0x000fca00000000ff */
[----:B------:R-:W2:Y:S02]  /*2370*/  ATOM.E.ADD.F16x2.RN.STRONG.GPU P0, RZ, [R20.64], R15 ;  /* 0x0000000f14ff798a */ /* 0x000ea4000810e9c8 */
[----:B--2---:R-:W-:Y:S05]  /*2380*/  @P0 BRA `(.L_x_130) ;  /* 0x000000e000000947 */ /* 0x004fea0003800000 */
[----:B------:R-:W0:Y:S02]  /*2390*/  QSPC.E.S P0, RZ, [R20] ;  /* 0x0000000014ff73aa */ /* 0x000e240000000500 */
[----:B0-----:R-:W-:Y:S05]  /*23a0*/  @!P0 BRA `(.L_x_131) ;  /* 0x0000009000008947 */ /* 0x001fea0003800000 */
[----:B------:R-:W-:-:S05]  /*23b0*/  LOP3.LUT R20, R20, 0xffffff, RZ, 0xc0, !PT ;  /* 0x00ffffff14147812 */ /* 0x000fca00078ec0ff */
.L_x_132:
        /* <DEDUP_REMOVED lines=8> */
.L_x_131:
[----:B------:R-:W2:Y:S02]  /*2440*/  LD.E R14, [R20.64] ;  /* 0x00000008140e7980 */ /* 0x000ea4000c101900 */
[----:B--2---:R-:W-:-:S05]  /*2450*/  IMAD.IADD R15, R15, 0x1, R14 ;  /* 0x000000010f0f7824 */ /* 0x004fca00078e020e */
[----:B------:R0:W-:Y:S02]  /*2460*/  ST.E [R20.64], R15 ;  /* 0x0000000f14007985 */ /* 0x0001e4000c101908 */
.L_x_130:
[----:B------:R-:W-:Y:S05]  /*2470*/  BSYNC B0 ;  /* 0x0000000000007941 */ /* 0x000fea0003800000 */
.L_x_121:
        /* <DEDUP_REMOVED lines=25> */
.L_x_138:
[----:B-1----:R-:W-:-:S05]  /*2610*/  HADD2 R18, R23, R5.H0_H0 ;  /* 0x2000000517127230 */ /* 0x002fca0000000000 */
[----:B------:R-:W-:-:S05]  /*2620*/  PRMT R25, R23, R22, R18 ;  /* 0x0000001617197216 */ /* 0x000fca0000000012 */
[----:B------:R-:W1:Y:S02]  /*2630*/  ATOM.E.CAS.STRONG.GPU PT, R18, [R14], R23, R25 ;  /* 0x000000170e12738b */ /* 0x000e6400001ee119 */
[----:B-1----:R-:W-:Y:S01]  /*2640*/  ISETP.NE.U32.AND P0, PT, R18, R23, PT ;  /* 0x000000171200720c */ /* 0x002fe20003f05070 */
[----:B------:R-:W-:-:S12]  /*2650*/  IMAD.MOV.U32 R23, RZ, RZ, R18 ;  /* 0x000000ffff177224 */ /* 0x000fd800078e0012 */
[----:B------:R-:W-:Y:S05]  /*2660*/  @P0 BRA `(.L_x_138) ;  /* 0xffffffa000000947 */ /* 0x000fea000383ffff */
[----:B------:R-:W-:Y:S05]  /*2670*/  BSYNC B4 ;  /* 0x0000000000047941 */ /* 0x000fea0003800000 */
.L_x_137:
[----:B------:R-:W-:Y:S05]  /*2680*/  BRA `(.L_x_139) ;  /* 0x0000012000007947 */ /* 0x000fea0003800000 */
.L_x_136:
[----:B------:R-:W-:-:S05]  /*2690*/  PRMT R15, RZ, 0x5410, R5 ;  /* 0x00005410ff0f7816 */ /* 0x000fca0000000005 */
[----:B------:R-:W2:Y:S02]  /*26a0*/  ATOM.E.ADD.F16x2.RN.STRONG.GPU P0, RZ, [R20.64+-0x2], R15 ;  /* 0xfffffe0f14ff798a */ /* 0x000ea4000810e9c8 */
[----:B--2---:R-:W-:Y:S05]  /*26b0*/  @P0 BRA `(.L_x_139) ;  /* 0x000000f000000947 */ /* 0x004fea0003800000 */
[----:B------:R-:W0:Y:S02]  /*26c0*/  QSPC.E.S P0, RZ, [R20+-0x2] ;  /* 0xfffffe0014ff73aa */ /* 0x000e240000000500 */
[----:B0-----:R-:W-:Y:S05]  /*26d0*/  @!P0 BRA `(.L_x_140) ;  /* 0x000000a000008947 */ /* 0x001fea0003800000 */
[----:B------:R-:W-:-:S04]  /*26e0*/  IADD3 R20, R20, -0x2, RZ ;  /* 0xfffffffe14147810 */ /* 0x000fc80007ffe0ff */
[----:B------:R-:W-:-:S05]  /*26f0*/  LOP3.LUT R20, R20, 0xffffff, RZ, 0xc0, !PT ;  /* 0x00ffffff14147812 */ /* 0x000fca00078ec0ff */
.L_x_141:
        /* <DEDUP_REMOVED lines=8> */
.L_x_140:
[----:B------:R-:W2:Y:S02]  /*2780*/  LD.E R14, [R20.64+-0x2] ;  /* 0xfffffe08140e7980 */ /* 0x000ea4000c101900 */
[----:B--2---:R-:W-:-:S05]  /*2790*/  IMAD.IADD R15, R15, 0x1, R14 ;  /* 0x000000010f0f7824 */ /* 0x004fca00078e020e */
[----:B------:R0:W-:Y:S02]  /*27a0*/  ST.E [R20.64+-0x2], R15 ;  /* 0xfffffe0f14007985 */ /* 0x0001e4000c101908 */
.L_x_139:
[----:B------:R-:W-:Y:S05]  /*27b0*/  BSYNC B3 ;  /* 0x0000000000037941 */ /* 0x000fea0003800000 */
.L_x_135:
[----:B------:R-:W-:Y:S05]  /*27c0*/  BRA `(.L_x_142) ;  /* 0x0000011000007947 */ /* 0x000fea0003800000 */
.L_x_134:
[----:B------:R-:W-:-:S05]  /*27d0*/  PRMT R15, R5, 0x5410, RZ ;  /* 0x00005410050f7816 */ /* 0x000fca00000000ff */
[----:B------:R-:W2:Y:S02]  /*27e0*/  ATOM.E.ADD.F16x2.RN.STRONG.GPU P0, RZ, [R20.64], R15 ;  /* 0x0000000f14ff798a */ /* 0x000ea4000810e9c8 */
[----:B--2---:R-:W-:Y:S05]  /*27f0*/  @P0 BRA `(.L_x_142) ;  /* 0x000000e000000947 */ /* 0x004fea0003800000 */
[----:B------:R-:W0:Y:S02]  /*2800*/  QSPC.E.S P0, RZ, [R20] ;  /* 0x0000000014ff73aa */ /* 0x000e240000000500 */
[----:B0-----:R-:W-:Y:S05]  /*2810*/  @!P0 BRA `(.L_x_143) ;  /* 0x0000009000008947 */ /* 0x001fea0003800000 */
[----:B------:R-:W-:-:S05]  /*2820*/  LOP3.LUT R20, R20, 0xffffff, RZ, 0xc0, !PT ;  /* 0x00ffffff14147812 */ /* 0x000fca00078ec0ff */
.L_x_144:
        /* <DEDUP_REMOVED lines=8> */
.L_x_143:
[----:B------:R-:W2:Y:S02]  /*28b0*/  LD.E R14, [R20.64] ;  /* 0x00000008140e7980 */ /* 0x000ea4000c101900 */
[----:B--2---:R-:W-:-:S05]  /*28c0*/  IMAD.IADD R15, R15, 0x1, R14 ;  /* 0x000000010f0f7824 */ /* 0x004fca00078e020e */
[----:B------:R0:W-:Y:S02]  /*28d0*/  ST.E [R20.64], R15 ;  /* 0x0000000f14007985 */ /* 0x0001e4000c101908 */
.L_x_142:
[----:B------:R-:W-:Y:S05]  /*28e0*/  BSYNC B0 ;  /* 0x0000000000007941 */ /* 0x000fea0003800000 */
.L_x_133:
[C---:B0-----:R-:W-:Y:S02]  /*28f0*/  IADD3 R15, R16.reuse, 0x3, RZ ;  /* 0x00000003100f7810 */ /* 0x041fe40007ffe0ff */
[----:B------:R-:W-:Y:S02]  /*2900*/  IADD3 R16, R16, 0x4, RZ ;  /* 0x0000000410107810 */ /* 0x000fe40007ffe0ff */
[----:B------:R-:W-:-:S13]  /*2910*/  ISETP.GE.AND P0, PT, R15, R4, PT ;  /* 0x000000040f00720c */ /* 0x000fda0003f06270 */
[----:B------:R-:W-:Y:S01]  /*2920*/  @P0 CALL.REL.NOINC `(.L_x_58) ;  /* 0x0000001000000944 */ /* 0x000fe20003c00000 */
[----:B------:R-:W-:Y:S05]  /*2930*/  BRA `(.L_x_145) ;  /* 0xffffedf000007947 */ /* 0x000fea000383ffff */
.L_x_58:
[----:B------:R-:W-:Y:S05]  /*2940*/  BSYNC B1 ;  /* 0x0000000000017941 */ /* 0x000fea0003800000 */
.L_x_57:
[----:B------:R-:W-:-:S04]  /*2950*/  IADD3 R12, R12, 0x1, RZ ;  /* 0x000000010c0c7810 */ /* 0x000fc80007ffe0ff */
[----:B------:R-:W-:-:S13]  /*2960*/  ISETP.GE.AND P0, PT, R12, R2, PT ;  /* 0x000000020c00720c */ /* 0x000fda0003f06270 */
[----:B------:R-:W-:Y:S01]  /*2970*/  @P0 CALL.REL.NOINC `(.L_x_56) ;  /* 0x0000001000000944 */ /* 0x000fe20003c00000 */
[----:B------:R-:W-:Y:S05]  /*2980*/  BRA `(.L_x_146) ;  /* 0xffffdf3000007947 */ /* 0x000fea000383ffff */
.L_x_56:
[----:B------:R-:W-:Y:S05]  /*2990*/  BSYNC B2 ;  /* 0x0000000000027941 */ /* 0x000fea0003800000 */
.L_x_55:
[----:B------:R-:W-:-:S04]  /*29a0*/  IADD3 R0, R0, 0x1, RZ ;  /* 0x0000000100007810 */ /* 0x000fc80007ffe0ff */
[----:B------:R-:W-:-:S13]  /*29b0*/  ISETP.GE.AND P0, PT, R0, R3, PT ;  /* 0x000000030000720c */ /* 0x000fda0003f06270 */
[----:B------:R-:W-:Y:S01]  /*29c0*/  @P0 CALL.REL.NOINC `(.L_x_147) ;  /* 0x0000001000000944 */ /* 0x000fe20003c00000 */
[----:B------:R-:W-:Y:S05]  /*29d0*/  BRA `(.L_x_148) ;  /* 0xffffde9000007947 */ /* 0x000fea000383ffff */
.L_x_147:
[----:B------:R-:W-:Y:S05]  /*29e0*/  EXIT ;  /* 0x000000000000794d */ /* 0x000fea0003800000 */
        .weak           $__internal_3_$__cuda_sm20_div_s64
        .type           $__internal_3_$__cuda_sm20_div_s64,@function
        .size           $__internal_3_$__cuda_sm20_div_s64,(.L_x_762 - $__internal_3_$__cuda_sm20_div_s64)
$__internal_3_$__cuda_sm20_div_s64:
        /* <DEDUP_REMOVED lines=55> */
[----:B------:R-:W-:Y:S01]  /*2d60*/  SEL R10, R10, R9, P0 ;  /* 0x000000090a0a7207 */ /* 0x000fe20000000000 */
[----:B------:R-:W-:Y:S01]  /*2d70*/  IMAD.MOV.U32 R9, RZ, RZ, 0x0 ;  /* 0x00000000ff097424 */ /* 0x000fe200078e00ff */
[----:B------:R-:W-:Y:S02]  /*2d80*/  ISETP.GE.U32.AND P0, PT, R7, R2, PT ;  /* 0x000000020700720c */ /* 0x000fe40003f06070 */
[----:B------:R-:W-:Y:S02]  /*2d90*/  IADD3 R7, R10, 0x1, RZ ;  /* 0x000000010a077810 */ /* 0x000fe40007ffe0ff */
[----:B------:R-:W-:-:S04]  /*2da0*/  ISETP.GE.U32.AND.EX P0, PT, R11, R3, PT, P0 ;  /* 0x000000030b00720c */ /* 0x000fc80003f06100 */
[----:B------:R-:W-:Y:S02]  /*2db0*/  SEL R7, R7, R10, P0 ;  /* 0x0000000a07077207 */ /* 0x000fe40000000000 */
[----:B------:R-:W-:-:S03]  /*2dc0*/  ISETP.NE.U32.AND P0, PT, RZ, c[0x0][0x170], PT ;  /* 0x00005c00ff007a0c */ /* 0x000fc60003f05070 */
[----:B------:R-:W-:Y:S01]  /*2dd0*/  IMAD.MOV R2, RZ, RZ, -R7 ;  /* 0x000000ffff027224 */ /* 0x000fe200078e0a07 */
[----:B------:R-:W-:-:S04]  /*2de0*/  ISETP.NE.AND.EX P0, PT, RZ, c[0x0][0x174], PT, P0 ;  /* 0x00005d00ff007a0c */ /* 0x000fc80003f05300 */
[----:B------:R-:W-:-:S04]  /*2df0*/  SEL R7, R2, R7, !P1 ;  /* 0x0000000702077207 */ /* 0x000fc80004800000 */
[----:B------:R-:W-:Y:S01]  /*2e00*/  SEL R7, R7, 0xffffffff, P0 ;  /* 0xffffffff07077807 */ /* 0x000fe20000000000 */
[----:B------:R-:W-:Y:S06]  /*2e10*/  RET.REL.NODEC R8 `(_ZN2at6native49_GLOBAL__N__09e94e3a_16_AveragePool3d_cu_a8eae74c40avg_pool3d_cuda_update_grad_input_atomicIN3c104HalfEfEEvNS_27GenericPackedTensorAccessorIKT_Lm4ENS_16DefaultPtrTraitsElEENS5_IS6_Lm4ES8_lEEiiiiiiiiibiii) ;  /* 0xffffd1e008007950 */ /* 0x000fec0003c3ffff */
.L_x_149:
        /* <DEDUP_REMOVED lines=14> */
.L_x_762:


//--------------------- .text._ZN2at6native49_GLOBAL__N__09e94e3a_16_AveragePool3d_cu_a8eae74c33avg_pool3d_cuda_update_grad_inputIffEEvNS_27GenericPackedTensorAccessorIKT_Lm4ENS_16DefaultPtrTraitsElEENS3_IS4_Lm4ES6_lEEiiiiiiiiibii --------------------------
	.section	.text._ZN2at6native49_GLOBAL__N__09e94e3a_16_AveragePool3d_cu_a8eae74c33avg_pool3d_cuda_update_grad_inputIffEEvNS_27GenericPackedTensorAccessorIKT_Lm4ENS_16DefaultPtrTraitsElEENS3_IS4_Lm4ES6_lEEiiiiiiiiibii,"ax",@progbits
	.sectioninfo	@"SHI_REGISTERS=40"
	.align	128
.text._ZN2at6native49_GLOBAL__N__09e94e3a_16_AveragePool3d_cu_a8eae74c33avg_pool3d_cuda_update_grad_inputIffEEvNS_27GenericPackedTensorAccessorIKT_Lm4ENS_16DefaultPtrTraitsElEENS3_IS4_Lm4ES6_lEEiiiiiiiiibii:
        .type           _ZN2at6native49_GLOBAL__N__09e94e3a_16_AveragePool3d_cu_a8eae74c33avg_pool3d_cuda_update_grad_inputIffEEvNS_27GenericPackedTensorAccessorIKT_Lm4ENS_16DefaultPtrTraitsElEENS3_IS4_Lm4ES6_lEEiiiiiiiiibii,@function
        .size           _ZN2at6native49_GLOBAL__N__09e94e3a_16_AveragePool3d_cu_a8eae74c33avg_pool3d_cuda_update_grad_inputIffEEvNS_27GenericPackedTensorAccessorIKT_Lm4ENS_16DefaultPtrTraitsElEENS3_IS4_Lm4ES6_lEEiiiiiiiiibii,(.L_x_764 - _ZN2at6native49_GLOBAL__N__09e94e3a_16_AveragePool3d_cu_a8eae74c33avg_pool3d_cuda_update_grad_inputIffEEvNS_27GenericPackedTensorAccessorIKT_Lm4ENS_16DefaultPtrTraitsElEENS3_IS4_Lm4ES6_lEEiiiiiiiiibii)
        .other          _ZN2at6native49_GLOBAL__N__09e94e3a_16_AveragePool3d_cu_a8eae74c33avg_pool3d_cuda_update_grad_inputIffEEvNS_27GenericPackedTensorAccessorIKT_Lm4ENS_16DefaultPtrTraitsElEENS3_IS4_Lm4ES6_lEEiiiiiiiiibii,@"STO_CUDA_ENTRY STV_DEFAULT"
_ZN2at6native49_GLOBAL__N__09e94e3a_16_AveragePool3d_cu_a8eae74c33avg_pool3d_cuda_update_grad_inputIffEEvNS_27GenericPackedTensorAccessorIKT_Lm4ENS_16DefaultPtrTraitsElEENS3_IS4_Lm4ES6_lEEiiiiiiiiibii:
        /* <DEDUP_REMOVED lines=13> */
[----:B------:R-:W-:Y:S05]  /*00d0*/  CALL.REL.NOINC `($__internal_4_$__cuda_sm20_div_s64) ;  /* 0x00000f0000007944 */ /* 0x000fea0003c00000 */
[----:B------:R-:W-:-:S04]  /*00e0*/  IMAD.MOV R5, RZ, RZ, -R14 ;  /* 0x000000ffff057224 */ /* 0x000fc800078e0a0e */
[----:B------:R-:W-:Y:S01]  /*00f0*/  IMAD R5, R5, c[0x0][0x170], R4 ;  /* 0x00005c0005057a24 */ /* 0x000fe200078e0204 */
[----:B------:R-:W-:Y:S05]  /*0100*/  BRA `(.L_x_151) ;  /* 0x0000014000007947 */ /* 0x000fea0003800000 */
.L_x_150:
[----:B------:R-:W0:Y:S01]  /*0110*/  I2F.U32.RP R5, c[0x0][0x170] ;  /* 0x00005c0000057b06 */ /* 0x000e220000209000 */
[----:B------:R-:W-:-:S07]  /*0120*/  ISETP.NE.U32.AND P2, PT, RZ, c[0x0][0x170], PT ;  /* 0x00005c00ff007a0c */ /* 0x000fce0003f45070 */
[----:B0-----:R-:W0:Y:S02]  /*0130*/  MUFU.RCP R5, R5 ;  /* 0x0000000500057308 */ /* 0x001e240000001000 */
[----:B0-----:R-:W-:-:S06]  /*0140*/  IADD3 R6, R5, 0xffffffe, RZ ;  /* 0x0ffffffe05067810 */ /* 0x001fcc0007ffe0ff */
[----:B------:R0:W1:Y:S02]  /*0150*/  F2I.FTZ.U32.TRUNC.NTZ R7, R6 ;  /* 0x0000000600077305 */ /* 0x000064000021f000 */
[----:B0-----:R-:W-:Y:S01]  /*0160*/  IMAD.MOV.U32 R6, RZ, RZ, RZ ;  /* 0x000000ffff067224 */ /* 0x001fe200078e00ff */
[----:B-1----:R-:W-:-:S05]  /*0170*/  IADD3 R9, RZ, -R7, RZ ;  /* 0x80000007ff097210 */ /* 0x002fca0007ffe0ff */
        /* <DEDUP_REMOVED lines=13> */
.L_x_151:
        /* <DEDUP_REMOVED lines=9> */
[----:B------:R-:W-:Y:S01]  /*02e0*/  SHF.R.S32.HI R4, RZ, 0x1f, R5 ;  /* 0x0000001fff047819 */ /* 0x000fe20000011405 */
[----:B------:R-:W-:-:S04]  /*02f0*/  IMAD.WIDE.U32 R6, R2, c[0x0][0x198], RZ ;  /* 0x0000660002067a25 */ /* 0x000fc800078e00ff */
[----:B------:R-:W-:Y:S01]  /*0300*/  IMAD R8, R8, c[0x0][0x1a0], RZ ;  /* 0x0000680008087a24 */ /* 0x000fe200078e02ff */
[----:B------:R-:W-:Y:S01]  /*0310*/  ULDC UR4, c[0x0][0x1b8] ;  /* 0x00006e0000047ab9 */ /* 0x000fe20000000800 */
[----:B------:R-:W-:Y:S01]  /*0320*/  IMAD R9, R2, c[0x0][0x19c], R9 ;  /* 0x0000670002097a24 */ /* 0x000fe200078e0209 */
[----:B------:R-:W-:Y:S02]  /*0330*/  ULDC UR5, c[0x0][0x1c0] ;  /* 0x0000700000057ab9 */ /* 0x000fe40000000800 */
[----:B------:R-:W-:Y:S02]  /*0340*/  ULDC.64 UR6, c[0x0][0x208] ;  /* 0x0000820000067ab9 */ /* 0x000fe40000000a00 */
[----:B------:R-:W-:Y:S01]  /*0350*/  IADD3 R7, R7, R9, RZ ;  /* 0x0000000907077210 */ /* 0x000fe20007ffe0ff */
[C---:B------:R-:W-:Y:S01]  /*0360*/  IMAD R9, R3.reuse, c[0x0][0x1a4], R8 ;  /* 0x0000690003097a24 */ /* 0x040fe200078e0208 */
[----:B------:R-:W-:Y:S01]  /*0370*/  ULDC.64 UR8, c[0x0][0x118] ;  /* 0x0000460000087ab9 */ /* 0x000fe20000000a00 */
[----:B------:R-:W-:Y:S01]  /*0380*/  IMAD R8, R4, c[0x0][0x190], RZ ;  /* 0x0000640004087a24 */ /* 0x000fe200078e02ff */
[----:B------:R-:W-:Y:S01]  /*0390*/  SHF.R.S32.HI R4, RZ, 0x1f, R14 ;  /* 0x0000001fff047819 */ /* 0x000fe2000001140e */
[----:B------:R-:W-:-:S04]  /*03a0*/  IMAD.WIDE.U32 R6, R3, c[0x0][0x1a0], R6 ;  /* 0x0000680003067a25 */ /* 0x000fc800078e0006 */
[----:B------:R-:W-:Y:S02]  /*03b0*/  IMAD.IADD R7, R7, 0x1, R9 ;  /* 0x0000000107077824 */ /* 0x000fe400078e0209 */
        /* <DEDUP_REMOVED lines=8> */
[----:B------:R-:W-:-:S03]  /*0440*/  IMAD R3, R3, c[0x0][0x204], RZ ;  /* 0x0000810003037a24 */ /* 0x000fc600078e02ff */
[----:B------:R-:W-:Y:S02]  /*0450*/  LEA.HI.X R9, R6, c[0x0][0x164], R7, 0x2, P0 ;  /* 0x0000590006097a11 */ /* 0x000fe400000f1407 */
[----:B------:R-:W-:Y:S01]  /*0460*/  MOV R7, c[0x0][0x200] ;  /* 0x0000800000077a02 */ /* 0x000fe20000000f00 */
[----:B------:R-:W-:Y:S01]  /*0470*/  UIADD3 UR4, UR4, UR6, URZ ;  /* 0x0000000604047290 */ /* 0x000fe2000fffe03f */
[----:B------:R-:W-:Y:S01]  /*0480*/  IMAD.MOV.U32 R6, RZ, RZ, c[0x0][0x1fc] ;  /* 0x00007f00ff067624 */ /* 0x000fe200078e00ff */
[----:B------:R-:W-:Y:S01]  /*0490*/  UIADD3 UR5, UR5, UR7, URZ ;  /* 0x0000000705057290 */ /* 0x000fe2000fffe03f */
[----:B------:R-:W-:Y:S01]  /*04a0*/  IADD3 R33, R3, -c[0x0][0x210], RZ ;  /* 0x8000840003217a10 */ /* 0x000fe20007ffe0ff */
[----:B------:R-:W-:Y:S01]  /*04b0*/  IMAD R2, R2, R7, -c[0x0][0x20c] ;  /* 0x8000830002027624 */ /* 0x000fe200078e0207 */
[----:B------:R-:W-:Y:S01]  /*04c0*/  ULDC UR6, c[0x0][0x1c8] ;  /* 0x0000720000067ab9 */ /* 0x000fe20000000800 */
[----:B------:R0:W5:Y:S01]  /*04d0*/  LDG.E R29, [R8.64] ;  /* 0x00000008081d7981 */ /* 0x000162000c1e1900 */
[----:B------:R-:W-:Y:S01]  /*04e0*/  ULDC UR7, c[0x0][0x210] ;  /* 0x0000840000077ab9 */ /* 0x000fe20000000800 */
[----:B------:R-:W-:Y:S01]  /*04f0*/  IMAD R5, R5, R6, -c[0x0][0x208] ;  /* 0x8000820005057624 */ /* 0x000fe200078e0206 */
[----:B------:R-:W-:Y:S01]  /*0500*/  UIADD3 UR6, UR6, UR7, URZ ;  /* 0x0000000706067290 */ /* 0x000fe2000fffe03f */
[----:B------:R-:W-:-:S02]  /*0510*/  IADD3 R7, R2, c[0x0][0x1f4], RZ ;  /* 0x00007d0002077a10 */ /* 0x000fc40007ffe0ff */
[----:B------:R-:W-:Y:S02]  /*0520*/  ISETP.NE.AND P0, PT, RZ, c[0x0][0x21c], PT ;  /* 0x00008700ff007a0c */ /* 0x000fe40003f05270 */
[----:B------:R-:W-:Y:S02]  /*0530*/  IADD3 R6, R5, c[0x0][0x1f0], RZ ;  /* 0x00007c0005067a10 */ /* 0x000fe40007ffe0ff */
[----:B0-----:R-:W-:Y:S02]  /*0540*/  IADD3 R8, R33, c[0x0][0x1f8], RZ ;  /* 0x00007e0021087a10 */ /* 0x001fe40007ffe0ff */
[----:B------:R-:W-:Y:S02]  /*0550*/  IMNMX R7, R7, UR5, PT ;  /* 0x0000000507077c17 */ /* 0x000fe4000b800200 */
[----:B------:R-:W-:Y:S02]  /*0560*/  IMNMX R8, R8, UR6, PT ;  /* 0x0000000608087c17 */ /* 0x000fe4000b800200 */
[----:B------:R-:W-:Y:S01]  /*0570*/  IMNMX R6, R6, UR4, PT ;  /* 0x0000000406067c17 */ /* 0x000fe2000b800200 */
[----:B------:R-:W-:Y:S01]  /*0580*/  IMAD.IADD R9, R7, 0x1, -R2 ;  /* 0x0000000107097824 */ /* 0x000fe200078e0a02 */
[----:B------:R-:W-:Y:S01]  /*0590*/  IMNMX R35, RZ, R5, !PT ;  /* 0x00000005ff237217 */ /* 0x000fe20007800200 */
[----:B------:R-:W-:Y:S01]  /*05a0*/  IMAD.IADD R10, R8, 0x1, -R33 ;  /* 0x00000001080a7824 */ /* 0x000fe200078e0a21 */
[----:B------:R-:W-:-:S02]  /*05b0*/  IADD3 R5, -R5, R6, RZ ;  /* 0x0000000605057210 */ /* 0x000fc40007ffe1ff */
[----:B------:R-:W-:Y:S01]  /*05c0*/  IMNMX R34, R6, c[0x0][0x1b8], PT ;  /* 0x00006e0006227a17 */ /* 0x000fe20003800200 */
[----:B------:R-:W-:Y:S01]  /*05d0*/  IMAD R10, R9, R10, RZ ;  /* 0x0000000a090a7224 */ /* 0x000fe200078e02ff */
[----:B------:R-:W-:Y:S02]  /*05e0*/  IMNMX R32, RZ, R2, !PT ;  /* 0x00000002ff207217 */ /* 0x000fe40007800200 */
[----:B------:R-:W-:Y:S01]  /*05f0*/  ISETP.GT.AND P1, PT, R34, R35, PT ;  /* 0x000000232200720c */ /* 0x000fe20003f24270 */
[----:B------:R-:W-:Y:S01]  /*0600*/  IMAD R10, R5, R10, RZ ;  /* 0x0000000a050a7224 */ /* 0x000fe200078e02ff */
[----:B------:R-:W-:Y:S02]  /*0610*/  IMNMX R33, RZ, R33, !PT ;  /* 0x00000021ff217217 */ /* 0x000fe40007800200 */
[----:B------:R-:W-:Y:S02]  /*0620*/  IMNMX R31, R7, c[0x0][0x1c0], PT ;  /* 0x00007000071f7a17 */ /* 0x000fe40003800200 */
[----:B------:R-:W-:Y:S01]  /*0630*/  IMNMX R30, R8, c[0x0][0x1c8], PT ;  /* 0x00007200081e7a17 */ /* 0x000fe20003800200 */
[----:B------:R-:W-:Y:S05]  /*0640*/  @P0 BRA `(.L_x_152) ;  /* 0x0000008000000947 */ /* 0x000fea0003800000 */
[----:B------:R-:W-:Y:S01]  /*0650*/  ULDC.S8 UR4, c[0x0][0x214] ;  /* 0x0000850000047ab9 */ /* 0x000fe20000000200 */
[----:B------:R-:W-:Y:S01]  /*0660*/  IMAD.MOV.U32 R0, RZ, RZ, R10 ;  /* 0x000000ffff007224 */ /* 0x000fe200078e000a */
[----:B------:R-:W-:-:S13]  /*0670*/  ISETP.NE.AND P0, PT, RZ, UR4, PT ;  /* 0x00000004ff007c0c */ /* 0x000fda000bf05270 */
[----:B------:R-:W-:Y:S01]  /*0680*/  @!P0 IMAD.IADD R5, R30, 0x1, -R33 ;  /* 0x000000011e058824 */ /* 0x000fe200078e0a21 */
[----:B------:R-:W-:Y:S01]  /*0690*/  @!P0 IADD3 R2, R34, -R35, RZ ;  /* 0x8000002322028210 */ /* 0x000fe20007ffe0ff */
[----:B------:R-:W-:-:S04]  /*06a0*/  @!P0 IMAD.IADD R6, R31, 0x1, -R32 ;  /* 0x000000011f068824 */ /* 0x000fc800078e0a20 */
[----:B------:R-:W-:-:S04]  /*06b0*/  @!P0 IMAD R5, R5, R6, RZ ;  /* 0x0000000605058224 */ /* 0x000fc800078e02ff */
[----:B------:R-:W-:-:S06]  /*06c0*/  @!P0 IMAD R0, R2, R5, RZ ;  /* 0x0000000502008224 */ /* 0x000fcc00078e02ff */
.L_x_152:
[----:B------:R-:W0:Y:S01]  /*06d0*/  I2F R0, R0 ;  /* 0x0000000000007306 */ /* 0x000e220000201400 */
[----:B------:R-:W-:Y:S05]  /*06e0*/  @!P1 EXIT ;  /* 0x000000000000994d */ /* 0x000fea0003800000 */
[----:B------:R-:W-:Y:S01]  /*06f0*/  LOP3.LUT R3, RZ, R3, RZ, 0x33, !PT ;  /* 0x00000003ff037212 */ /* 0x000fe200078e33ff */
[----:B------:R-:W-:Y:S01]  /*0700*/  ULOP3.LUT UR6, URZ, UR6, URZ, 0x33, !UPT ;  /* 0x000000063f067292 */ /* 0x000fe2000f8e333f */
[C---:B------:R-:W-:Y:S01]  /*0710*/  IMAD.WIDE.U32 R6, R32.reuse, c[0x0][0x1e0], RZ ;  /* 0x0000780020067a25 */ /* 0x040fe200078e00ff */
[----:B------:R-:W-:Y:S01]  /*0720*/  ULDC UR4, c[0x0][0x1c8] ;  /* 0x0000720000047ab9 */ /* 0x000fe20000000800 */
[----:B------:R-:W-:Y:S01]  /*0730*/  IADD3 R3, R3, c[0x0][0x210], RZ ;  /* 0x0000840003037a10 */ /* 0x000fe20007ffe0ff */
[----:B------:R-:W-:Y:S01]  /*0740*/  ULOP3.LUT UR4, URZ, UR4, URZ, 0x33, !UPT ;  /* 0x000000043f047292 */ /* 0x000fe2000f8e333f */
[----:B------:R-:W-:Y:S01]  /*0750*/  IMAD R7, R32, c[0x0][0x1e4], R7 ;  /* 0x0000790020077a24 */ /* 0x000fe200078e0207 */
[----:B0-----:R-:W0:Y:S01]  /*0760*/  MUFU.RCP R0, R0 ;  /* 0x0000000000007308 */ /* 0x001e220000001000 */
[----:B------:R-:W-:Y:S01]  /*0770*/  IADD3 R3, R3, -c[0x0][0x1f8], RZ ;  /* 0x80007e0003037a10 */ /* 0x000fe20007ffe0ff */
[----:B------:R-:W-:Y:S01]  /*0780*/  IMAD R5, R4, c[0x0][0x1d0], RZ ;  /* 0x0000740004057a24 */ /* 0x000fe200078e02ff */
[----:B------:R-:W-:Y:S01]  /*0790*/  IADD3 R27, R33, 0x1, RZ ;  /* 0x00000001211b7810 */ /* 0x000fe20007ffe0ff */
[C---:B------:R-:W-:Y:S01]  /*07a0*/  IMAD.WIDE.U32 R16, R14.reuse, c[0x0][0x1d0], R6 ;  /* 0x000074000e107a25 */ /* 0x040fe200078e0006 */
[----:B------:R-:W-:Y:S01]  /*07b0*/  IMNMX R3, R3, UR6, !PT ;  /* 0x0000000603037c17 */ /* 0x000fe2000f800200 */
[----:B------:R-:W-:Y:S01]  /*07c0*/  HFMA2.MMA R11, -RZ, RZ, 0, 0 ;  /* 0x00000000ff0b7435 */ /* 0x000fe200000001ff */
[----:B------:R-:W-:Y:S01]  /*07d0*/  IADD3 R26, R33, 0x2, RZ ;  /* 0x00000002211a7810 */ /* 0x000fe20007ffe0ff */
[C---:B------:R-:W-:Y:S01]  /*07e0*/  IMAD R5, R14.reuse, c[0x0][0x1d4], R5 ;  /* 0x000075000e057a24 */ /* 0x040fe200078e0205 */
[----:B------:R-:W-:Y:S01]  /*07f0*/  IMNMX R2, R3, UR4, !PT ;  /* 0x0000000403027c17 */ /* 0x000fe2000f800200 */
[----:B------:R-:W-:Y:S01]  /*0800*/  IMAD.WIDE.U32 R14, R14, c[0x0][0x1d0], RZ ;  /* 0x000074000e0e7a25 */ /* 0x000fe200078e00ff */
[----:B------:R-:W-:Y:S01]  /*0810*/  LOP3.LUT R3, RZ, R33, RZ, 0x33, !PT ;  /* 0x00000021ff037212 */ /* 0x000fe200078e33ff */
[----:B------:R-:W-:Y:S01]  /*0820*/  UMOV UR6, 0x2 ;  /* 0x0000000200067882 */ /* 0x000fe20000000000 */
[----:B------:R-:W-:Y:S01]  /*0830*/  IADD3 R4, -R2, -0x2, -R33 ;  /* 0xfffffffe02047810 */ /* 0x000fe20007ffe921 */
[----:B------:R-:W-:Y:S01]  /*0840*/  IMAD.IADD R17, R5, 0x1, R17 ;  /* 0x0000000105117824 */ /* 0x000fe200078e0211 */
[----:B------:R-:W-:Y:S01]  /*0850*/  ULDC.64 UR4, c[0x0][0x1e8] ;  /* 0x00007a0000047ab9 */ /* 0x000fe20000000a00 */
[----:B------:R-:W-:Y:S01]  /*0860*/  IMAD.IADD R3, R3, 0x1, -R2 ;  /* 0x0000000103037824 */ /* 0x000fe200078e0a02 */
[----:B------:R-:W-:Y:S01]  /*0870*/  ISETP.GE.U32.AND P0, PT, R4, 0x3, PT ;  /* 0x000000030400780c */ /* 0x000fe20003f06070 */
[----:B------:R-:W-:Y:S01]  /*0880*/  IMAD.WIDE.U32 R16, R35, c[0x0][0x1d8], R16 ;  /* 0x0000760023107a25 */ /* 0x000fe200078e0010 */
[----:B------:R-:W-:Y:S01]  /*0890*/  SHF.R.S32.HI R28, RZ, 0x1f, R33 ;  /* 0x0000001fff1c7819 */ /* 0x000fe20000011421 */
[----:B------:R-:W-:Y:S01]  /*08a0*/  USHF.L.U64.HI UR5, UR4, UR6, UR5 ;  /* 0x0000000604057299 */ /* 0x000fe20008010205 */
[----:B------:R-:W-:Y:S01]  /*08b0*/  IADD3 R13, R33, 0x3, RZ ;  /* 0x00000003210d7810 */ /* 0x000fe20007ffe0ff */
[----:B0----5:R-:W-:Y:S01]  /*08c0*/  FMUL.FTZ R29, R29, R0 ;  /* 0x000000001d1d7220 */ /* 0x021fe20000410000 */
[----:B------:R-:W-:Y:S01]  /*08d0*/  SHF.R.S32.HI R10, RZ, 0x1f, R27 ;  /* 0x0000001fff0a7819 */ /* 0x000fe2000001141b */
[----:B------:R-:W-:Y:S01]  /*08e0*/  IMAD.MOV.U32 R12, RZ, RZ, RZ ;  /* 0x000000ffff0c7224 */ /* 0x000fe200078e00ff */
[----:B------:R-:W-:Y:S01]  /*08f0*/  SHF.R.S32.HI R8, RZ, 0x1f, R26 ;  /* 0x0000001fff087819 */ /* 0x000fe2000001141a */
[----:B------:R-:W-:Y:S01]  /*0900*/  IMAD.IADD R9, R15, 0x1, R5 ;  /* 0x000000010f097824 */ /* 0x000fe200078e0205 */
[----:B------:R-:W-:Y:S01]  /*0910*/  LOP3.LUT R6, R3, 0x3, RZ, 0xc0, !PT ;  /* 0x0000000303067812 */ /* 0x000fe200078ec0ff */
[----:B------:R-:W-:Y:S01]  /*0920*/  IMAD R7, R35, c[0x0][0x1dc], R17 ;  /* 0x0000770023077a24 */ /* 0x000fe200078e0211 */
[----:B------:R-:W-:-:S02]  /*0930*/  USHF.L.U32 UR4, UR4, 0x2, URZ ;  /* 0x0000000204047899 */ /* 0x000fc4000800063f */
.L_x_161:
        /* <DEDUP_REMOVED lines=11> */
[----:B------:R-:W-:-:S04]  /*09f0*/  IMAD.WIDE.U32 R20, R12, c[0x0][0x1d8], R2 ;  /* 0x000076000c147a25 */ /* 0x000fc800078e0002 */
[----:B------:R-:W-:Y:S02]  /*0a00*/  IMAD R5, R12, c[0x0][0x1dc], R23 ;  /* 0x000077000c057a24 */ /* 0x000fe400078e0217 */
[----:B------:R-:W-:Y:S01]  /*0a10*/  IMAD R3, R35, c[0x0][0x1dc], R0 ;  /* 0x0000770023037a24 */ /* 0x000fe200078e0200 */
[----:B------:R-:W-:Y:S01]  /*0a20*/  MOV R0, R32 ;  /* 0x0000002000007202 */ /* 0x000fe20000000f00 */
[----:B------:R-:W-:Y:S02]  /*0a30*/  IMAD.MOV.U32 R4, RZ, RZ, RZ ;  /* 0x000000ffff047224 */ /* 0x000fe400078e00ff */
[----:B------:R-:W-:Y:S02]  /*0a40*/  IMAD.MOV.U32 R2, RZ, RZ, RZ ;  /* 0x000000ffff027224 */ /* 0x000fe400078e00ff */
[----:B------:R-:W-:Y:S02]  /*0a50*/  IMAD.IADD R5, R21, 0x1, R5 ;  /* 0x0000000115057824 */ /* 0x000fe400078e0205 */
[----:B------:R-:W-:-:S02]  /*0a60*/  IMAD.IADD R3, R19, 0x1, R3 ;  /* 0x0000000113037824 */ /* 0x000fc400078e0203 */
.L_x_160:
        /* <DEDUP_REMOVED lines=9> */
[----:B------:R-:W-:Y:S01]  /*0b00*/  IMAD R25, R22, c[0x0][0x1e0], RZ ;  /* 0x0000780016197a24 */ /* 0x000fe200078e02ff */
[----:B------:R-:W-:-:S03]  /*0b10*/  MOV R22, R18 ;  /* 0x0000001200167202 */ /* 0x000fc60000000f00 */
[C---:B------:R-:W-:Y:S02]  /*0b20*/  IMAD R25, R0.reuse, c[0x0][0x1e4], R25 ;  /* 0x0000790000197a24 */ /* 0x040fe400078e0219 */
[----:B------:R-:W-:-:S04]  /*0b30*/  IMAD.WIDE.U32 R36, R0, c[0x0][0x1e0], R22 ;  /* 0x0000780000247a25 */ /* 0x000fc800078e0016 */
[----:B------:R-:W-:Y:S02]  /*0b40*/  IMAD.IADD R37, R37, 0x1, R25 ;  /* 0x0000000125257824 */ /* 0x000fe400078e0219 */
[----:B------:R-:W-:Y:S02]  /*0b50*/  IMAD R22, R28, c[0x0][0x1e8], RZ ;  /* 0x00007a001c167a24 */ /* 0x000fe400078e02ff */
[----:B------:R-:W-:-:S04]  /*0b60*/  IMAD.WIDE.U32 R24, R33, c[0x0][0x1e8], R36 ;  /* 0x00007a0021187a25 */ /* 0x000fc800078e0024 */
[----:B------:R-:W-:Y:S01]  /*0b70*/  IMAD R23, R33, c[0x0][0x1ec], R22 ;  /* 0x00007b0021177a24 */ /* 0x000fe200078e0216 */
[----:B------:R-:W-:-:S03]  /*0b80*/  LEA R22, P1, R24, c[0x0][0x1a8], 0x2 ;  /* 0x00006a0018167a11 */ /* 0x000fc600078210ff */
[----:B------:R-:W-:-:S05]  /*0b90*/  IMAD.IADD R23, R25, 0x1, R23 ;  /* 0x0000000119177824 */ /* 0x000fca00078e0217 */
[----:B------:R-:W-:Y:S02]  /*0ba0*/  LEA.HI.X R23, R24, c[0x0][0x1ac], R23, 0x2, P1 ;  /* 0x00006b0018177a11 */ /* 0x000fe400008f1417 */
[----:B------:R-:W-:-:S03]  /*0bb0*/  ISETP.NE.AND P1, PT, R6, 0x1, PT ;  /* 0x000000010600780c */ /* 0x000fc60003f25270 */
[----:B------:R0:W-:Y:S02]  /*0bc0*/  STG.E [R22.64], R29 ;  /* 0x0000001d16007986 */ /* 0x0001e4000c101908 */
[----:B0-----:R-:W-:-:S08]  /*0bd0*/  MOV R22, R27 ;  /* 0x0000001b00167202 */ /* 0x001fd00000000f00 */
        /* <DEDUP_REMOVED lines=9> */
[----:B------:R0:W-:Y:S01]  /*0c70*/  STG.E [R24.64], R29 ;  /* 0x0000001d18007986 */ /* 0x0001e2000c101908 */
[----:B------:R-:W-:Y:S01]  /*0c80*/  @P1 LEA R36, P2, R22, c[0x0][0x1a8], 0x2 ;  /* 0x00006a0016241a11 */ /* 0x000fe200078410ff */
[----:B0-----:R-:W-:-:S04]  /*0c90*/  @P1 IMAD R25, R8, c[0x0][0x1e8], RZ ;  /* 0x00007a0008191a24 */ /* 0x001fc800078e02ff */
[----:B------:R-:W-:-:S04]  /*0ca0*/  @P1 IMAD R37, R26, c[0x0][0x1ec], R25 ;  /* 0x00007b001a251a24 */ /* 0x000fc800078e0219 */
[----:B------:R-:W-:-:S05]  /*0cb0*/  @P1 IMAD.IADD R23, R23, 0x1, R37 ;  /* 0x0000000117171824 */ /* 0x000fca00078e0225 */
[----:B------:R-:W-:Y:S01]  /*0cc0*/  @P1 LEA.HI.X R37, R22, c[0x0][0x1ac], R23, 0x2, P2 ;  /* 0x00006b0016251a11 */ /* 0x000fe200010f1417 */
[----:B------:R-:W-:Y:S01]  /*0cd0*/  IMAD.MOV.U32 R22, RZ, RZ, R26 ;  /* 0x000000ffff167224 */ /* 0x000fe200078e001a */
[----:B------:R-:W-:-:S03]  /*0ce0*/  @P1 MOV R22, R13 ;  /* 0x0000000d00161202 */ /* 0x000fc60000000f00 */
[----:B------:R0:W-:Y:S04]  /*0cf0*/  @P1 STG.E [R36.64], R29 ;  /* 0x0000001d24001986 */ /* 0x0001e8000c101908 */
.L_x_158:
[----:B------:R-:W-:Y:S05]  /*0d00*/  BSYNC B2 ;  /* 0x0000000000027941 */ /* 0x000fea0003800000 */
.L_x_157:
[----:B------:R-:W-:Y:S05]  /*0d10*/  @!P0 BRA `(.L_x_156) ;  /* 0x000001f000008947 */ /* 0x000fea0003800000 */
[----:B------:R-:W-:Y:S02]  /*0d20*/  IMAD R23, R2, c[0x0][0x1e0], RZ ;  /* 0x0000780002177a24 */ /* 0x000fe400078e02ff */
[----:B------:R-:W-:Y:S02]  /*0d30*/  IMAD.MOV.U32 R24, RZ, RZ, R20 ;  /* 0x000000ffff187224 */ /* 0x000fe400078e0014 */
[----:B------:R-:W-:Y:S02]  /*0d40*/  IMAD.MOV.U32 R25, RZ, RZ, R5 ;  /* 0x000000ffff197224 */ /* 0x000fe400078e0005 */
[C---:B------:R-:W-:Y:S02]  /*0d50*/  IMAD R23, R4.reuse, c[0x0][0x1e4], R23 ;  /* 0x0000790004177a24 */ /* 0x040fe400078e0217 */
[----:B0-----:R-:W-:-:S04]  /*0d60*/  IMAD.WIDE.U32 R36, R4, c[0x0][0x1e0], R24 ;  /* 0x0000780004247a25 */ /* 0x001fc800078e0018 */
[----:B------:R-:W-:Y:S01]  /*0d70*/  IMAD.IADD R25, R37, 0x1, R23 ;  /* 0x0000000125197824 */ /* 0x000fe200078e0217 */
[----:B------:R-:W-:Y:S02]  /*0d80*/  SHF.R.S32.HI R23, RZ, 0x1f, R22 ;  /* 0x0000001fff177819 */ /* 0x000fe40000011416 */
[----:B------:R-:W-:-:S03]  /*0d90*/  LEA R24, P1, R36, c[0x0][0x1a8], 0x2 ;  /* 0x00006a0024187a11 */ /* 0x000fc600078210ff */
[----:B------:R-:W-:Y:S01]  /*0da0*/  IMAD R23, R23, c[0x0][0x1e8], RZ ;  /* 0x00007a0017177a24 */ /* 0x000fe200078e02ff */
[----:B------:R-:W-:Y:S01]  /*0db0*/  LEA.HI.X R25, R36, c[0x0][0x1ac], R25, 0x2, P1 ;  /* 0x00006b0024197a11 */ /* 0x000fe200008f1419 */
[----:B------:R-:W-:-:S04]  /*0dc0*/  IMAD.WIDE.U32 R36, R22, c[0x0][0x1e8], RZ ;  /* 0x00007a0016247a25 */ /* 0x000fc800078e00ff */
[----:B------:R-:W-:Y:S01]  /*0dd0*/  IMAD R23, R22, c[0x0][0x1ec], R23 ;  /* 0x00007b0016177a24 */ /* 0x000fe200078e0217 */
[----:B------:R-:W-:-:S04]  /*0de0*/  LEA R24, P1, R36, R24, 0x2 ;  /* 0x0000001824187211 */ /* 0x000fc800078210ff */
[----:B------:R-:W-:Y:S01]  /*0df0*/  IADD3 R23, R37, R23, RZ ;  /* 0x0000001725177210 */ /* 0x000fe20007ffe0ff */
[----:B------:R-:W-:-:S03]  /*0e00*/  IMAD.MOV.U32 R37, RZ, RZ, R22 ;  /* 0x000000ffff257224 */ /* 0x000fc600078e0016 */
[----:B------:R-:W-:-:S04]  /*0e10*/  LEA.HI.X R25, R36, R25, R23, 0x2, P1 ;  /* 0x0000001924197211 */ /* 0x000fc800008f1417 */
.L_x_159:
[----:B0-----:R-:W-:Y:S01]  /*0e20*/  IADD3 R22, P1, R24, UR4, RZ ;  /* 0x0000000418167c10 */ /* 0x001fe2000ff3e0ff */
[----:B------:R-:W-:Y:S01]  /*0e30*/  STG.E [R24.64], R29 ;  /* 0x0000001d18007986 */ /* 0x000fe2000c101908 */
[----:B------:R-:W-:Y:S02]  /*0e40*/  IADD3 R37, R37, 0x4, RZ ;  /* 0x0000000425257810 */ /* 0x000fe40007ffe0ff */
[----:B------:R-:W-:-:S05]  /*0e50*/  IADD3.X R23, R25, UR5, RZ, P1, !PT ;  /* 0x0000000519177c10 */ /* 0x000fca0008ffe4ff */
[----:B------:R0:W-:Y:S02]  /*0e60*/  STG.E [R22.64], R29 ;  /* 0x0000001d16007986 */ /* 0x0001e4000c101908 */
[----:B0-----:R-:W-:-:S04]  /*0e70*/  IADD3 R22, P1, R22, UR4, RZ ;  /* 0x0000000416167c10 */ /* 0x001fc8000ff3e0ff */
[----:B------:R-:W-:-:S05]  /*0e80*/  IADD3.X R23, R23, UR5, RZ, P1, !PT ;  /* 0x0000000517177c10 */ /* 0x000fca0008ffe4ff */
[----:B------:R0:W-:Y:S02]  /*0e90*/  STG.E [R22.64], R29 ;  /* 0x0000001d16007986 */ /* 0x0001e4000c101908 */
[----:B0-----:R-:W-:-:S04]  /*0ea0*/  IADD3 R22, P1, R22, UR4, RZ ;  /* 0x0000000416167c10 */ /* 0x001fc8000ff3e0ff */
[----:B------:R-:W-:Y:S02]  /*0eb0*/  IADD3.X R23, R23, UR5, RZ, P1, !PT ;  /* 0x0000000517177c10 */ /* 0x000fe40008ffe4ff */
[----:B------:R-:W-:Y:S02]  /*0ec0*/  ISETP.GE.AND P1, PT, R37, R30, PT ;  /* 0x0000001e2500720c */ /* 0x000fe40003f26270 */
[----:B------:R-:W-:Y:S01]  /*0ed0*/  IADD3 R24, P2, R22, UR4, RZ ;  /* 0x0000000416187c10 */ /* 0x000fe2000ff5e0ff */
[----:B------:R0:W-:Y:S03]  /*0ee0*/  STG.E [R22.64], R29 ;  /* 0x0000001d16007986 */ /* 0x0001e6000c101908 */
[----:B------:R-:W-:-:S07]  /*0ef0*/  IADD3.X R25, R23, UR5, RZ, P2, !PT ;  /* 0x0000000517197c10 */ /* 0x000fce00097fe4ff */
[----:B------:R-:W-:Y:S05]  /*0f00*/  @!P1 BRA `(.L_x_159) ;  /* 0xffffff1000009947 */ /* 0x000fea000383ffff */
.L_x_156:
[----:B------:R-:W-:Y:S05]  /*0f10*/  BSYNC B1 ;  /* 0x0000000000017941 */ /* 0x000fea0003800000 */
.L_x_155:
[----:B------:R-:W-:Y:S02]  /*0f20*/  IADD3 R0, R0, 0x1, RZ ;  /* 0x0000000100007810 */ /* 0x000fe40007ffe0ff */
[----:B------:R-:W-:Y:S02]  /*0f30*/  IADD3 R4, P2, R4, 0x1, RZ ;  /* 0x0000000104047810 */ /* 0x000fe40007f5e0ff */
[----:B------:R-:W-:-:S03]  /*0f40*/  ISETP.GE.AND P1, PT, R0, R31, PT ;  /* 0x0000001f0000720c */ /* 0x000fc60003f26270 */
[----:B------:R-:W-:-:S10]  /*0f50*/  IMAD.X R2, RZ, RZ, R2, P2 ;  /* 0x000000ffff027224 */ /* 0x000fd400010e0602 */
[----:B------:R-:W-:Y:S05]  /*0f60*/  @!P1 BRA `(.L_x_160) ;  /* 0xfffffb0000009947 */ /* 0x000fea000383ffff */
.L_x_154:
[----:B------:R-:W-:Y:S05]  /*0f70*/  BSYNC B0 ;  /* 0x0000000000007941 */ /* 0x000fea0003800000 */
.L_x_153:
[----:B------:R-:W-:Y:S02]  /*0f80*/  IADD3 R35, R35, 0x1, RZ ;  /* 0x0000000123237810 */ /* 0x000fe40007ffe0ff */
[----:B------:R-:W-:Y:S02]  /*0f90*/  IADD3 R12, P2, R12, 0x1, RZ ;  /* 0x000000010c0c7810 */ /* 0x000fe40007f5e0ff */
[----:B------:R-:W-:Y:S02]  /*0fa0*/  ISETP.GE.AND P1, PT, R35, R34, PT ;  /* 0x000000222300720c */ /* 0x000fe40003f26270 */
[----:B------:R-:W-:-:S11]  /*0fb0*/  IADD3.X R11, RZ, R11, RZ, P2, !PT ;  /* 0x0000000bff0b7210 */ /* 0x000fd600017fe4ff */
[----:B------:R-:W-:Y:S05]  /*0fc0*/  @!P1 BRA `(.L_x_161) ;  /* 0xfffff97000009947 */ /* 0x000fea000383ffff */
[----:B------:R-:W-:Y:S05]  /*0fd0*/  EXIT ;  /* 0x000000000000794d */ /* 0x000fea0003800000 */
        .weak           $__internal_4_$__cuda_sm20_div_s64
        .type           $__internal_4_$__cuda_sm20_div_s64,@function
        .size           $__internal_4_$__cuda_sm20_div_s64,(.L_x_764 - $__internal_4_$__cuda_sm20_div_s64)
$__internal_4_$__cuda_sm20_div_s64:
        /* <DEDUP_REMOVED lines=34> */
[----:B------:R-:W-:Y:S01]  /*1200*/  IMAD.MOV.U32 R11, RZ, RZ, RZ ;  /* 0x000000ffff0b7224 */ /* 0x000fe200078e00ff */
[----:B------:R-:W-:Y:S01]  /*1210*/  IADD3.X R5, R12, R5, RZ, P0, !PT ;  /* 0x000000050c057210 */ /* 0x000fe200007fe4ff */
[----:B------:R-:W-:-:S03]  /*1220*/  IMAD.HI.U32 R10, R9, R4, RZ ;  /* 0x00000004090a7227 */ /* 0x000fc600078e00ff */
[----:B------:R-:W-:-:S03]  /*1230*/  IADD3.X R5, RZ, RZ, R5, P3, P2 ;  /* 0x000000ffff057210 */ /* 0x000fc60001fe4405 */
[----:B------:R-:W-:-:S06]  /*1240*/  IMAD.WIDE.U32 R10, RZ, R9, R10 ;  /* 0x00000009ff0a7225 */ /* 0x000fcc00078e000a */
[----:B------:R-:W-:-:S05]  /*1250*/  IMAD.HI.U32 R5, P0, R5, R4, R10 ;  /* 0x0000000405057227 */ /* 0x000fca000780000a */
[----:B------:R-:W-:Y:S01]  /*1260*/  IADD3 R9, P2, RZ, R5, RZ ;  /* 0x00000005ff097210 */ /* 0x000fe20007f5e0ff */
[----:B------:R-:W-:-:S04]  /*1270*/  IMAD.X R5, RZ, RZ, RZ, P0 ;  /* 0x000000ffff057224 */ /* 0x000fc800000e06ff */
[----:B------:R-:W-:Y:S01]  /*1280*/  IMAD.WIDE.U32 R10, R9, R6, RZ ;  /* 0x00000006090a7225 */ /* 0x000fe200078e00ff */
[----:B------:R-:W-:-:S03]  /*1290*/  IADD3.X R5, RZ, R5, RZ, P2, !PT ;  /* 0x00000005ff057210 */ /* 0x000fc600017fe4ff */
[C---:B------:R-:W-:Y:S01]  /*12a0*/  IMAD R11, R9.reuse, R7, R11 ;  /* 0x00000007090b7224 */ /* 0x040fe200078e020b */
[----:B------:R-:W-:Y:S02]  /*12b0*/  IADD3 R13, P2, -R10, R4, RZ ;  /* 0x000000040a0d7210 */ /* 0x000fe40007f5e1ff */
[----:B------:R-:W-:Y:S01]  /*12c0*/  IADD3 R10, R9, 0x1, RZ ;  /* 0x00000001090a7810 */ /* 0x000fe20007ffe0ff */
[-C--:B------:R-:W-:Y:S01]  /*12d0*/  IMAD R5, R5, R6.reuse, R11 ;  /* 0x0000000605057224 */ /* 0x080fe200078e020b */
[----:B------:R-:W-:-:S03]  /*12e0*/  ISETP.GE.U32.AND P0, PT, R13, R6, PT ;  /* 0x000000060d00720c */ /* 0x000fc60003f06070 */
        /* <DEDUP_REMOVED lines=12> */
[----:B------:R-:W-:Y:S02]  /*13b0*/  ISETP.NE.U32.AND P0, PT, RZ, c[0x0][0x170], PT ;  /* 0x00005c00ff007a0c */ /* 0x000fe40003f05070 */
[-C--:B------:R-:W-:Y:S02]  /*13c0*/  IADD3 R5, RZ, -R14.reuse, RZ ;  /* 0x8000000eff057210 */ /* 0x080fe40007ffe0ff */
[----:B------:R-:W-:Y:S02]  /*13d0*/  ISETP.NE.AND.EX P0, PT, RZ, c[0x0][0x174], PT, P0 ;  /* 0x00005d00ff007a0c */ /* 0x000fe40003f05300 */
[----:B------:R-:W-:-:S04]  /*13e0*/  SEL R14, R5, R14, !P1 ;  /* 0x0000000e050e7207 */ /* 0x000fc80004800000 */
[----:B------:R-:W-:Y:S01]  /*13f0*/  SEL R14, R14, 0xffffffff, P0 ;  /* 0xffffffff0e0e7807 */ /* 0x000fe20000000000 */
[----:B------:R-:W-:Y:S06]  /*1400*/  RET.REL.NODEC R8 `(_ZN2at6native49_GLOBAL__N__09e94e3a_16_AveragePool3d_cu_a8eae74c33avg_pool3d_cuda_update_grad_inputIffEEvNS_27GenericPackedTensorAccessorIKT_Lm4ENS_16DefaultPtrTraitsElEENS3_IS4_Lm4ES6_lEEiiiiiiiiibii) ;  /* 0xffffebf008007950 */ /* 0x000fec0003c3ffff */
.L_x_162:
        /* <DEDUP_REMOVED lines=15> */
.L_x_764:


//--------------------- .text._ZN2at6native49_GLOBAL__N__09e94e3a_16_AveragePool3d_cu_a8eae74c40avg_pool3d_cuda_update_grad_input_atomicIffEEvNS_27GenericPackedTensorAccessorIKT_Lm4ENS_16DefaultPtrTraitsElEENS3_IS4_Lm4ES6_lEEiiiiiiiiibiii --------------------------
	.section	.text._ZN2at6native49_GLOBAL__N__09e94e3a_16_AveragePool3d_cu_a8eae74c40avg_pool3d_cuda_update_grad_input_atomicIffEEvNS_27GenericPackedTensorAccessorIKT_Lm4ENS_16DefaultPtrTraitsElEENS3_IS4_Lm4ES6_lEEiiiiiiiiibiii,"ax",@progbits
	.sectioninfo	@"SHI_REGISTERS=28"
	.align	128
.text._ZN2at6native49_GLOBAL__N__09e94e3a_16_AveragePool3d_cu_a8eae74c40avg_pool3d_cuda_update_grad_input_atomicIffEEvNS_27GenericPackedTensorAccessorIKT_Lm4ENS_16DefaultPtrTraitsElEENS3_IS4_Lm4ES6_lEEiiiiiiiiibiii:
        .type           _ZN2at6native49_GLOBAL__N__09e94e3a_16_AveragePool3d_cu_a8eae74c40avg_pool3d_cuda_update_grad_input_atomicIffEEvNS_27GenericPackedTensorAccessorIKT_Lm4ENS_16DefaultPtrTraitsElEENS3_IS4_Lm4ES6_lEEiiiiiiiiibiii,@function
        .size           _ZN2at6native49_GLOBAL__N__09e94e3a_16_AveragePool3d_cu_a8eae74c40avg_pool3d_cuda_update_grad_input_atomicIffEEvNS_27GenericPackedTensorAccessorIKT_Lm4ENS_16DefaultPtrTraitsElEENS3_IS4_Lm4ES6_lEEiiiiiiiiibiii,(.L_x_766 - _ZN2at6native49_GLOBAL__N__09e94e3a_16_AveragePool3d_cu_a8eae74c40avg_pool3d_cuda_update_grad_input_atomicIffEEvNS_27GenericPackedTensorAccessorIKT_Lm4ENS_16DefaultPtrTraitsElEENS3_IS4_Lm4ES6_lEEiiiiiiiiibiii)
        .other          _ZN2at6native49_GLOBAL__N__09e94e3a_16_AveragePool3d_cu_a8eae74c40avg_pool3d_cuda_update_grad_input_atomicIffEEvNS_27GenericPackedTensorAccessorIKT_Lm4ENS_16DefaultPtrTraitsElEENS3_IS4_Lm4ES6_lEEiiiiiiiiibiii,@"STO_CUDA_ENTRY STV_DEFAULT"
_ZN2at6native49_GLOBAL__N__09e94e3a_16_AveragePool3d_cu_a8eae74c40avg_pool3d_cuda_update_grad_input_atomicIffEEvNS_27GenericPackedTensorAccessorIKT_Lm4ENS_16DefaultPtrTraitsElEENS3_IS4_Lm4ES6_lEEiiiiiiiiibiii:
        /* <DEDUP_REMOVED lines=13> */
[----:B------:R-:W-:Y:S05]  /*00d0*/  CALL.REL.NOINC `($__internal_5_$__cuda_sm20_div_s64) ;  /* 0x00000b4000007944 */ /* 0x000fea0003c00000 */
[----:B------:R-:W-:-:S04]  /*00e0*/  IMAD.MOV R5, RZ, RZ, -R4 ;  /* 0x000000ffff057224 */ /* 0x000fc800078e0a04 */
[----:B------:R-:W-:Y:S01]  /*00f0*/  IMAD R6, R5, c[0x0][0x170], R6 ;  /* 0x00005c0005067a24 */ /* 0x000fe200078e0206 */
[----:B------:R-:W-:Y:S05]  /*0100*/  BRA `(.L_x_164) ;  /* 0x0000014000007947 */ /* 0x000fea0003800000 */
.L_x_163:
        /* <DEDUP_REMOVED lines=20> */
.L_x_164:
        /* <DEDUP_REMOVED lines=12> */
[----:B------:R-:W-:Y:S01]  /*0310*/  ULDC UR4, c[0x0][0x1b8] ;  /* 0x00006e0000047ab9 */ /* 0x000fe20000000800 */
[----:B------:R-:W-:Y:S01]  /*0320*/  IMAD R5, R3, c[0x0][0x19c], R10 ;  /* 0x0000670003057a24 */ /* 0x000fe200078e020a */
[----:B------:R-:W-:Y:S01]  /*0330*/  ULDC UR5, c[0x0][0x1c0] ;  /* 0x0000700000057ab9 */ /* 0x000fe20000000800 */
[----:B------:R-:W-:Y:S01]  /*0340*/  IMAD R7, R0, c[0x0][0x1a4], R7 ;  /* 0x0000690000077a24 */ /* 0x000fe200078e0207 */
[----:B------:R-:W-:Y:S01]  /*0350*/  ULDC.64 UR6, c[0x0][0x208] ;  /* 0x0000820000067ab9 */ /* 0x000fe20000000a00 */
[----:B------:R-:W-:Y:S01]  /*0360*/  IMAD.IADD R9, R9, 0x1, R5 ;  /* 0x0000000109097824 */ /* 0x000fe200078e0205 */
[----:B------:R-:W-:-:S03]  /*0370*/  SHF.R.S32.HI R5, RZ, 0x1f, R6 ;  /* 0x0000001fff057819 */ /* 0x000fc60000011406 */
        /* <DEDUP_REMOVED lines=11> */
[----:B------:R-:W-:-:S04]  /*0430*/  LEA R10, P0, R8, c[0x0][0x160], 0x2 ;  /* 0x00005800080a7a11 */ /* 0x000fc800078010ff */
[----:B------:R-:W-:Y:S01]  /*0440*/  LEA.HI.X R11, R8, c[0x0][0x164], R5, 0x2, P0 ;  /* 0x00005900080b7a11 */ /* 0x000fe200000f1405 */
[----:B------:R-:W-:Y:S02]  /*0450*/  IMAD.MOV.U32 R8, RZ, RZ, c[0x0][0x200] ;  /* 0x00008000ff087624 */ /* 0x000fe400078e00ff */
[----:B------:R-:W-:Y:S01]  /*0460*/  IMAD R5, R0, c[0x0][0x204], RZ ;  /* 0x0000810000057a24 */ /* 0x000fe200078e02ff */
[----:B------:R-:W-:Y:S01]  /*0470*/  UIADD3 UR4, UR4, UR6, URZ ;  /* 0x0000000604047290 */ /* 0x000fe2000fffe03f */
[----:B------:R0:W5:Y:S01]  /*0480*/  LDG.E R17, [R10.64] ;  /* 0x000000080a117981 */ /* 0x000162000c1e1900 */
[----:B------:R-:W-:Y:S01]  /*0490*/  UIADD3 UR5, UR5, UR7, URZ ;  /* 0x0000000705057290 */ /* 0x000fe2000fffe03f */
[----:B------:R-:W-:Y:S01]  /*04a0*/  IMAD.MOV.U32 R7, RZ, RZ, c[0x0][0x1fc] ;  /* 0x00007f00ff077624 */ /* 0x000fe200078e00ff */
[----:B------:R-:W-:Y:S01]  /*04b0*/  ULDC UR6, c[0x0][0x1c8] ;  /* 0x0000720000067ab9 */ /* 0x000fe20000000800 */
[----:B------:R-:W-:Y:S01]  /*04c0*/  IMAD R3, R3, R8, -c[0x0][0x20c] ;  /* 0x8000830003037624 */ /* 0x000fe200078e0208 */
[----:B------:R-:W-:Y:S01]  /*04d0*/  ULDC UR7, c[0x0][0x210] ;  /* 0x0000840000077ab9 */ /* 0x000fe20000000800 */
[----:B------:R-:W-:Y:S01]  /*04e0*/  IMAD R6, R6, R7, -c[0x0][0x208] ;  /* 0x8000820006067624 */ /* 0x000fe200078e0207 */
[----:B------:R-:W-:Y:S01]  /*04f0*/  UIADD3 UR6, UR6, UR7, URZ ;  /* 0x0000000706067290 */ /* 0x000fe2000fffe03f */
[----:B------:R-:W-:-:S02]  /*0500*/  ISETP.NE.AND P0, PT, RZ, c[0x0][0x21c], PT ;  /* 0x00008700ff007a0c */ /* 0x000fc40003f05270 */
[----:B0-----:R-:W-:Y:S02]  /*0510*/  IADD3 R11, R5, -c[0x0][0x210], RZ ;  /* 0x80008400050b7a10 */ /* 0x001fe40007ffe0ff */
[----:B------:R-:W-:Y:S02]  /*0520*/  IADD3 R7, R3, c[0x0][0x1f4], RZ ;  /* 0x00007d0003077a10 */ /* 0x000fe40007ffe0ff */
[----:B------:R-:W-:Y:S02]  /*0530*/  IADD3 R8, R11, c[0x0][0x1f8], RZ ;  /* 0x00007e000b087a10 */ /* 0x000fe40007ffe0ff */
[----:B------:R-:W-:Y:S02]  /*0540*/  IADD3 R0, R6, c[0x0][0x1f0], RZ ;  /* 0x00007c0006007a10 */ /* 0x000fe40007ffe0ff */
[----:B------:R-:W-:Y:S02]  /*0550*/  IMNMX R10, R7, UR5, PT ;  /* 0x00000005070a7c17 */ /* 0x000fe4000b800200 */
[----:B------:R-:W-:-:S02]  /*0560*/  IMNMX R8, R8, UR6, PT ;  /* 0x0000000608087c17 */ /* 0x000fc4000b800200 */
        /* <DEDUP_REMOVED lines=8> */
[----:B------:R-:W-:Y:S02]  /*05f0*/  ISETP.GT.AND P1, PT, R12, R15, PT ;  /* 0x0000000f0c00720c */ /* 0x000fe40003f24270 */
[----:B------:R-:W-:Y:S01]  /*0600*/  IMNMX R11, RZ, R11, !PT ;  /* 0x0000000bff0b7217 */ /* 0x000fe20007800200 */
[----:B------:R-:W-:Y:S01]  /*0610*/  IMAD R9, R6, R9, RZ ;  /* 0x0000000906097224 */ /* 0x000fe200078e02ff */
[----:B------:R-:W-:-:S02]  /*0620*/  IMNMX R10, R10, c[0x0][0x1c0], PT ;  /* 0x000070000a0a7a17 */ /* 0x000fc40003800200 */
        /* <DEDUP_REMOVED lines=10> */
.L_x_165:
[----:B------:R-:W0:Y:S01]  /*06d0*/  I2F R2, R2 ;  /* 0x0000000200027306 */ /* 0x000e220000201400 */
[----:B------:R-:W-:Y:S05]  /*06e0*/  @!P1 EXIT ;  /* 0x000000000000994d */ /* 0x000fea0003800000 */
[----:B------:R-:W-:Y:S01]  /*06f0*/  LOP3.LUT R5, RZ, R5, RZ, 0x33, !PT ;  /* 0x00000005ff057212 */ /* 0x000fe200078e33ff */
[----:B------:R-:W-:Y:S01]  /*0700*/  ULOP3.LUT UR6, URZ, UR6, URZ, 0x33, !UPT ;  /* 0x000000063f067292 */ /* 0x000fe2000f8e333f */
[----:B0-----:R-:W0:Y:S01]  /*0710*/  MUFU.RCP R2, R2 ;  /* 0x0000000200027308 */ /* 0x001e220000001000 */
[----:B------:R-:W-:Y:S01]  /*0720*/  ULDC UR4, c[0x0][0x1c8] ;  /* 0x0000720000047ab9 */ /* 0x000fe20000000800 */
[----:B------:R-:W-:Y:S01]  /*0730*/  IADD3 R5, R5, c[0x0][0x210], RZ ;  /* 0x0000840005057a10 */ /* 0x000fe20007ffe0ff */
[----:B------:R-:W-:Y:S01]  /*0740*/  ULOP3.LUT UR4, URZ, UR4, URZ, 0x33, !UPT ;  /* 0x000000043f047292 */ /* 0x000fe2000f8e333f */
[----:B------:R-:W-:Y:S01]  /*0750*/  LOP3.LUT R3, RZ, R11, RZ, 0x33, !PT ;  /* 0x0000000bff037212 */ /* 0x000fe200078e33ff */
[----:B------:R-:W-:Y:S01]  /*0760*/  IMAD R20, R4, c[0x0][0x1d0], RZ ;  /* 0x0000740004147a24 */ /* 0x000fe200078e02ff */
[----:B------:R-:W-:Y:S02]  /*0770*/  IADD3 R5, R5, -c[0x0][0x1f8], RZ ;  /* 0x80007e0005057a10 */ /* 0x000fe40007ffe0ff */
[----:B------:R-:W-:-:S02]  /*0780*/  IADD3 R18, R11, 0x1, RZ ;  /* 0x000000010b127810 */ /* 0x000fc40007ffe0ff */
[----:B------:R-:W-:Y:S02]  /*0790*/  IMNMX R5, R5, UR6, !PT ;  /* 0x0000000605057c17 */ /* 0x000fe4000f800200 */
[----:B------:R-:W-:Y:S02]  /*07a0*/  IADD3 R16, R11, 0x2, RZ ;  /* 0x000000020b107810 */ /* 0x000fe40007ffe0ff */
[----:B------:R-:W-:Y:S01]  /*07b0*/  IMNMX R6, R5, UR4, !PT ;  /* 0x0000000405067c17 */ /* 0x000fe2000f800200 */
[----:B0----5:R-:W-:Y:S01]  /*07c0*/  FMUL.FTZ R17, R17, R2 ;  /* 0x0000000211117220 */ /* 0x021fe20000410000 */
[----:B------:R-:W-:Y:S02]  /*07d0*/  IADD3 R14, R11, 0x3, RZ ;  /* 0x000000030b0e7810 */ /* 0x000fe40007ffe0ff */
[C---:B------:R-:W-:Y:S02]  /*07e0*/  IADD3 R5, -R6.reuse, -0x2, -R11 ;  /* 0xfffffffe06057810 */ /* 0x040fe40007ffe90b */
[----:B------:R-:W-:-:S02]  /*07f0*/  IADD3 R3, -R6, R3, RZ ;  /* 0x0000000306037210 */ /* 0x000fc40007ffe1ff */
[----:B------:R-:W-:Y:S02]  /*0800*/  ISETP.GE.U32.AND P0, PT, R5, 0x3, PT ;  /* 0x000000030500780c */ /* 0x000fe40003f06070 */
[----:B------:R-:W-:Y:S02]  /*0810*/  LOP3.LUT R23, R3, 0x3, RZ, 0xc0, !PT ;  /* 0x0000000303177812 */ /* 0x000fe400078ec0ff */
.L_x_174:
[----:B------:R-:W-:Y:S01]  /*0820*/  ISETP.GT.AND P1, PT, R10, R13, PT ;  /* 0x0000000d0a00720c */ /* 0x000fe20003f24270 */
[----:B------:R-:W-:-:S12]  /*0830*/  BSSY B0, `(.L_x_166) ;  /* 0x000003a000007945 */ /* 0x000fd80003800000 */
[----:B0-----:R-:W-:Y:S05]  /*0840*/  @!P1 BRA `(.L_x_167) ;  /* 0x0000038000009947 */ /* 0x001fea0003800000 */
[----:B------:R-:W-:Y:S02]  /*0850*/  IMAD R22, R15, c[0x0][0x1d8], R20 ;  /* 0x000076000f167a24 */ /* 0x000fe400078e0214 */
[----:B------:R-:W-:Y:S02]  /*0860*/  IMAD.MOV.U32 R21, RZ, RZ, R13 ;  /* 0x000000ffff157224 */ /* 0x000fe400078e000d */
.L_x_173:
        /* <DEDUP_REMOVED lines=9> */
[----:B------:R-:W-:-:S05]  /*0900*/  IMAD R3, R11, c[0x0][0x1e8], R19 ;  /* 0x00007a000b037a24 */ /* 0x000fca00078e0213 */
[----:B------:R-:W-:-:S04]  /*0910*/  SHF.R.S64 R2, RZ, 0x1e, R3 ;  /* 0x0000001eff027819 */ /* 0x000fc80000001003 */
[----:B------:R-:W-:-:S04]  /*0920*/  IADD3 R2, P1, R2, c[0x0][0x1a8], RZ ;  /* 0x00006a0002027a10 */ /* 0x000fc80007f3e0ff */
[----:B------:R-:W-:Y:S02]  /*0930*/  LEA.HI.X.SX32 R3, R3, c[0x0][0x1ac], 0x2, P1 ;  /* 0x00006b0003037a11 */ /* 0x000fe400008f16ff */
[----:B------:R-:W-:-:S03]  /*0940*/  ISETP.NE.AND P1, PT, R23, 0x1, PT ;  /* 0x000000011700780c */ /* 0x000fc60003f25270 */
[----:B------:R0:W-:Y:S01]  /*0950*/  RED.E.ADD.F32.FTZ.RN.STRONG.GPU [R2.64], R17 ;  /* 0x000000110200798e */ /* 0x0001e2000c10e788 */
[----:B------:R-:W-:-:S09]  /*0960*/  IMAD.MOV.U32 R4, RZ, RZ, R18 ;  /* 0x000000ffff047224 */ /* 0x000fd200078e0012 */
[----:B------:R-:W-:Y:S05]  /*0970*/  @!P1 BRA `(.L_x_171) ;  /* 0x000000e000009947 */ /* 0x000fea0003800000 */
[----:B0-----:R-:W-:-:S05]  /*0980*/  IMAD R3, R18, c[0x0][0x1e8], R19 ;  /* 0x00007a0012037a24 */ /* 0x001fca00078e0213 */
        /* <DEDUP_REMOVED lines=10> */
[----:B------:R-:W-:-:S05]  /*0a30*/  LEA.HI.X.SX32 R3, R3, c[0x0][0x1ac], 0x2, P1 ;  /* 0x00006b0003037a11 */ /* 0x000fca00008f16ff */
[----:B------:R0:W-:Y:S01]  /*0a40*/  RED.E.ADD.F32.FTZ.RN.STRONG.GPU [R2.64], R17 ;  /* 0x000000110200798e */ /* 0x0001e2000c10e788 */
[----:B------:R-:W-:-:S03]  /*0a50*/  IMAD.MOV.U32 R4, RZ, RZ, R14 ;  /* 0x000000ffff047224 */ /* 0x000fc600078e000e */
.L_x_171:
[----:B------:R-:W-:Y:S05]  /*0a60*/  BSYNC B2 ;  /* 0x0000000000027941 */ /* 0x000fea0003800000 */
.L_x_170:
[----:B------:R-:W-:Y:S05]  /*0a70*/  @!P0 BRA `(.L_x_169) ;  /* 0x0000011000008947 */ /* 0x000fea0003800000 */
[----:B------:R-:W-:Y:S02]  /*0a80*/  IMAD.MOV.U32 R24, RZ, RZ, R4 ;  /* 0x000000ffff187224 */ /* 0x000fe400078e0004 */
[----:B------:R-:W-:Y:S02]  /*0a90*/  IMAD.MOV.U32 R25, RZ, RZ, c[0x0][0x1e8] ;  /* 0x00007a00ff197624 */ /* 0x000fe400078e00ff */
.L_x_172:
[----:B0-----:R-:W-:Y:S01]  /*0aa0*/  IMAD R3, R24, c[0x0][0x1e8], R19 ;  /* 0x00007a0018037a24 */ /* 0x001fe200078e0213 */
[----:B------:R-:W-:Y:S04]  /*0ab0*/  YIELD ;  /* 0x0000000000007946 */ /* 0x000fe80003800000 */
[----:B------:R-:W-:-:S04]  /*0ac0*/  SHF.R.S64 R2, RZ, 0x1e, R3 ;  /* 0x0000001eff027819 */ /* 0x000fc80000001003 */
[----:B------:R-:W-:-:S04]  /*0ad0*/  IADD3 R2, P1, R2, c[0x0][0x1a8], RZ ;  /* 0x00006a0002027a10 */ /* 0x000fc80007f3e0ff */
[----:B------:R-:W-:Y:S02]  /*0ae0*/  LEA.HI.X.SX32 R3, R3, c[0x0][0x1ac], 0x2, P1 ;  /* 0x00006b0003037a11 */ /* 0x000fe400008f16ff */
[----:B------:R-:W-:-:S03]  /*0af0*/  IADD3 R24, R24, 0x4, RZ ;  /* 0x0000000418187810 */ /* 0x000fc60007ffe0ff */
[C---:B------:R-:W-:Y:S01]  /*0b00*/  IMAD.WIDE R4, R25.reuse, 0x4, R2 ;  /* 0x0000000419047825 */ /* 0x040fe200078e0202 */
[----:B------:R-:W-:Y:S01]  /*0b10*/  ISETP.GE.AND P1, PT, R24, R0, PT ;  /* 0x000000001800720c */ /* 0x000fe20003f26270 */
[----:B------:R0:W-:Y:S04]  /*0b20*/  RED.E.ADD.F32.FTZ.RN.STRONG.GPU [R2.64], R17 ;  /* 0x000000110200798e */ /* 0x0001e8000c10e788 */
[C---:B------:R-:W-:Y:S01]  /*0b30*/  IMAD.WIDE R6, R25.reuse, 0x4, R4 ;  /* 0x0000000419067825 */ /* 0x040fe200078e0204 */
[----:B------:R0:W-:Y:S04]  /*0b40*/  RED.E.ADD.F32.FTZ.RN.STRONG.GPU [R4.64], R17 ;  /* 0x000000110400798e */ /* 0x0001e8000c10e788 */
[----:B------:R0:W-:Y:S01]  /*0b50*/  RED.E.ADD.F32.FTZ.RN.STRONG.GPU [R6.64], R17 ;  /* 0x000000110600798e */ /* 0x0001e2000c10e788 */
[----:B------:R-:W-:-:S05]  /*0b60*/  IMAD.WIDE R8, R25, 0x4, R6 ;  /* 0x0000000419087825 */ /* 0x000fca00078e0206 */
[----:B------:R0:W-:Y:S01]  /*0b70*/  RED.E.ADD.F32.FTZ.RN.STRONG.GPU [R8.64], R17 ;  /* 0x000000110800798e */ /* 0x0001e2000c10e788 */
[----:B------:R-:W-:Y:S05]  /*0b80*/  @!P1 BRA `(.L_x_172) ;  /* 0xffffff1000009947 */ /* 0x000fea000383ffff */
.L_x_169:
[----:B------:R-:W-:Y:S05]  /*0b90*/  BSYNC B1 ;  /* 0x0000000000017941 */ /* 0x000fea0003800000 */
.L_x_168:
[----:B------:R-:W-:-:S04]  /*0ba0*/  IADD3 R21, R21, 0x1, RZ ;  /* 0x0000000115157810 */ /* 0x000fc80007ffe0ff */
[----:B------:R-:W-:-:S13]  /*0bb0*/  ISETP.GE.AND P1, PT, R21, R10, PT ;  /* 0x0000000a1500720c */ /* 0x000fda0003f26270 */
[----:B------:R-:W-:Y:S05]  /*0bc0*/  @!P1 BRA `(.L_x_173) ;  /* 0xfffffca000009947 */ /* 0x000fea000383ffff */
.L_x_167:
[----:B------:R-:W-:Y:S05]  /*0bd0*/  BSYNC B0 ;  /* 0x0000000000007941 */ /* 0x000fea0003800000 */
.L_x_166:
[----:B------:R-:W-:-:S04]  /*0be0*/  IADD3 R15, R15, 0x1, RZ ;  /* 0x000000010f0f7810 */ /* 0x000fc80007ffe0ff */
[----:B------:R-:W-:-:S13]  /*0bf0*/  ISETP.GE.AND P1, PT, R15, R12, PT ;  /* 0x0000000c0f00720c */ /* 0x000fda0003f26270 */
[----:B------:R-:W-:Y:S05]  /*0c00*/  @!P1 BRA `(.L_x_174) ;  /* 0xfffffc1000009947 */ /* 0x000fea000383ffff */
[----:B------:R-:W-:Y:S05]  /*0c10*/  EXIT ;  /* 0x000000000000794d */ /* 0x000fea0003800000 */
        .weak           $__internal_5_$__cuda_sm20_div_s64
        .type           $__internal_5_$__cuda_sm20_div_s64,@function
        .size           $__internal_5_$__cuda_sm20_div_s64,(.L_x_766 - $__internal_5_$__cuda_sm20_div_s64)
$__internal_5_$__cuda_sm20_div_s64:
        /* <DEDUP_REMOVED lines=20> */
[----:B------:R-:W-:-:S04]  /*0d60*/  IADD3 R13, P3, R17, R12, RZ ;  /* 0x0000000c110d7210 */ /* 0x000fc80007f7e0ff */
[----:B------:R-:W-:Y:S01]  /*0d70*/  IADD3.X R7, R7, R11, RZ, P0, !PT ;  /* 0x0000000b07077210 */ /* 0x000fe200007fe4ff */
        /* <DEDUP_REMOVED lines=44> */
[----:B------:R-:W-:Y:S06]  /*1040*/  RET.REL.NODEC R8 `(_ZN2at6native49_GLOBAL__N__09e94e3a_16_AveragePool3d_cu_a8eae74c40avg_pool3d_cuda_update_grad_input_atomicIffEEvNS_27GenericPackedTensorAccessorIKT_Lm4ENS_16DefaultPtrTraitsElEENS3_IS4_Lm4ES6_lEEiiiiiiiiibiii) ;  /* 0xffffefb008007950 */ /* 0x000fec0003c3ffff */
.L_x_175:
        /* <DEDUP_REMOVED lines=11> */
.L_x_766:


//--------------------- .text._ZN2at6native49_GLOBAL__N__09e94e3a_16_AveragePool3d_cu_a8eae74c33avg_pool3d_cuda_update_grad_inputIddEEvNS_27GenericPackedTensorAccessorIKT_Lm4ENS_16DefaultPtrTraitsElEENS3_IS4_Lm4ES6_lEEiiiiiiiiibii --------------------------
	.section	.text._ZN2at6native49_GLOBAL__N__09e94e3a_16_AveragePool3d_cu_a8eae74c33avg_pool3d_cuda_update_grad_inputIddEEvNS_27GenericPackedTensorAccessorIKT_Lm4ENS_16DefaultPtrTraitsElEENS3_IS4_Lm4ES6_lEEiiiiiiiiibii,"ax",@progbits
	.sectioninfo	@"SHI_REGISTERS=48"
	.align	128
.text._ZN2at6native49_GLOBAL__N__09e94e3a_16_AveragePool3d_cu_a8eae74c33avg_pool3d_cuda_update_grad_inputIddEEvNS_27GenericPackedTensorAccessorIKT_Lm4ENS_16DefaultPtrTraitsElEENS3_IS4_Lm4ES6_lEEiiiiiiiiibii:
        .type           _ZN2at6native49_GLOBAL__N__09e94e3a_16_AveragePool3d_cu_a8eae74c33avg_pool3d_cuda_update_grad_inputIddEEvNS_27GenericPackedTensorAccessorIKT_Lm4ENS_16DefaultPtrTraitsElEENS3_IS4_Lm4ES6_lEEiiiiiiiiibii,@function
        .size           _ZN2at6native49_GLOBAL__N__09e94e3a_16_AveragePool3d_cu_a8eae74c33avg_pool3d_cuda_update_grad_inputIddEEvNS_27GenericPackedTensorAccessorIKT_Lm4ENS_16DefaultPtrTraitsElEENS3_IS4_Lm4ES6_lEEiiiiiiiiibii,(.L_x_768 - _ZN2at6native49_GLOBAL__N__09e94e3a_16_AveragePool3d_cu_a8eae74c33avg_pool3d_cuda_update_grad_inputIddEEvNS_27GenericPackedTensorAccessorIKT_Lm4ENS_16DefaultPtrTraitsElEENS3_IS4_Lm4ES6_lEEiiiiiiiiibii)
        .other          _ZN2at6native49_GLOBAL__N__09e94e3a_16_AveragePool3d_cu_a8eae74c33avg_pool3d_cuda_update_grad_inputIddEEvNS_27GenericPackedTensorAccessorIKT_Lm4ENS_16DefaultPtrTraitsElEENS3_IS4_Lm4ES6_lEEiiiiiiiiibii,@"STO_CUDA_ENTRY STV_DEFAULT"
_ZN2at6native49_GLOBAL__N__09e94e3a_16_AveragePool3d_cu_a8eae74c33avg_pool3d_cuda_update_grad_inputIddEEvNS_27GenericPackedTensorAccessorIKT_Lm4ENS_16DefaultPtrTraitsElEENS3_IS4_Lm4ES6_lEEiiiiiiiiibii:
[----:B------:R-:W-:Y:S02]  /*0000*/  IMAD.MOV.U32 R1, RZ, RZ, c[0x0][0x28] ;  /* 0x00000a00ff017624 */ /* 0x000fe400078e00ff */
[----:B------:R-:W0:Y:S01]  /*0010*/  S2R R14, SR_CTAID.X ;  /* 0x00000000000e7919 */ /* 0x000e220000002500 */
[----:B------:R-:W-:Y:S01]  /*0020*/  ISETP.NE.U32.AND P0, PT, RZ, c[0x0][0x174], PT ;  /* 0x00005d00ff007a0c */ /* 0x000fe20003f05070 */
[----:B------:R-:W-:Y:S02]  /*0030*/  IMAD.MOV.U32 R10, RZ, RZ, c[0x0][0x21c] ;  /* 0x00008700ff0a7624 */ /* 0x000fe400078e00ff */
[----:B------:R-:W0:Y:S04]  /*0040*/  S2R R3, SR_TID.X ;  /* 0x0000000000037919 */ /* 0x000e280000002100 */
[----:B------:R-:W1:Y:S04]  /*0050*/  S2R R0, SR_CTAID.Y ;  /* 0x0000000000007919 */ /* 0x000e680000002600 */
[----:B------:R-:W1:Y:S04]  /*0060*/  S2R R5, SR_TID.Y ;  /* 0x0000000000057919 */ /* 0x000e680000002200 */
[----:B------:R-:W2:Y:S01]  /*0070*/  S2R R4, SR_CTAID.Z ;  /* 0x0000000000047919 */ /* 0x000ea20000002700 */
[----:B0-----:R-:W-:-:S02]  /*0080*/  IMAD R14, R14, c[0x0][0x0], R3 ;  /* 0x000000000e0e7a24 */ /* 0x001fc400078e0203 */
[----:B-1----:R-:W-:Y:S01]  /*0090*/  IMAD R0, R0, c[0x0][0x4], R5 ;  /* 0x0000010000007a24 */ /* 0x002fe200078e0205 */
[----:B--2---:R-:W-:Y:S01]  /*00a0*/  IADD3 R4, R4, c[0x0][0x218], RZ ;  /* 0x0000860004047a10 */ /* 0x004fe20007ffe0ff */
[----:B------:R-:W-:Y:S05]  /*00b0*/  @!P0 BRA `(.L_x_176) ;  /* 0x0000005000008947 */ /* 0x000fea0003800000 */
[----:B------:R-:W-:Y:S02]  /*00c0*/  MOV R6, 0xe0 ;  /* 0x000000e000067802 */ /* 0x000fe40000000f00 */
[----:B------:R-:W-:Y:S05]  /*00d0*/  CALL.REL.NOINC `($__internal_7_$__cuda_sm20_div_s64) ;  /* 0x000015d000007944 */ /* 0x000fea0003c00000 */
[----:B------:R-:W-:-:S04]  /*00e0*/  IMAD.MOV R5, RZ, RZ, -R16 ;  /* 0x000000ffff057224 */ /* 0x000fc800078e0a10 */
[----:B------:R-:W-:Y:S01]  /*00f0*/  IMAD R5, R5, c[0x0][0x170], R4 ;  /* 0x00005c0005057a24 */ /* 0x000fe200078e0204 */
[----:B------:R-:W-:Y:S05]  /*0100*/  BRA `(.L_x_177) ;  /* 0x0000014000007947 */ /* 0x000fea0003800000 */
.L_x_176:
        /* <DEDUP_REMOVED lines=20> */
.L_x_177:
        /* <DEDUP_REMOVED lines=10> */
[----:B------:R-:W-:Y:S01]  /*02f0*/  IMAD.WIDE.U32 R2, R0, c[0x0][0x198], RZ ;  /* 0x0000660000027a25 */ /* 0x000fe200078e00ff */
[----:B------:R-:W-:-:S03]  /*0300*/  ULDC.64 UR8, c[0x0][0x118] ;  /* 0x0000460000087ab9 */ /* 0x000fc60000000a00 */
        /* <DEDUP_REMOVED lines=19> */
[----:B------:R-:W-:-:S06]  /*0440*/  LEA.HI.X R13, R2, c[0x0][0x164], R3, 0x3, P0 ;  /* 0x00005900020d7a11 */ /* 0x000fcc00000f1c03 */
[----:B------:R-:W5:Y:S01]  /*0450*/  LDG.E.64 R12, [R12.64] ;  /* 0x000000080c0c7981 */ /* 0x000f62000c1e1b00 */
        /* <DEDUP_REMOVED lines=17> */
[----:B------:R-:W-:Y:S01]  /*0570*/  IMNMX R5, R4, UR4, PT ;  /* 0x0000000404057c17 */ /* 0x000fe2000b800200 */
[----:B------:R-:W-:Y:S01]  /*0580*/  IMAD.IADD R9, R7, 0x1, -R2 ;  /* 0x0000000107097824 */ /* 0x000fe200078e0a02 */
[----:B------:R-:W-:-:S02]  /*0590*/  IADD3 R18, -R3, R8, RZ ;  /* 0x0000000803127210 */ /* 0x000fc40007ffe1ff */
[----:B------:R-:W-:Y:S01]  /*05a0*/  IMNMX R2, RZ, R2, !PT ;  /* 0x00000002ff027217 */ /* 0x000fe20007800200 */
[----:B------:R-:W-:Y:S01]  /*05b0*/  IMAD.IADD R4, R5, 0x1, -R0 ;  /* 0x0000000105047824 */ /* 0x000fe200078e0a00 */
[----:B------:R-:W-:Y:S01]  /*05c0*/  IMNMX R0, RZ, R0, !PT ;  /* 0x00000000ff007217 */ /* 0x000fe20007800200 */
[----:B------:R-:W-:Y:S01]  /*05d0*/  IMAD R9, R9, R18, RZ ;  /* 0x0000001209097224 */ /* 0x000fe200078e02ff */
[----:B------:R-:W-:Y:S02]  /*05e0*/  IMNMX R3, RZ, R3, !PT ;  /* 0x00000003ff037217 */ /* 0x000fe40007800200 */
[----:B------:R-:W-:Y:S01]  /*05f0*/  IMNMX R5, R5, c[0x0][0x1b8], PT ;  /* 0x00006e0005057a17 */ /* 0x000fe20003800200 */
[----:B------:R-:W-:Y:S01]  /*0600*/  IMAD R11, R4, R9, RZ ;  /* 0x00000009040b7224 */ /* 0x000fe200078e02ff */
[----:B------:R-:W-:Y:S02]  /*0610*/  IMNMX R7, R7, c[0x0][0x1c0], PT ;  /* 0x0000700007077a17 */ /* 0x000fe40003800200 */
        /* <DEDUP_REMOVED lines=10> */
.L_x_178:
[----:B------:R-:W0:Y:S01]  /*06c0*/  I2F.F64 R10, R10 ;  /* 0x0000000a000a7312 */ /* 0x000e220000201c00 */
[----:B------:R-:W-:Y:S01]  /*06d0*/  IMAD.MOV.U32 R8, RZ, RZ, 0x1 ;  /* 0x00000001ff087424 */ /* 0x000fe200078e00ff */
[----:B-----5:R-:W-:Y:S01]  /*06e0*/  FSETP.GEU.AND P1, PT, |R13|, 6.5827683646048100446e-37, PT ;  /* 0x036000000d00780b */ /* 0x020fe20003f2e200 */
[----:B------:R-:W-:Y:S05]  /*06f0*/  BSSY B0, `(.L_x_179) ;  /* 0x000000f000007945 */ /* 0x000fea0003800000 */
[----:B0-----:R-:W0:Y:S02]  /*0700*/  MUFU.RCP64H R9, R11 ;  /* 0x0000000b00097308 */ /* 0x001e240000001800 */
[----:B0-----:R-:W0:-:S06]  /*0710*/  DFMA R18, -R10, R8, 1 ;  /* 0x3ff000000a12742b */ /* 0x001e0c0000000108 */
[----:B0-----:R-:W0:-:S06]  /*0720*/  DFMA R18, R18, R18, R18 ;  /* 0x000000121212722b */ /* 0x001e0c0000000012 */
[----:B0-----:R-:W0:-:S06]  /*0730*/  DFMA R18, R8, R18, R8 ;  /* 0x000000120812722b */ /* 0x001e0c0000000008 */
[----:B0-----:R-:W0:-:S06]  /*0740*/  DFMA R8, -R10, R18, 1 ;  /* 0x3ff000000a08742b */ /* 0x001e0c0000000112 */
[----:B0-----:R-:W0:-:S06]  /*0750*/  DFMA R8, R18, R8, R18 ;  /* 0x000000081208722b */ /* 0x001e0c0000000012 */
[----:B0-----:R-:W0:-:S06]  /*0760*/  DMUL R18, R12, R8 ;  /* 0x000000080c127228 */ /* 0x001e0c0000000000 */
[----:B0-----:R-:W0:-:S06]  /*0770*/  DFMA R20, -R10, R18, R12 ;  /* 0x000000120a14722b */ /* 0x001e0c000000010c */
[----:B0-----:R-:W0:-:S10]  /*0780*/  DFMA R18, R8, R20, R18 ;  /* 0x000000140812722b */ /* 0x001e140000000012 */
[----:B0-----:R-:W-:-:S05]  /*0790*/  FFMA R8, RZ, R11, R19 ;  /* 0x0000000bff087223 */ /* 0x001fca0000000013 */
[----:B------:R-:W-:-:S13]  /*07a0*/  FSETP.GT.AND P0, PT, |R8|, 1.469367938527859385e-39, PT ;  /* 0x001000000800780b */ /* 0x000fda0003f04200 */
[----:B------:R-:W-:Y:S05]  /*07b0*/  @P0 BRA P1, `(.L_x_180) ;  /* 0x0000002000000947 */ /* 0x000fea0000800000 */
[----:B------:R-:W-:Y:S02]  /*07c0*/  MOV R20, 0x7e0 ;  /* 0x000007e000147802 */ /* 0x000fe40000000f00 */
[----:B------:R-:W-:Y:S05]  /*07d0*/  CALL.REL.NOINC `($__internal_6_$__cuda_sm20_div_rn_f64_full) ;  /* 0x000008f000007944 */ /* 0x000fea0003c00000 */
.L_x_180:
[----:B------:R-:W-:Y:S05]  /*07e0*/  BSYNC B0 ;  /* 0x0000000000007941 */ /* 0x000fea0003800000 */
.L_x_179:
[----:B------:R-:W-:-:S13]  /*07f0*/  ISETP.GT.AND P0, PT, R5, R0, PT ;  /* 0x000000000500720c */ /* 0x000fda0003f04270 */
[----:B------:R-:W-:Y:S05]  /*0800*/  @!P0 EXIT ;  /* 0x000000000000894d */ /* 0x000fea0003800000 */
[----:B------:R-:W-:Y:S01]  /*0810*/  LOP3.LUT R14, RZ, R14, RZ, 0x33, !PT ;  /* 0x0000000eff0e7212 */ /* 0x000fe200078e33ff */
[----:B------:R-:W-:Y:S01]  /*0820*/  ULOP3.LUT UR5, URZ, UR6, URZ, 0x33, !UPT ;  /* 0x000000063f057292 */ /* 0x000fe2000f8e333f */
[----:B------:R-:W-:Y:S01]  /*0830*/  IMAD R11, R6, c[0x0][0x1d0], RZ ;  /* 0x00007400060b7a24 */ /* 0x000fe200078e02ff */
[----:B------:R-:W-:Y:S01]  /*0840*/  ULDC UR4, c[0x0][0x1c8] ;  /* 0x0000720000047ab9 */ /* 0x000fe20000000800 */
[----:B------:R-:W-:Y:S01]  /*0850*/  IADD3 R14, R14, c[0x0][0x210], RZ ;  /* 0x000084000e0e7a10 */ /* 0x000fe20007ffe0ff */
[----:B------:R-:W-:Y:S01]  /*0860*/  IMAD.WIDE.U32 R8, R2, c[0x0][0x1e0], RZ ;  /* 0x0000780002087a25 */ /* 0x000fe200078e00ff */
[----:B------:R-:W-:Y:S01]  /*0870*/  ULOP3.LUT UR4, URZ, UR4, URZ, 0x33, !UPT ;  /* 0x000000043f047292 */ /* 0x000fe2000f8e333f */
[----:B------:R-:W-:Y:S01]  /*0880*/  IADD3 R10, R3, 0x3, RZ ;  /* 0x00000003030a7810 */ /* 0x000fe20007ffe0ff */
[----:B------:R-:W-:Y:S01]  /*0890*/  UMOV UR7, 0x3 ;  /* 0x0000000300077882 */ /* 0x000fe20000000000 */
[----:B------:R-:W-:Y:S01]  /*08a0*/  IADD3 R6, R14, -c[0x0][0x1f8], RZ ;  /* 0x80007e000e067a10 */ /* 0x000fe20007ffe0ff */
[----:B------:R-:W-:-:S02]  /*08b0*/  IMAD R9, R2, c[0x0][0x1e4], R9 ;  /* 0x0000790002097a24 */ /* 0x000fc400078e0209 */
[----:B------:R-:W-:Y:S01]  /*08c0*/  IMAD R33, R16, c[0x0][0x1d4], R11 ;  /* 0x0000750010217a24 */ /* 0x000fe200078e020b */
[----:B------:R-:W-:Y:S01]  /*08d0*/  IMNMX R6, R6, UR5, !PT ;  /* 0x0000000506067c17 */ /* 0x000fe2000f800200 */
[----:B------:R-:W-:Y:S01]  /*08e0*/  IMAD.WIDE.U32 R14, R16, c[0x0][0x1d0], R8 ;  /* 0x00007400100e7a25 */ /* 0x000fe200078e0008 */
[----:B------:R-:W-:Y:S02]  /*08f0*/  LOP3.LUT R9, RZ, R3, RZ, 0x33, !PT ;  /* 0x00000003ff097212 */ /* 0x000fe400078e33ff */
[----:B------:R-:W-:Y:S01]  /*0900*/  IMNMX R6, R6, UR4, !PT ;  /* 0x0000000406067c17 */ /* 0x000fe2000f800200 */
[----:B------:R-:W-:Y:S01]  /*0910*/  IMAD.IADD R15, R33, 0x1, R15 ;  /* 0x00000001210f7824 */ /* 0x000fe200078e020f */
[----:B------:R-:W-:Y:S01]  /*0920*/  ULDC.64 UR4, c[0x0][0x1e8] ;  /* 0x00007a0000047ab9 */ /* 0x000fe20000000a00 */
[----:B------:R-:W-:Y:S01]  /*0930*/  IMAD.WIDE.U32 R16, R16, c[0x0][0x1d0], RZ ;  /* 0x0000740010107a25 */ /* 0x000fe200078e00ff */
[----:B------:R-:W-:Y:S01]  /*0940*/  IADD3 R8, -R6, -0x2, -R3 ;  /* 0xfffffffe06087810 */ /* 0x000fe20007ffe903 */
[----:B------:R-:W-:-:S02]  /*0950*/  USHF.L.U64.HI UR5, UR4, UR7, UR5 ;  /* 0x0000000704057299 */ /* 0x000fc40008010205 */
[----:B------:R-:W-:Y:S01]  /*0960*/  IMAD.IADD R34, R9, 0x1, -R6 ;  /* 0x0000000109227824 */ /* 0x000fe200078e0a06 */
[----:B------:R-:W-:Y:S01]  /*0970*/  ISETP.GE.U32.AND P0, PT, R8, 0x3, PT ;  /* 0x000000030800780c */ /* 0x000fe20003f06070 */
[C---:B------:R-:W-:Y:S01]  /*0980*/  IMAD.WIDE.U32 R14, R0.reuse, c[0x0][0x1d8], R14 ;  /* 0x00007600000e7a25 */ /* 0x040fe200078e000e */
[C---:B------:R-:W-:Y:S01]  /*0990*/  IADD3 R8, R3.reuse, 0x1, RZ ;  /* 0x0000000103087810 */ /* 0x040fe20007ffe0ff */
[----:B------:R-:W-:Y:S01]  /*09a0*/  USHF.L.U32 UR4, UR4, 0x3, URZ ;  /* 0x0000000304047899 */ /* 0x000fe2000800063f */
[----:B------:R-:W-:Y:S01]  /*09b0*/  IADD3 R9, R3, 0x2, RZ ;  /* 0x0000000203097810 */ /* 0x000fe20007ffe0ff */
[----:B------:R-:W-:Y:S01]  /*09c0*/  IMAD.MOV.U32 R11, RZ, RZ, RZ ;  /* 0x000000ffff0b7224 */ /* 0x000fe200078e00ff */
[----:B------:R-:W-:Y:S01]  /*09d0*/  SHF.R.S32.HI R6, RZ, 0x1f, R3 ;  /* 0x0000001fff067819 */ /* 0x000fe20000011403 */
[----:B------:R-:W-:Y:S01]  /*09e0*/  IMAD.MOV.U32 R12, RZ, RZ, RZ ;  /* 0x000000ffff0c7224 */ /* 0x000fe200078e00ff */
[----:B------:R-:W-:Y:S01]  /*09f0*/  SHF.R.S32.HI R13, RZ, 0x1f, R8 ;  /* 0x0000001fff0d7819 */ /* 0x000fe20000011408 */
[----:B------:R-:W-:Y:S01]  /*0a00*/  IMAD.IADD R33, R17, 0x1, R33 ;  /* 0x0000000111217824 */ /* 0x000fe200078e0221 */
[----:B------:R-:W-:Y:S01]  /*0a10*/  SHF.R.S32.HI R32, RZ, 0x1f, R9 ;  /* 0x0000001fff207819 */ /* 0x000fe20000011409 */
[----:B------:R-:W-:Y:S01]  /*0a20*/  IMAD R35, R0, c[0x0][0x1dc], R15 ;  /* 0x0000770000237a24 */ /* 0x000fe200078e020f */
[----:B------:R-:W-:-:S02]  /*0a30*/  LOP3.LUT R34, R34, 0x3, RZ, 0xc0, !PT ;  /* 0x0000000322227812 */ /* 0x000fc400078ec0ff */
.L_x_189:
[----:B------:R-:W-:Y:S01]  /*0a40*/  ISETP.GT.AND P1, PT, R7, R2, PT ;  /* 0x000000020700720c */ /* 0x000fe20003f24270 */
[----:B------:R-:W-:-:S12]  /*0a50*/  BSSY B0, `(.L_x_181) ;  /* 0x0000061000007945 */ /* 0x000fd80003800000 */
[----:B0-----:R-:W-:Y:S05]  /*0a60*/  @!P1 BRA `(.L_x_182) ;  /* 0x000005f000009947 */ /* 0x001fea0003800000 */
[----:B------:R-:W-:Y:S01]  /*0a70*/  SHF.R.S32.HI R24, RZ, 0x1f, R0 ;  /* 0x0000001fff187819 */ /* 0x000fe20000011400 */
[----:B------:R-:W-:Y:S01]  /*0a80*/  IMAD R26, R12, c[0x0][0x1d8], RZ ;  /* 0x000076000c1a7a24 */ /* 0x000fe200078e02ff */
[----:B------:R-:W-:Y:S01]  /*0a90*/  MOV R21, R33 ;  /* 0x0000002100157202 */ /* 0x000fe20000000f00 */
[----:B------:R-:W-:Y:S01]  /*0aa0*/  IMAD.MOV.U32 R20, RZ, RZ, R16 ;  /* 0x000000ffff147224 */ /* 0x000fe200078e0010 */
[----:B------:R-:W-:Y:S01]  /*0ab0*/  CS2R R36, SRZ ;  /* 0x0000000000247805 */ /* 0x000fe2000001ff00 */
[----:B-1----:R-:W-:Y:S02]  /*0ac0*/  IMAD.MOV.U32 R22, RZ, RZ, R14 ;  /* 0x000000ffff167224 */ /* 0x002fe400078e000e */
[----:B------:R-:W-:Y:S02]  /*0ad0*/  IMAD.MOV.U32 R23, RZ, RZ, R35 ;  /* 0x000000ffff177224 */ /* 0x000fe400078e0023 */
[----:B------:R-:W-:Y:S02]  /*0ae0*/  IMAD R25, R24, c[0x0][0x1d8], RZ ;  /* 0x0000760018197a24 */ /* 0x000fe400078e02ff */
[----:B------:R-:W-:-:S04]  /*0af0*/  IMAD.WIDE.U32 R20, R0, c[0x0][0x1d8], R20 ;  /* 0x0000760000147a25 */ /* 0x000fc800078e0014 */
[----:B------:R-:W-:-:S04]  /*0b00*/  IMAD.WIDE.U32 R22, R11, c[0x0][0x1d8], R22 ;  /* 0x000076000b167a25 */ /* 0x000fc800078e0016 */
[----:B------:R-:W-:Y:S02]  /*0b10*/  IMAD R39, R11, c[0x0][0x1dc], R26 ;  /* 0x000077000b277a24 */ /* 0x000fe400078e021a */
[----:B------:R-:W-:Y:S02]  /*0b20*/  IMAD R25, R0, c[0x0][0x1dc], R25 ;  /* 0x0000770000197a24 */ /* 0x000fe400078e0219 */
[----:B------:R-:W-:Y:S02]  /*0b30*/  IMAD.MOV.U32 R38, RZ, RZ, R2 ;  /* 0x000000ffff267224 */ /* 0x000fe400078e0002 */
[----:B------:R-:W-:Y:S02]  /*0b40*/  IMAD.IADD R39, R23, 0x1, R39 ;  /* 0x0000000117277824 */ /* 0x000fe400078e0227 */
[----:B------:R-:W-:Y:S02]  /*0b50*/  IMAD.IADD R41, R21, 0x1, R25 ;  /* 0x0000000115297824 */ /* 0x000fe400078e0219 */
.L_x_188:
        /* <DEDUP_REMOVED lines=8> */
[----:B------:R-:W-:Y:S02]  /*0be0*/  IMAD.MOV.U32 R40, RZ, RZ, R20 ;  /* 0x000000ffff287224 */ /* 0x000fe400078e0014 */
[----:B------:R-:W-:Y:S02]  /*0bf0*/  IMAD R26, R6, c[0x0][0x1e8], RZ ;  /* 0x00007a00061a7a24 */ /* 0x000fe400078e02ff */
[----:B------:R-:W-:Y:S02]  /*0c00*/  IMAD R27, R24, c[0x0][0x1e0], RZ ;  /* 0x00007800181b7a24 */ /* 0x000fe400078e02ff */
[----:B------:R-:W-:-:S04]  /*0c10*/  IMAD.WIDE.U32 R24, R38, c[0x0][0x1e0], R40 ;  /* 0x0000780026187a25 */ /* 0x000fc800078e0028 */
[----:B------:R-:W-:Y:S02]  /*0c20*/  IMAD R27, R38, c[0x0][0x1e4], R27 ;  /* 0x00007900261b7a24 */ /* 0x000fe400078e021b */
[----:B------:R-:W-:Y:S02]  /*0c30*/  IMAD.MOV.U32 R43, RZ, RZ, R8 ;  /* 0x000000ffff2b7224 */ /* 0x000fe400078e0008 */
[----:B------:R-:W-:Y:S02]  /*0c40*/  IMAD.IADD R25, R25, 0x1, R27 ;  /* 0x0000000119197824 */ /* 0x000fe400078e021b */
[C---:B------:R-:W-:Y:S02]  /*0c50*/  IMAD R27, R3.reuse, c[0x0][0x1ec], R26 ;  /* 0x00007b00031b7a24 */ /* 0x040fe400078e021a */
[----:B------:R-:W-:-:S04]  /*0c60*/  IMAD.WIDE.U32 R28, R3, c[0x0][0x1e8], R24 ;  /* 0x00007a00031c7a25 */ /* 0x000fc800078e0018 */
[----:B------:R-:W-:Y:S01]  /*0c70*/  IMAD.IADD R27, R29, 0x1, R27 ;  /* 0x000000011d1b7824 */ /* 0x000fe200078e021b */
[----:B------:R-:W-:-:S04]  /*0c80*/  LEA R26, P1, R28, c[0x0][0x1a8], 0x3 ;  /* 0x00006a001c1a7a11 */ /* 0x000fc800078218ff */
[----:B------:R-:W-:Y:S02]  /*0c90*/  LEA.HI.X R27, R28, c[0x0][0x1ac], R27, 0x3, P1 ;  /* 0x00006b001c1b7a11 */ /* 0x000fe400008f1c1b */
[----:B------:R-:W-:-:S03]  /*0ca0*/  ISETP.NE.AND P1, PT, R34, 0x1, PT ;  /* 0x000000012200780c */ /* 0x000fc60003f25270 */
[----:B------:R0:W-:Y:S10]  /*0cb0*/  STG.E.64 [R26.64], R18 ;  /* 0x000000121a007986 */ /* 0x0001f4000c101b08 */
[----:B------:R-:W-:Y:S05]  /*0cc0*/  @!P1 BRA `(.L_x_186) ;  /* 0x0000011000009947 */ /* 0x000fea0003800000 */
[----:B------:R-:W-:Y:S01]  /*0cd0*/  ISETP.NE.AND P1, PT, R34, 0x2, PT ;  /* 0x000000022200780c */ /* 0x000fe20003f25270 */
[----:B0-----:R-:W-:-:S02]  /*0ce0*/  IMAD R27, R13, c[0x0][0x1e8], RZ ;  /* 0x00007a000d1b7a24 */ /* 0x001fc400078e02ff */
[----:B------:R-:W-:-:S04]  /*0cf0*/  IMAD.WIDE.U32 R30, R8, c[0x0][0x1e8], R24 ;  /* 0x00007a00081e7a25 */ /* 0x000fc800078e0018 */
[----:B------:R-:W-:Y:S01]  /*0d00*/  IMAD R27, R8, c[0x0][0x1ec], R27 ;  /* 0x00007b00081b7a24 */ /* 0x000fe200078e021b */
[----:B------:R-:W-:Y:S01]  /*0d10*/  LEA R28, P2, R30, c[0x0][0x1a8], 0x3 ;  /* 0x00006a001e1c7a11 */ /* 0x000fe200078418ff */
[----:B------:R-:W-:Y:S02]  /*0d20*/  IMAD.MOV.U32 R43, RZ, RZ, R9 ;  /* 0x000000ffff2b7224 */ /* 0x000fe400078e0009 */
[----:B------:R-:W-:Y:S02]  /*0d30*/  IMAD.IADD R27, R31, 0x1, R27 ;  /* 0x000000011f1b7824 */ /* 0x000fe400078e021b */
[----:B------:R-:W-:Y:S02]  /*0d40*/  @P1 IMAD R26, R32, c[0x0][0x1e8], RZ ;  /* 0x00007a00201a1a24 */ /* 0x000fe400078e02ff */
[----:B------:R-:W-:-:S04]  /*0d50*/  @P1 IMAD.WIDE.U32 R24, R9, c[0x0][0x1e8], R24 ;  /* 0x00007a0009181a25 */ /* 0x000fc800078e0018 */
[----:B------:R-:W-:Y:S01]  /*0d60*/  @P1 IMAD R29, R9, c[0x0][0x1ec], R26 ;  /* 0x00007b00091d1a24 */ /* 0x000fe200078e021a */
[----:B------:R-:W-:Y:S01]  /*0d70*/  @P1 LEA R26, P3, R24, c[0x0][0x1a8], 0x3 ;  /* 0x00006a00181a1a11 */ /* 0x000fe200078618ff */
[----:B------:R-:W-:-:S03]  /*0d80*/  @P1 IMAD.MOV.U32 R43, RZ, RZ, R10 ;  /* 0x000000ffff2b1224 */ /* 0x000fc600078e000a */
[----:B------:R-:W-:Y:S02]  /*0d90*/  @P1 IADD3 R25, R25, R29, RZ ;  /* 0x0000001d19191210 */ /* 0x000fe40007ffe0ff */
[----:B------:R-:W-:Y:S02]  /*0da0*/  LEA.HI.X R29, R30, c[0x0][0x1ac], R27, 0x3, P2 ;  /* 0x00006b001e1d7a11 */ /* 0x000fe400010f1c1b */
[----:B------:R-:W-:-:S03]  /*0db0*/  @P1 LEA.HI.X R27, R24, c[0x0][0x1ac], R25, 0x3, P3 ;  /* 0x00006b00181b1a11 */ /* 0x000fc600018f1c19 */
[----:B------:R0:W-:Y:S04]  /*0dc0*/  STG.E.64 [R28.64], R18 ;  /* 0x000000121c007986 */ /* 0x0001e8000c101b08 */
[----:B------:R0:W-:Y:S02]  /*0dd0*/  @P1 STG.E.64 [R26.64], R18 ;  /* 0x000000121a001986 */ /* 0x0001e4000c101b08 */
.L_x_186:
[----:B------:R-:W-:Y:S05]  /*0de0*/  BSYNC B2 ;  /* 0x0000000000027941 */ /* 0x000fea0003800000 */
.L_x_185:
[----:B------:R-:W-:Y:S05]  /*0df0*/  @!P0 BRA `(.L_x_184) ;  /* 0x0000020000008947 */ /* 0x000fea0003800000 */
[----:B0-----:R-:W-:Y:S01]  /*0e00*/  IMAD R27, R37, c[0x0][0x1e0], RZ ;  /* 0x00007800251b7a24 */ /* 0x001fe200078e02ff */
[----:B------:R-:W-:Y:S01]  /*0e10*/  SHF.R.S32.HI R28, RZ, 0x1f, R43 ;  /* 0x0000001fff1c7819 */ /* 0x000fe2000001142b */
[----:B------:R-:W-:Y:S02]  /*0e20*/  IMAD.MOV.U32 R24, RZ, RZ, R22 ;  /* 0x000000ffff187224 */ /* 0x000fe400078e0016 */
[----:B------:R-:W-:Y:S02]  /*0e30*/  IMAD.MOV.U32 R25, RZ, RZ, R39 ;  /* 0x000000ffff197224 */ /* 0x000fe400078e0027 */
[----:B------:R-:W-:-:S02]  /*0e40*/  IMAD R45, R36, c[0x0][0x1e4], R27 ;  /* 0x00007900242d7a24 */ /* 0x000fc400078e021b */
[----:B------:R-:W-:-:S04]  /*0e50*/  IMAD.WIDE.U32 R24, R36, c[0x0][0x1e0], R24 ;  /* 0x0000780024187a25 */ /* 0x000fc800078e0018 */
[----:B------:R-:W-:Y:S02]  /*0e60*/  IMAD R28, R28, c[0x0][0x1e8], RZ ;  /* 0x00007a001c1c7a24 */ /* 0x000fe400078e02ff */
[----:B------:R-:W-:Y:S01]  /*0e70*/  IMAD.IADD R45, R25, 0x1, R45 ;  /* 0x00000001192d7824 */ /* 0x000fe200078e022d */
[----:B------:R-:W-:Y:S01]  /*0e80*/  LEA R25, P1, R24, c[0x0][0x1a8], 0x3 ;  /* 0x00006a0018197a11 */ /* 0x000fe200078218ff */
[----:B------:R-:W-:-:S03]  /*0e90*/  IMAD.WIDE.U32 R26, R43, c[0x0][0x1e8], RZ ;  /* 0x00007a002b1a7a25 */ /* 0x000fc600078e00ff */
[----:B------:R-:W-:Y:S01]  /*0ea0*/  LEA.HI.X R45, R24, c[0x0][0x1ac], R45, 0x3, P1 ;  /* 0x00006b00182d7a11 */ /* 0x000fe200008f1c2d */
[----:B------:R-:W-:Y:S01]  /*0eb0*/  IMAD R29, R43, c[0x0][0x1ec], R28 ;  /* 0x00007b002b1d7a24 */ /* 0x000fe200078e021c */
[----:B------:R-:W-:-:S03]  /*0ec0*/  LEA R40, P1, R26, R25, 0x3 ;  /* 0x000000191a287211 */ /* 0x000fc600078218ff */
[----:B------:R-:W-:-:S05]  /*0ed0*/  IMAD.IADD R24, R27, 0x1, R29 ;  /* 0x000000011b187824 */ /* 0x000fca00078e021d */
[----:B------:R-:W-:Y:S02]  /*0ee0*/  LEA.HI.X R45, R26, R45, R24, 0x3, P1 ;  /* 0x0000002d1a2d7211 */ /* 0x000fe400008f1c18 */
.L_x_187:
[----:B0-----:R-:W-:Y:S01]  /*0ef0*/  IADD3 R24, P1, R40, UR4, RZ ;  /* 0x0000000428187c10 */ /* 0x001fe2000ff3e0ff */
[----:B------:R-:W-:Y:S01]  /*0f00*/  IMAD.MOV.U32 R30, RZ, RZ, R40 ;  /* 0x000000ffff1e7224 */ /* 0x000fe200078e0028 */
[----:B------:R-:W-:Y:S01]  /*0f10*/  IADD3 R43, R43, 0x4, RZ ;  /* 0x000000042b2b7810 */ /* 0x000fe20007ffe0ff */
[----:B------:R-:W-:Y:S01]  /*0f20*/  IMAD.MOV.U32 R31, RZ, RZ, R45 ;  /* 0x000000ffff1f7224 */ /* 0x000fe200078e002d */
[----:B------:R-:W-:Y:S02]  /*0f30*/  IADD3.X R25, R45, UR5, RZ, P1, !PT ;  /* 0x000000052d197c10 */ /* 0x000fe40008ffe4ff */
[----:B------:R-:W-:Y:S02]  /*0f40*/  IADD3 R26, P1, R24, UR4, RZ ;  /* 0x00000004181a7c10 */ /* 0x000fe4000ff3e0ff */
[----:B------:R0:W-:Y:S02]  /*0f50*/  STG.E.64 [R30.64], R18 ;  /* 0x000000121e007986 */ /* 0x0001e4000c101b08 */
[----:B------:R-:W-:-:S02]  /*0f60*/  IADD3.X R27, R25, UR5, RZ, P1, !PT ;  /* 0x00000005191b7c10 */ /* 0x000fc40008ffe4ff */
[----:B------:R-:W-:Y:S01]  /*0f70*/  IADD3 R28, P1, R26, UR4, RZ ;  /* 0x000000041a1c7c10 */ /* 0x000fe2000ff3e0ff */
[----:B------:R0:W-:Y:S03]  /*0f80*/  STG.E.64 [R24.64], R18 ;  /* 0x0000001218007986 */ /* 0x0001e6000c101b08 */
[----:B------:R-:W-:Y:S01]  /*0f90*/  IADD3.X R29, R27, UR5, RZ, P1, !PT ;  /* 0x000000051b1d7c10 */ /* 0x000fe20008ffe4ff */
[----:B------:R0:W-:Y:S01]  /*0fa0*/  STG.E.64 [R26.64], R18 ;  /* 0x000000121a007986 */ /* 0x0001e2000c101b08 */
[----:B------:R-:W-:Y:S02]  /*0fb0*/  ISETP.GE.AND P1, PT, R43, R4, PT ;  /* 0x000000042b00720c */ /* 0x000fe40003f26270 */
[----:B------:R-:W-:Y:S01]  /*0fc0*/  IADD3 R40, P2, R28, UR4, RZ ;  /* 0x000000041c287c10 */ /* 0x000fe2000ff5e0ff */
[----:B------:R0:W-:Y:S03]  /*0fd0*/  STG.E.64 [R28.64], R18 ;  /* 0x000000121c007986 */ /* 0x0001e6000c101b08 */
[----:B------:R-:W-:-:S07]  /*0fe0*/  IADD3.X R45, R29, UR5, RZ, P2, !PT ;  /* 0x000000051d2d7c10 */ /* 0x000fce00097fe4ff */
[----:B------:R-:W-:Y:S05]  /*0ff0*/  @!P1 BRA `(.L_x_187) ;  /* 0xfffffef000009947 */ /* 0x000fea000383ffff */
.L_x_184:
[----:B------:R-:W-:Y:S05]  /*1000*/  BSYNC B1 ;  /* 0x0000000000017941 */ /* 0x000fea0003800000 */
.L_x_183:
[----:B------:R-:W-:Y:S02]  /*1010*/  IADD3 R38, R38, 0x1, RZ ;  /* 0x0000000126267810 */ /* 0x000fe40007ffe0ff */
[----:B------:R-:W-:Y:S02]  /*1020*/  IADD3 R36, P2, R36, 0x1, RZ ;  /* 0x0000000124247810 */ /* 0x000fe40007f5e0ff */
[----:B------:R-:W-:-:S03]  /*1030*/  ISETP.GE.AND P1, PT, R38, R7, PT ;  /* 0x000000072600720c */ /* 0x000fc60003f26270 */
[----:B------:R-:W-:-:S10]  /*1040*/  IMAD.X R37, RZ, RZ, R37, P2 ;  /* 0x000000ffff257224 */ /* 0x000fd400010e0625 */
[----:B------:R-:W-:Y:S05]  /*1050*/  @!P1 BRA `(.L_x_188) ;  /* 0xfffffb0000009947 */ /* 0x000fea000383ffff */
.L_x_182:
[----:B------:R-:W-:Y:S05]  /*1060*/  BSYNC B0 ;  /* 0x0000000000007941 */ /* 0x000fea0003800000 */
.L_x_181:
[----:B------:R-:W-:Y:S02]  /*1070*/  IADD3 R0, R0, 0x1, RZ ;  /* 0x0000000100007810 */ /* 0x000fe40007ffe0ff */
[----:B------:R-:W-:Y:S02]  /*1080*/  IADD3 R11, P2, R11, 0x1, RZ ;  /* 0x000000010b0b7810 */ /* 0x000fe40007f5e0ff */
[----:B------:R-:W-:-:S03]  /*1090*/  ISETP.GE.AND P1, PT, R0, R5, PT ;  /* 0x000000050000720c */ /* 0x000fc60003f26270 */
[----:B------:R-:W-:-:S10]  /*10a0*/  IMAD.X R12, RZ, RZ, R12, P2 ;  /* 0x000000ffff0c7224 */ /* 0x000fd400010e060c */
[----:B------:R-:W-:Y:S05]  /*10b0*/  @!P1 BRA `(.L_x_189) ;  /* 0xfffff98000009947 */ /* 0x000fea000383ffff */
[----:B------:R-:W-:Y:S05]  /*10c0*/  EXIT ;  /* 0x000000000000794d */ /* 0x000fea0003800000 */
        .weak           $__internal_6_$__cuda_sm20_div_rn_f64_full
        .type           $__internal_6_$__cuda_sm20_div_rn_f64_full,@function
        .size           $__internal_6_$__cuda_sm20_div_rn_f64_full,($__internal_7_$__cuda_sm20_div_s64 - $__internal_6_$__cuda_sm20_div_rn_f64_full)
$__internal_6_$__cuda_sm20_div_rn_f64_full:
[C---:B------:R-:W-:Y:S01]  /*10d0*/  FSETP.GEU.AND P0, PT, |R11|.reuse, 1.469367938527859385e-39, PT ;  /* 0x001000000b00780b */ /* 0x040fe20003f0e200 */
[----:B------:R-:W-:Y:S01]  /*10e0*/  IMAD.MOV.U32 R22, RZ, RZ, 0x1 ;  /* 0x00000001ff167424 */ /* 0x000fe200078e00ff */
[----:B------:R-:W-:Y:S01]  /*10f0*/  LOP3.LUT R8, R11, 0x800fffff, RZ, 0xc0, !PT ;  /* 0x800fffff0b087812 */ /* 0x000fe200078ec0ff */
[----:B------:R-:W-:Y:S01]  /*1100*/  BSSY B1, `(.L_x_190) ;  /* 0x0000056000017945 */ /* 0x000fe20003800000 */
[C---:B------:R-:W-:Y:S02]  /*1110*/  FSETP.GEU.AND P2, PT, |R13|.reuse, 1.469367938527859385e-39, PT ;  /* 0x001000000d00780b */ /* 0x040fe40003f4e200 */
[----:B------:R-:W-:Y:S01]  /*1120*/  LOP3.LUT R9, R8, 0x3ff00000, RZ, 0xfc, !PT ;  /* 0x3ff0000008097812 */ /* 0x000fe200078efcff */
[----:B------:R-:W-:Y:S01]  /*1130*/  IMAD.MOV.U32 R8, RZ, RZ, R10 ;  /* 0x000000ffff087224 */ /* 0x000fe200078e000a */
[----:B------:R-:W-:Y:S02]  /*1140*/  LOP3.LUT R15, R13, 0x7ff00000, RZ, 0xc0, !PT ;  /* 0x7ff000000d0f7812 */ /* 0x000fe400078ec0ff */
[----:B------:R-:W-:-:S02]  /*1150*/  LOP3.LUT R30, R11, 0x7ff00000, RZ, 0xc0, !PT ;  /* 0x7ff000000b1e7812 */ /* 0x000fc400078ec0ff */
[----:B------:R-:W-:Y:S01]  /*1160*/  MOV R17, 0x1ca00000 ;  /* 0x1ca0000000117802 */ /* 0x000fe20000000f00 */
[----:B------:R-:W0:Y:S01]  /*1170*/  @!P0 DMUL R8, R10, 8.98846567431157953865e+307 ;  /* 0x7fe000000a088828 */ /* 0x000e220000000000 */
[----:B------:R-:W-:Y:S01]  /*1180*/  ISETP.GE.U32.AND P1, PT, R15, R30, PT ;  /* 0x0000001e0f00720c */ /* 0x000fe20003f26070 */
[----:B------:R-:W-:Y:S02]  /*1190*/  IMAD.MOV.U32 R28, RZ, RZ, R15 ;  /* 0x000000ffff1c7224 */ /* 0x000fe400078e000f */
[----:B------:R-:W-:Y:S01]  /*11a0*/  @!P2 LOP3.LUT R18, R11, 0x7ff00000, RZ, 0xc0, !PT ;  /* 0x7ff000000b12a812 */ /* 0x000fe200078ec0ff */
[----:B------:R-:W-:Y:S01]  /*11b0*/  @!P2 IMAD.MOV.U32 R26, RZ, RZ, RZ ;  /* 0x000000ffff1aa224 */ /* 0x000fe200078e00ff */
[----:B0-----:R-:W0:Y:S01]  /*11c0*/  MUFU.RCP64H R23, R9 ;  /* 0x0000000900177308 */ /* 0x001e220000001800 */
[----:B------:R-:W-:Y:S02]  /*11d0*/  SEL R19, R17, 0x63400000, !P1 ;  /* 0x6340000011137807 */ /* 0x000fe40004800000 */
[----:B------:R-:W-:Y:S01]  /*11e0*/  @!P2 ISETP.GE.U32.AND P3, PT, R15, R18, PT ;  /* 0x000000120f00a20c */ /* 0x000fe20003f66070 */
[----:B------:R-:W-:Y:S01]  /*11f0*/  IMAD.MOV.U32 R18, RZ, RZ, R12 ;  /* 0x000000ffff127224 */ /* 0x000fe200078e000c */
[----:B------:R-:W-:-:S02]  /*1200*/  LOP3.LUT R19, R19, 0x800fffff, R13, 0xf8, !PT ;  /* 0x800fffff13137812 */ /* 0x000fc400078ef80d */
[----:B------:R-:W-:-:S04]  /*1210*/  @!P2 SEL R21, R17, 0x63400000, !P3 ;  /* 0x634000001115a807 */ /* 0x000fc80005800000 */
[----:B------:R-:W-:-:S04]  /*1220*/  @!P2 LOP3.LUT R21, R21, 0x80000000, R13, 0xf8, !PT ;  /* 0x800000001515a812 */ /* 0x000fc800078ef80d */
[----:B------:R-:W-:Y:S01]  /*1230*/  @!P2 LOP3.LUT R27, R21, 0x100000, RZ, 0xfc, !PT ;  /* 0x00100000151ba812 */ /* 0x000fe200078efcff */
[----:B0-----:R-:W0:Y:S01]  /*1240*/  DFMA R24, R22, -R8, 1 ;  /* 0x3ff000001618742b */ /* 0x001e220000000808 */
[----:B------:R-:W-:Y:S01]  /*1250*/  IMAD.MOV.U32 R21, RZ, RZ, R30 ;  /* 0x000000ffff157224 */ /* 0x000fe200078e001e */
[----:B------:R-:W-:-:S03]  /*1260*/  @!P0 LOP3.LUT R21, R9, 0x7ff00000, RZ, 0xc0, !PT ;  /* 0x7ff0000009158812 */ /* 0x000fc600078ec0ff */
[----:B------:R-:W-:Y:S01]  /*1270*/  @!P2 DFMA R18, R18, 2, -R26 ;  /* 0x400000001212a82b */ /* 0x000fe2000000081a */
[----:B------:R-:W-:-:S03]  /*1280*/  IADD3 R29, R21, -0x1, RZ ;  /* 0xffffffff151d7810 */ /* 0x000fc60007ffe0ff */
[----:B0-----:R-:W0:-:S06]  /*1290*/  DFMA R24, R24, R24, R24 ;  /* 0x000000181818722b */ /* 0x001e0c0000000018 */
[----:B0-----:R-:W0:Y:S01]  /*12a0*/  DFMA R22, R22, R24, R22 ;  /* 0x000000181616722b */ /* 0x001e220000000016 */
[----:B------:R-:W-:-:S04]  /*12b0*/  @!P2 LOP3.LUT R28, R19, 0x7ff00000, RZ, 0xc0, !PT ;  /* 0x7ff00000131ca812 */ /* 0x000fc800078ec0ff */
[----:B------:R-:W-:Y:S01]  /*12c0*/  IADD3 R26, R28, -0x1, RZ ;  /* 0xffffffff1c1a7810 */ /* 0x000fe20007ffe0ff */
[----:B0-----:R-:W0:-:S03]  /*12d0*/  DFMA R24, R22, -R8, 1 ;  /* 0x3ff000001618742b */ /* 0x001e060000000808 */
[----:B------:R-:W-:-:S03]  /*12e0*/  ISETP.GT.U32.AND P0, PT, R26, 0x7feffffe, PT ;  /* 0x7feffffe1a00780c */ /* 0x000fc60003f04070 */
[----:B0-----:R-:W0:Y:S01]  /*12f0*/  DFMA R22, R22, R24, R22 ;  /* 0x000000181616722b */ /* 0x001e220000000016 */
[----:B------:R-:W-:-:S05]  /*1300*/  ISETP.GT.U32.OR P0, PT, R29, 0x7feffffe, P0 ;  /* 0x7feffffe1d00780c */ /* 0x000fca0000704470 */
[----:B0-----:R-:W0:-:S06]  /*1310*/  DMUL R24, R22, R18 ;  /* 0x0000001216187228 */ /* 0x001e0c0000000000 */
[----:B0-----:R-:W0:-:S06]  /*1320*/  DFMA R26, R24, -R8, R18 ;  /* 0x80000008181a722b */ /* 0x001e0c0000000012 */
[----:B0-----:R0:W1:Y:S01]  /*1330*/  DFMA R22, R22, R26, R24 ;  /* 0x0000001a1616722b */ /* 0x0010620000000018 */
[----:B------:R-:W-:Y:S05]  /*1340*/  @P0 BRA `(.L_x_191) ;  /* 0x000001c000000947 */ /* 0x000fea0003800000 */
[----:B0-----:R-:W-:-:S04]  /*1350*/  LOP3.LUT R24, R11, 0x7ff00000, RZ, 0xc0, !PT ;  /* 0x7ff000000b187812 */ /* 0x001fc800078ec0ff */
[C---:B------:R-:W-:Y:S01]  /*1360*/  ISETP.GE.U32.AND P0, PT, R15.reuse, R24, PT ;  /* 0x000000180f00720c */ /* 0x040fe20003f06070 */
[----:B------:R-:W-:-:S03]  /*1370*/  IMAD.IADD R12, R15, 0x1, -R24 ;  /* 0x000000010f0c7824 */ /* 0x000fc600078e0a18 */
[----:B------:R-:W-:Y:S02]  /*1380*/  SEL R15, R17, 0x63400000, !P0 ;  /* 0x63400000110f7807 */ /* 0x000fe40004000000 */
[----:B------:R-:W-:-:S04]  /*1390*/  IMNMX R12, R12, -0x46a00000, !PT ;  /* 0xb96000000c0c7817 */ /* 0x000fc80007800200 */
[----:B------:R-:W-:-:S05]  /*13a0*/  IMNMX R12, R12, 0x46a00000, PT ;  /* 0x46a000000c0c7817 */ /* 0x000fca0003800200 */
[----:B------:R-:W-:Y:S02]  /*13b0*/  IMAD.IADD R15, R12, 0x1, -R15 ;  /* 0x000000010c0f7824 */ /* 0x000fe400078e0a0f */
[----:B------:R-:W-:-:S03]  /*13c0*/  IMAD.MOV.U32 R12, RZ, RZ, RZ ;  /* 0x000000ffff0c7224 */ /* 0x000fc600078e00ff */
[----:B------:R-:W-:-:S06]  /*13d0*/  IADD3 R13, R15, 0x7fe00000, RZ ;  /* 0x7fe000000f0d7810 */ /* 0x000fcc0007ffe0ff */
[----:B-1----:R-:W0:-:S10]  /*13e0*/  DMUL R24, R22, R12 ;  /* 0x0000000c16187228 */ /* 0x002e140000000000 */
[----:B0-----:R-:W-:-:S13]  /*13f0*/  FSETP.GTU.AND P0, PT, |R25|, 1.469367938527859385e-39, PT ;  /* 0x001000001900780b */ /* 0x001fda0003f0c200 */
[----:B------:R-:W-:Y:S05]  /*1400*/  @P0 BRA `(.L_x_192) ;  /* 0x0000025000000947 */ /* 0x000fea0003800000 */
[----:B------:R-:W0:Y:S01]  /*1410*/  DFMA R8, R22, -R8, R18 ;  /* 0x800000081608722b */ /* 0x000e220000000012 */
[----:B------:R-:W-:-:S09]  /*1420*/  IMAD.MOV.U32 R12, RZ, RZ, RZ ;  /* 0x000000ffff0c7224 */ /* 0x000fd200078e00ff */
[C---:B0-----:R-:W-:Y:S02]  /*1430*/  FSETP.NEU.AND P0, PT, R9.reuse, RZ, PT ;  /* 0x000000ff0900720b */ /* 0x041fe40003f0d000 */
[----:B------:R-:W-:-:S04]  /*1440*/  LOP3.LUT R11, R9, 0x80000000, R11, 0x48, !PT ;  /* 0x80000000090b7812 */ /* 0x000fc800078e480b */
[----:B------:R-:W-:-:S07]  /*1450*/  LOP3.LUT R13, R11, R13, RZ, 0xfc, !PT ;  /* 0x0000000d0b0d7212 */ /* 0x000fce00078efcff */
[----:B------:R-:W-:Y:S05]  /*1460*/  @!P0 BRA `(.L_x_192) ;  /* 0x000001f000008947 */ /* 0x000fea0003800000 */
[----:B------:R-:W-:Y:S01]  /*1470*/  IMAD.MOV R9, RZ, RZ, -R15 ;  /* 0x000000ffff097224 */ /* 0x000fe200078e0a0f */
[----:B------:R-:W0:Y:S01]  /*1480*/  DMUL.RP R12, R22, R12 ;  /* 0x0000000c160c7228 */ /* 0x000e220000008000 */
[----:B------:R-:W-:-:S06]  /*1490*/  IMAD.MOV.U32 R8, RZ, RZ, RZ ;  /* 0x000000ffff087224 */ /* 0x000fcc00078e00ff */
[----:B------:R-:W1:-:S03]  /*14a0*/  DFMA R8, R24, -R8, R22 ;  /* 0x800000081808722b */ /* 0x000e460000000016 */
[----:B0-----:R-:W-:-:S03]  /*14b0*/  LOP3.LUT R11, R13, R11, RZ, 0x3c, !PT ;  /* 0x0000000b0d0b7212 */ /* 0x001fc600078e3cff */
[----:B-1----:R-:W-:-:S04]  /*14c0*/  IADD3 R8, -R15, -0x43300000, RZ ;  /* 0xbcd000000f087810 */ /* 0x002fc80007ffe1ff */
[----:B------:R-:W-:-:S04]  /*14d0*/  FSETP.NEU.AND P0, PT, |R9|, R8, PT ;  /* 0x000000080900720b */ /* 0x000fc80003f0d200 */
[----:B------:R-:W-:Y:S02]  /*14e0*/  FSEL R24, R12, R24, !P0 ;  /* 0x000000180c187208 */ /* 0x000fe40004000000 */
[----:B------:R-:W-:Y:S01]  /*14f0*/  FSEL R25, R11, R25, !P0 ;  /* 0x000000190b197208 */ /* 0x000fe20004000000 */
[----:B------:R-:W-:Y:S05]  /*1500*/  BRA `(.L_x_192) ;  /* 0x0000015000007947 */ /* 0x000fea0003800000 */
.L_x_191:
[----:B------:R-:W2:-:S14]  /*1510*/  DSETP.NAN.AND P0, PT, R12, R12, PT ;  /* 0x0000000c0c00722a */ /* 0x000e9c0003f08000 */
[----:B--2---:R-:W-:Y:S05]  /*1520*/  @P0 BRA `(.L_x_193) ;  /* 0x0000011000000947 */ /* 0x004fea0003800000 */
[----:B------:R-:W2:-:S14]  /*1530*/  DSETP.NAN.AND P0, PT, R10, R10, PT ;  /* 0x0000000a0a00722a */ /* 0x000e9c0003f08000 */
[----:B--2---:R-:W-:Y:S05]  /*1540*/  @P0 BRA `(.L_x_194) ;  /* 0x000000c000000947 */ /* 0x004fea0003800000 */
[----:B------:R-:W-:Y:S01]  /*1550*/  ISETP.NE.AND P0, PT, R28, R21, PT ;  /* 0x000000151c00720c */ /* 0x000fe20003f05270 */
[----:B0-----:R-:W-:Y:S01]  /*1560*/  IMAD.MOV.U32 R25, RZ, RZ, -0x80000 ;  /* 0xfff80000ff197424 */ /* 0x001fe200078e00ff */
[----:B------:R-:W-:-:S11]  /*1570*/  MOV R24, 0x0 ;  /* 0x0000000000187802 */ /* 0x000fd60000000f00 */
[----:B------:R-:W-:Y:S05]  /*1580*/  @!P0 BRA `(.L_x_192) ;  /* 0x000000d000008947 */ /* 0x000fea0003800000 */
[----:B------:R-:W-:Y:S02]  /*1590*/  ISETP.NE.AND P0, PT, R28, 0x7ff00000, PT ;  /* 0x7ff000001c00780c */ /* 0x000fe40003f05270 */
[----:B------:R-:W-:Y:S02]  /*15a0*/  LOP3.LUT R25, R13, 0x80000000, R11, 0x48, !PT ;  /* 0x800000000d197812 */ /* 0x000fe400078e480b */
[----:B------:R-:W-:-:S13]  /*15b0*/  ISETP.EQ.OR P0, PT, R21, RZ, !P0 ;  /* 0x000000ff1500720c */ /* 0x000fda0004702670 */
[----:B------:R-:W-:Y:S01]  /*15c0*/  @P0 LOP3.LUT R8, R25, 0x7ff00000, RZ, 0xfc, !PT ;  /* 0x7ff0000019080812 */ /* 0x000fe200078efcff */
[----:B------:R-:W-:Y:S02]  /*15d0*/  @!P0 IMAD.MOV.U32 R24, RZ, RZ, RZ ;  /* 0x000000ffff188224 */ /* 0x000fe400078e00ff */
[----:B------:R-:W-:Y:S02]  /*15e0*/  @P0 IMAD.MOV.U32 R24, RZ, RZ, RZ ;  /* 0x000000ffff180224 */ /* 0x000fe400078e00ff */
[----:B------:R-:W-:Y:S01]  /*15f0*/  @P0 IMAD.MOV.U32 R25, RZ, RZ, R8 ;  /* 0x000000ffff190224 */ /* 0x000fe200078e0008 */
[----:B------:R-:W-:Y:S05]  /*1600*/  BRA `(.L_x_192) ;  /* 0x0000005000007947 */ /* 0x000fea0003800000 */
.L_x_194:
[----:B0-----:R-:W-:Y:S01]  /*1610*/  LOP3.LUT R25, R11, 0x80000, RZ, 0xfc, !PT ;  /* 0x000800000b197812 */ /* 0x001fe200078efcff */
[----:B------:R-:W-:Y:S01]  /*1620*/  IMAD.MOV.U32 R24, RZ, RZ, R10 ;  /* 0x000000ffff187224 */ /* 0x000fe200078e000a */
[----:B------:R-:W-:Y:S05]  /*1630*/  BRA `(.L_x_192) ;  /* 0x0000002000007947 */ /* 0x000fea0003800000 */
.L_x_193:
[----:B0-----:R-:W-:Y:S01]  /*1640*/  LOP3.LUT R25, R13, 0x80000, RZ, 0xfc, !PT ;  /* 0x000800000d197812 */ /* 0x001fe200078efcff */
[----:B------:R-:W-:Y:S02]  /*1650*/  IMAD.MOV.U32 R24, RZ, RZ, R12 ;  /* 0x000000ffff187224 */ /* 0x000fe400078e000c */
.L_x_192:
[----:B------:R-:W-:Y:S05]  /*1660*/  BSYNC B1 ;  /* 0x0000000000017941 */ /* 0x000fea0003800000 */
.L_x_190:
[----:B------:R-:W-:Y:S02]  /*1670*/  IMAD.MOV.U32 R21, RZ, RZ, 0x0 ;  /* 0x00000000ff157424 */ /* 0x000fe400078e00ff */
[----:B------:R-:W-:-:S02]  /*1680*/  IMAD.MOV.U32 R18, RZ, RZ, R24 ;  /* 0x000000ffff127224 */ /* 0x000fc400078e0018 */
[----:B------:R-:W-:Y:S01]  /*1690*/  IMAD.MOV.U32 R19, RZ, RZ, R25 ;  /* 0x000000ffff137224 */ /* 0x000fe200078e0019 */
[----:B------:R-:W-:Y:S06]  /*16a0*/  RET.REL.NODEC R20 `(_ZN2at6native49_GLOBAL__N__09e94e3a_16_AveragePool3d_cu_a8eae74c33avg_pool3d_cuda_update_grad_inputIddEEvNS_27GenericPackedTensorAccessorIKT_Lm4ENS_16DefaultPtrTraitsElEENS3_IS4_Lm4ES6_lEEiiiiiiiiibii) ;  /* 0xffffe95014007950 */ /* 0x000fec0003c3ffff */
        .weak           $__internal_7_$__cuda_sm20_div_s64
        .type           $__internal_7_$__cuda_sm20_div_s64,@function
        .size           $__internal_7_$__cuda_sm20_div_s64,(.L_x_768 - $__internal_7_$__cuda_sm20_div_s64)
$__internal_7_$__cuda_sm20_div_s64:
        /* <DEDUP_REMOVED lines=66> */
[----:B------:R-:W-:Y:S06]  /*1ad0*/  RET.REL.NODEC R6 `(_ZN2at6native49_GLOBAL__N__09e94e3a_16_AveragePool3d_cu_a8eae74c33avg_pool3d_cuda_update_grad_inputIddEEvNS_27GenericPackedTensorAccessorIKT_Lm4ENS_16DefaultPtrTraitsElEENS3_IS4_Lm4ES6_lEEiiiiiiiiibii) ;  /* 0xffffe52006007950 */ /* 0x000fec0003c3ffff */
.L_x_195:
        /* <DEDUP_REMOVED lines=10> */
.L_x_768:


//--------------------- .text._ZN2at6native49_GLOBAL__N__09e94e3a_16_AveragePool3d_cu_a8eae74c40avg_pool3d_cuda_update_grad_input_atomicIddEEvNS_27GenericPackedTensorAccessorIKT_Lm4ENS_16DefaultPtrTraitsElEENS3_IS4_Lm4ES6_lEEiiiiiiiiibiii --------------------------
	.section	.text._ZN2at6native49_GLOBAL__N__09e94e3a_16_AveragePool3d_cu_a8eae74c40avg_pool3d_cuda_update_grad_input_atomicIddEEvNS_27GenericPackedTensorAccessorIKT_Lm4ENS_16DefaultPtrTraitsElEENS3_IS4_Lm4ES6_lEEiiiiiiiiibiii,"ax",@progbits
	.sectioninfo	@"SHI_REGISTERS=30"
	.align	128
.text._ZN2at6native49_GLOBAL__N__09e94e3a_16_AveragePool3d_cu_a8eae74c40avg_pool3d_cuda_update_grad_input_atomicIddEEvNS_27GenericPackedTensorAccessorIKT_Lm4ENS_16DefaultPtrTraitsElEENS3_IS4_Lm4ES6_lEEiiiiiiiiibiii:
        .type           _ZN2at6native49_GLOBAL__N__09e94e3a_16_AveragePool3d_cu_a8eae74c40avg_pool3d_cuda_update_grad_input_atomicIddEEvNS_27GenericPackedTensorAccessorIKT_Lm4ENS_16DefaultPtrTraitsElEENS3_IS4_Lm4ES6_lEEiiiiiiiiibiii,@function
        .size           _ZN2at6native49_GLOBAL__N__09e94e3a_16_AveragePool3d_cu_a8eae74c40avg_pool3d_cuda_update_grad_input_atomicIddEEvNS_27GenericPackedTensorAccessorIKT_Lm4ENS_16DefaultPtrTraitsElEENS3_IS4_Lm4ES6_lEEiiiiiiiiibiii,(.L_x_771 - _ZN2at6native49_GLOBAL__N__09e94e3a_16_AveragePool3d_cu_a8eae74c40avg_pool3d_cuda_update_grad_input_atomicIddEEvNS_27GenericPackedTensorAccessorIKT_Lm4ENS_16DefaultPtrTraitsElEENS3_IS4_Lm4ES6_lEEiiiiiiiiibiii)
        .other          _ZN2at6native49_GLOBAL__N__09e94e3a_16_AveragePool3d_cu_a8eae74c40avg_pool3d_cuda_update_grad_input_atomicIddEEvNS_27GenericPackedTensorAccessorIKT_Lm4ENS_16DefaultPtrTraitsElEENS3_IS4_Lm4ES6_lEEiiiiiiiiibiii,@"STO_CUDA_ENTRY STV_DEFAULT"
_ZN2at6native49_GLOBAL__N__09e94e3a_16_AveragePool3d_cu_a8eae74c40avg_pool3d_cuda_update_grad_input_atomicIddEEvNS_27GenericPackedTensorAccessorIKT_Lm4ENS_16DefaultPtrTraitsElEENS3_IS4_Lm4ES6_lEEiiiiiiiiibiii:
[----:B------:R-:W-:Y:S02]  /*0000*/  IMAD.MOV.U32 R1, RZ, RZ, c[0x0][0x28] ;  /* 0x00000a00ff017624 */ /* 0x000fe400078e00ff */
[----:B------:R-:W0:Y:S01]  /*0010*/  S2R R0, SR_CTAID.Y ;  /* 0x0000000000007919 */ /* 0x000e220000002600 */
[----:B------:R-:W-:Y:S01]  /*0020*/  ISETP.NE.U32.AND P0, PT, RZ, c[0x0][0x174], PT ;  /* 0x00005d00ff007a0c */ /* 0x000fe20003f05070 */
[----:B------:R-:W-:Y:S02]  /*0030*/  IMAD.MOV.U32 R10, RZ, RZ, c[0x0][0x21c] ;  /* 0x00008700ff0a7624 */ /* 0x000fe400078e00ff */
[----:B------:R-:W0:Y:S04]  /*0040*/  S2R R5, SR_TID.Y ;  /* 0x0000000000057919 */ /* 0x000e280000002200 */
[----:B------:R-:W1:Y:S04]  /*0050*/  S2R R4, SR_CTAID.X ;  /* 0x0000000000047919 */ /* 0x000e680000002500 */
[----:B------:R-:W1:Y:S04]  /*0060*/  S2R R3, SR_TID.X ;  /* 0x0000000000037919 */ /* 0x000e680000002100 */
[----:B------:R-:W2:Y:S01]  /*0070*/  S2R R2, SR_CTAID.Z ;  /* 0x0000000000027919 */ /* 0x000ea20000002700 */
[----:B0-----:R-:W-:-:S02]  /*0080*/  IMAD R0, R0, c[0x0][0x4], R5 ;  /* 0x0000010000007a24 */ /* 0x001fc400078e0205 */
[----:B-1----:R-:W-:Y:S01]  /*0090*/  IMAD R4, R4, c[0x0][0x0], R3 ;  /* 0x0000000004047a24 */ /* 0x002fe200078e0203 */
[----:B--2---:R-:W-:Y:S01]  /*00a0*/  IADD3 R5, R2, c[0x0][0x218], RZ ;  /* 0x0000860002057a10 */ /* 0x004fe20007ffe0ff */
[----:B------:R-:W-:Y:S05]  /*00b0*/  @!P0 BRA `(.L_x_196) ;  /* 0x0000005000008947 */ /* 0x000fea0003800000 */
[----:B------:R-:W-:Y:S02]  /*00c0*/  MOV R6, 0xe0 ;  /* 0x000000e000067802 */ /* 0x000fe40000000f00 */
[----:B------:R-:W-:Y:S05]  /*00d0*/  CALL.REL.NOINC `($__internal_9_$__cuda_sm20_div_s64) ;  /* 0x0000122000007944 */ /* 0x000fea0003c00000 */
[----:B------:R-:W-:-:S04]  /*00e0*/  IMAD.MOV R6, RZ, RZ, -R2 ;  /* 0x000000ffff067224 */ /* 0x000fc800078e0a02 */
[----:B------:R-:W-:Y:S01]  /*00f0*/  IMAD R5, R6, c[0x0][0x170], R5 ;  /* 0x00005c0006057a24 */ /* 0x000fe200078e0205 */
[----:B------:R-:W-:Y:S05]  /*0100*/  BRA `(.L_x_197) ;  /* 0x0000014000007947 */ /* 0x000fea0003800000 */
.L_x_196:
        /* <DEDUP_REMOVED lines=20> */
.L_x_197:
        /* <DEDUP_REMOVED lines=51> */
[C---:B------:R-:W-:Y:S01]  /*0580*/  IMAD.IADD R8, R9.reuse, 0x1, -R0 ;  /* 0x0000000109087824 */ /* 0x040fe200078e0a00 */
[----:B------:R-:W-:Y:S01]  /*0590*/  IMNMX R22, R9, c[0x0][0x1c0], PT ;  /* 0x0000700009167a17 */ /* 0x000fe20003800200 */
[----:B------:R-:W-:Y:S01]  /*05a0*/  IMAD.IADD R11, R23, 0x1, -R6 ;  /* 0x00000001170b7824 */ /* 0x000fe200078e0a06 */
[----:B------:R-:W-:Y:S01]  /*05b0*/  IMNMX R6, RZ, R6, !PT ;  /* 0x00000006ff067217 */ /* 0x000fe20007800200 */
[C---:B------:R-:W-:Y:S01]  /*05c0*/  IMAD.IADD R5, R7.reuse, 0x1, -R4 ;  /* 0x0000000107057824 */ /* 0x040fe200078e0a04 */
[----:B------:R-:W-:Y:S01]  /*05d0*/  IMNMX R4, RZ, R4, !PT ;  /* 0x00000004ff047217 */ /* 0x000fe20007800200 */
[----:B------:R-:W-:Y:S01]  /*05e0*/  IMAD R8, R8, R11, RZ ;  /* 0x0000000b08087224 */ /* 0x000fe200078e02ff */
[----:B------:R-:W-:-:S02]  /*05f0*/  IMNMX R7, R7, c[0x0][0x1b8], PT ;  /* 0x00006e0007077a17 */ /* 0x000fc40003800200 */
[----:B------:R-:W-:Y:S01]  /*0600*/  IMNMX R23, R23, c[0x0][0x1c8], PT ;  /* 0x0000720017177a17 */ /* 0x000fe20003800200 */
[----:B------:R-:W-:Y:S01]  /*0610*/  IMAD R11, R5, R8, RZ ;  /* 0x00000008050b7224 */ /* 0x000fe200078e02ff */
[----:B------:R-:W-:Y:S01]  /*0620*/  IMNMX R5, RZ, R0, !PT ;  /* 0x00000000ff057217 */ /* 0x000fe20007800200 */
        /* <DEDUP_REMOVED lines=9> */
.L_x_198:
        /* <DEDUP_REMOVED lines=17> */
[----:B------:R-:W-:Y:S05]  /*07d0*/  CALL.REL.NOINC `($__internal_8_$__cuda_sm20_div_rn_f64_full) ;  /* 0x0000056000007944 */ /* 0x000fea0003c00000 */
[----:B------:R-:W-:Y:S02]  /*07e0*/  IMAD.MOV.U32 R8, RZ, RZ, R16 ;  /* 0x000000ffff087224 */ /* 0x000fe400078e0010 */
[----:B------:R-:W-:Y:S02]  /*07f0*/  IMAD.MOV.U32 R9, RZ, RZ, R17 ;  /* 0x000000ffff097224 */ /* 0x000fe400078e0011 */
.L_x_200:
[----:B------:R-:W-:Y:S05]  /*0800*/  BSYNC B0 ;  /* 0x0000000000007941 */ /* 0x000fea0003800000 */
.L_x_199:
[----:B------:R-:W-:-:S13]  /*0810*/  ISETP.GT.AND P0, PT, R7, R4, PT ;  /* 0x000000040700720c */ /* 0x000fda0003f04270 */
[----:B------:R-:W-:Y:S05]  /*0820*/  @!P0 EXIT ;  /* 0x000000000000894d */ /* 0x000fea0003800000 */
[----:B------:R-:W-:Y:S01]  /*0830*/  LOP3.LUT R3, RZ, R3, RZ, 0x33, !PT ;  /* 0x00000003ff037212 */ /* 0x000fe200078e33ff */
[----:B------:R-:W-:Y:S01]  /*0840*/  ULOP3.LUT UR5, URZ, UR6, URZ, 0x33, !UPT ;  /* 0x000000063f057292 */ /* 0x000fe2000f8e333f */
[----:B------:R-:W-:Y:S01]  /*0850*/  LOP3.LUT R0, RZ, R6, RZ, 0x33, !PT ;  /* 0x00000006ff007212 */ /* 0x000fe200078e33ff */
[----:B------:R-:W-:Y:S01]  /*0860*/  ULDC UR4, c[0x0][0x1c8] ;  /* 0x0000720000047ab9 */ /* 0x000fe20000000800 */
[----:B------:R-:W-:Y:S01]  /*0870*/  IADD3 R3, R3, c[0x0][0x210], RZ ;  /* 0x0000840003037a10 */ /* 0x000fe20007ffe0ff */
[----:B------:R-:W-:Y:S01]  /*0880*/  ULOP3.LUT UR4, URZ, UR4, URZ, 0x33, !UPT ;  /* 0x000000043f047292 */ /* 0x000fe2000f8e333f */
[----:B------:R-:W-:Y:S02]  /*0890*/  IADD3 R10, R6, 0x3, RZ ;  /* 0x00000003060a7810 */ /* 0x000fe40007ffe0ff */
[----:B------:R-:W-:-:S04]  /*08a0*/  IADD3 R3, R3, -c[0x0][0x1f8], RZ ;  /* 0x80007e0003037a10 */ /* 0x000fc80007ffe0ff */
[----:B------:R-:W-:-:S04]  /*08b0*/  IMNMX R3, R3, UR5, !PT ;  /* 0x0000000503037c17 */ /* 0x000fc8000f800200 */
[----:B------:R-:W-:-:S04]  /*08c0*/  IMNMX R11, R3, UR4, !PT ;  /* 0x00000004030b7c17 */ /* 0x000fc8000f800200 */
[----:B------:R-:W-:Y:S01]  /*08d0*/  IADD3 R3, -R11, -0x2, -R6 ;  /* 0xfffffffe0b037810 */ /* 0x000fe20007ffe906 */
[----:B------:R-:W-:Y:S01]  /*08e0*/  IMAD.IADD R11, R0, 0x1, -R11 ;  /* 0x00000001000b7824 */ /* 0x000fe200078e0a0b */
[----:B------:R-:W-:Y:S02]  /*08f0*/  IADD3 R0, R6, 0x1, RZ ;  /* 0x0000000106007810 */ /* 0x000fe40007ffe0ff */
[----:B------:R-:W-:Y:S01]  /*0900*/  ISETP.GE.U32.AND P0, PT, R3, 0x3, PT ;  /* 0x000000030300780c */ /* 0x000fe20003f06070 */
[----:B------:R-:W-:Y:S01]  /*0910*/  IMAD R3, R2, c[0x0][0x1d0], RZ ;  /* 0x0000740002037a24 */ /* 0x000fe200078e02ff */
[----:B------:R-:W-:Y:S02]  /*0920*/  IADD3 R2, R6, 0x2, RZ ;  /* 0x0000000206027810 */ /* 0x000fe40007ffe0ff */
[----:B------:R-:W-:Y:S02]  /*0930*/  LOP3.LUT R11, R11, 0x3, RZ, 0xc0, !PT ;  /* 0x000000030b0b7812 */ /* 0x000fe400078ec0ff */
.L_x_209:
[----:B------:R-:W-:Y:S01]  /*0940*/  ISETP.GT.AND P1, PT, R22, R5, PT ;  /* 0x000000051600720c */ /* 0x000fe20003f24270 */
[----:B------:R-:W-:-:S12]  /*0950*/  BSSY B0, `(.L_x_201) ;  /* 0x000003a000007945 */ /* 0x000fd80003800000 */
[----:B0-----:R-:W-:Y:S05]  /*0960*/  @!P1 BRA `(.L_x_202) ;  /* 0x0000038000009947 */ /* 0x001fea0003800000 */
[----:B------:R-:W-:Y:S02]  /*0970*/  IMAD R20, R4, c[0x0][0x1d8], R3 ;  /* 0x0000760004147a24 */ /* 0x000fe400078e0203 */
[----:B------:R-:W-:Y:S02]  /*0980*/  IMAD.MOV.U32 R21, RZ, RZ, R5 ;  /* 0x000000ffff157224 */ /* 0x000fe400078e0005 */
.L_x_208:
        /* <DEDUP_REMOVED lines=14> */
[----:B------:R0:W-:Y:S01]  /*0a70*/  RED.E.ADD.F64.RN.STRONG.GPU [R12.64], R8 ;  /* 0x000000080c00798e */ /* 0x0001e2000c10ed88 */
[----:B------:R-:W-:-:S09]  /*0a80*/  IMAD.MOV.U32 R14, RZ, RZ, R0 ;  /* 0x000000ffff0e7224 */ /* 0x000fd200078e0000 */
[----:B------:R-:W-:Y:S05]  /*0a90*/  @!P1 BRA `(.L_x_206) ;  /* 0x000000e000009947 */ /* 0x000fea0003800000 */
[----:B0-----:R-:W-:-:S05]  /*0aa0*/  IMAD R13, R0, c[0x0][0x1e8], R25 ;  /* 0x00007a00000d7a24 */ /* 0x001fca00078e0219 */
        /* <DEDUP_REMOVED lines=10> */
[----:B------:R-:W-:-:S05]  /*0b50*/  LEA.HI.X.SX32 R13, R13, c[0x0][0x1ac], 0x3, P1 ;  /* 0x00006b000d0d7a11 */ /* 0x000fca00008f1eff */
[----:B------:R0:W-:Y:S01]  /*0b60*/  RED.E.ADD.F64.RN.STRONG.GPU [R12.64], R8 ;  /* 0x000000080c00798e */ /* 0x0001e2000c10ed88 */
[----:B------:R-:W-:-:S03]  /*0b70*/  IMAD.MOV.U32 R14, RZ, RZ, R10 ;  /* 0x000000ffff0e7224 */ /* 0x000fc600078e000a */
.L_x_206:
[----:B------:R-:W-:Y:S05]  /*0b80*/  BSYNC B2 ;  /* 0x0000000000027941 */ /* 0x000fea0003800000 */
.L_x_205:
[----:B------:R-:W-:Y:S05]  /*0b90*/  @!P0 BRA `(.L_x_204) ;  /* 0x0000011000008947 */ /* 0x000fea0003800000 */
[----:B------:R-:W-:Y:S02]  /*0ba0*/  IMAD.MOV.U32 R24, RZ, RZ, R14 ;  /* 0x000000ffff187224 */ /* 0x000fe400078e000e */
[----:B------:R-:W-:Y:S02]  /*0bb0*/  IMAD.MOV.U32 R27, RZ, RZ, c[0x0][0x1e8] ;  /* 0x00007a00ff1b7624 */ /* 0x000fe400078e00ff */
.L_x_207:
        /* <DEDUP_REMOVED lines=8> */
[----:B------:R0:W-:Y:S04]  /*0c40*/  RED.E.ADD.F64.RN.STRONG.GPU [R16.64], R8 ;  /* 0x000000081000798e */ /* 0x0001e8000c10ed88 */
[C---:B------:R-:W-:Y:S01]  /*0c50*/  IMAD.WIDE R12, R27.reuse, 0x8, R14 ;  /* 0x000000081b0c7825 */ /* 0x040fe200078e020e */
[----:B------:R0:W-:Y:S04]  /*0c60*/  RED.E.ADD.F64.RN.STRONG.GPU [R14.64], R8 ;  /* 0x000000080e00798e */ /* 0x0001e8000c10ed88 */
[----:B------:R0:W-:Y:S01]  /*0c70*/  RED.E.ADD.F64.RN.STRONG.GPU [R12.64], R8 ;  /* 0x000000080c00798e */ /* 0x0001e2000c10ed88 */
[----:B------:R-:W-:-:S05]  /*0c80*/  IMAD.WIDE R18, R27, 0x8, R12 ;  /* 0x000000081b127825 */ /* 0x000fca00078e020c */
[----:B------:R0:W-:Y:S01]  /*0c90*/  RED.E.ADD.F64.RN.STRONG.GPU [R18.64], R8 ;  /* 0x000000081200798e */ /* 0x0001e2000c10ed88 */
[----:B------:R-:W-:Y:S05]  /*0ca0*/  @!P1 BRA `(.L_x_207) ;  /* 0xffffff1000009947 */ /* 0x000fea000383ffff */
.L_x_204:
[----:B------:R-:W-:Y:S05]  /*0cb0*/  BSYNC B1 ;  /* 0x0000000000017941 */ /* 0x000fea0003800000 */
.L_x_203:
[----:B------:R-:W-:-:S04]  /*0cc0*/  IADD3 R21, R21, 0x1, RZ ;  /* 0x0000000115157810 */ /* 0x000fc80007ffe0ff */
[----:B------:R-:W-:-:S13]  /*0cd0*/  ISETP.GE.AND P1, PT, R21, R22, PT ;  /* 0x000000161500720c */ /* 0x000fda0003f26270 */
[----:B------:R-:W-:Y:S05]  /*0ce0*/  @!P1 BRA `(.L_x_208) ;  /* 0xfffffca000009947 */ /* 0x000fea000383ffff */
.L_x_202:
[----:B------:R-:W-:Y:S05]  /*0cf0*/  BSYNC B0 ;  /* 0x0000000000007941 */ /* 0x000fea0003800000 */
.L_x_201:
[----:B------:R-:W-:-:S04]  /*0d00*/  IADD3 R4, R4, 0x1, RZ ;  /* 0x0000000104047810 */ /* 0x000fc80007ffe0ff */
[----:B------:R-:W-:-:S13]  /*0d10*/  ISETP.GE.AND P1, PT, R4, R7, PT ;  /* 0x000000070400720c */ /* 0x000fda0003f26270 */
[----:B------:R-:W-:Y:S05]  /*0d20*/  @!P1 BRA `(.L_x_209) ;  /* 0xfffffc1000009947 */ /* 0x000fea000383ffff */
[----:B------:R-:W-:Y:S05]  /*0d30*/  EXIT ;  /* 0x000000000000794d */ /* 0x000fea0003800000 */
        .weak           $__internal_8_$__cuda_sm20_div_rn_f64_full
        .type           $__internal_8_$__cuda_sm20_div_rn_f64_full,@function
        .size           $__internal_8_$__cuda_sm20_div_rn_f64_full,($__internal_9_$__cuda_sm20_div_s64 - $__internal_8_$__cuda_sm20_div_rn_f64_full)
$__internal_8_$__cuda_sm20_div_rn_f64_full:
[C---:B------:R-:W-:Y:S01]  /*0d40*/  FSETP.GEU.AND P0, PT, |R11|.reuse, 1.469367938527859385e-39, PT ;  /* 0x001000000b00780b */ /* 0x040fe20003f0e200 */
[----:B------:R-:W-:Y:S01]  /*0d50*/  IMAD.MOV.U32 R14, RZ, RZ, 0x1 ;  /* 0x00000001ff0e7424 */ /* 0x000fe200078e00ff */
[----:B------:R-:W-:Y:S01]  /*0d60*/  LOP3.LUT R8, R11, 0x800fffff, RZ, 0xc0, !PT ;  /* 0x800fffff0b087812 */ /* 0x000fe200078ec0ff */
[----:B------:R-:W-:Y:S01]  /*0d70*/  IMAD.MOV.U32 R25, RZ, RZ, 0x1ca00000 ;  /* 0x1ca00000ff197424 */ /* 0x000fe200078e00ff */
[C---:B------:R-:W-:Y:S01]  /*0d80*/  FSETP.GEU.AND P2, PT, |R13|.reuse, 1.469367938527859385e-39, PT ;  /* 0x001000000d00780b */ /* 0x040fe20003f4e200 */
[----:B------:R-:W-:Y:S01]  /*0d90*/  BSSY B1, `(.L_x_210) ;  /* 0x0000053000017945 */ /* 0x000fe20003800000 */
[----:B------:R-:W-:Y:S01]  /*0da0*/  LOP3.LUT R9, R8, 0x3ff00000, RZ, 0xfc, !PT ;  /* 0x3ff0000008097812 */ /* 0x000fe200078efcff */
[----:B------:R-:W-:Y:S01]  /*0db0*/  IMAD.MOV.U32 R8, RZ, RZ, R10 ;  /* 0x000000ffff087224 */ /* 0x000fe200078e000a */
[----:B------:R-:W-:Y:S02]  /*0dc0*/  LOP3.LUT R24, R13, 0x7ff00000, RZ, 0xc0, !PT ;  /* 0x7ff000000d187812 */ /* 0x000fe400078ec0ff */
[----:B------:R-:W-:-:S03]  /*0dd0*/  LOP3.LUT R27, R11, 0x7ff00000, RZ, 0xc0, !PT ;  /* 0x7ff000000b1b7812 */ /* 0x000fc600078ec0ff */
[----:B------:R-:W0:Y:S01]  /*0de0*/  @!P0 DMUL R8, R10, 8.98846567431157953865e+307 ;  /* 0x7fe000000a088828 */ /* 0x000e220000000000 */
[----:B------:R-:W-:-:S03]  /*0df0*/  ISETP.GE.U32.AND P1, PT, R24, R27, PT ;  /* 0x0000001b1800720c */ /* 0x000fc60003f26070 */
[----:B------:R-:W-:Y:S01]  /*0e00*/  @!P2 LOP3.LUT R17, R11, 0x7ff00000, RZ, 0xc0, !PT ;  /* 0x7ff000000b11a812 */ /* 0x000fe200078ec0ff */
[----:B------:R-:W-:Y:S01]  /*0e10*/  @!P2 IMAD.MOV.U32 R20, RZ, RZ, RZ ;  /* 0x000000ffff14a224 */ /* 0x000fe200078e00ff */
[----:B0-----:R-:W0:Y:S02]  /*0e20*/  MUFU.RCP64H R15, R9 ;  /* 0x00000009000f7308 */ /* 0x001e240000001800 */
[----:B------:R-:W-:Y:S02]  /*0e30*/  @!P2 ISETP.GE.U32.AND P3, PT, R24, R17, PT ;  /* 0x000000111800a20c */ /* 0x000fe40003f66070 */
[C---:B------:R-:W-:Y:S02]  /*0e40*/  SEL R17, R25.reuse, 0x63400000, !P1 ;  /* 0x6340000019117807 */ /* 0x040fe40004800000 */
[----:B------:R-:W-:Y:S02]  /*0e50*/  @!P2 SEL R21, R25, 0x63400000, !P3 ;  /* 0x634000001915a807 */ /* 0x000fe40005800000 */
[----:B------:R-:W-:-:S02]  /*0e60*/  @!P0 LOP3.LUT R27, R9, 0x7ff00000, RZ, 0xc0, !PT ;  /* 0x7ff00000091b8812 */ /* 0x000fc400078ec0ff */
[----:B------:R-:W-:-:S04]  /*0e70*/  @!P2 LOP3.LUT R21, R21, 0x80000000, R13, 0xf8, !PT ;  /* 0x800000001515a812 */ /* 0x000fc800078ef80d */
[----:B------:R-:W-:Y:S01]  /*0e80*/  @!P2 LOP3.LUT R21, R21, 0x100000, RZ, 0xfc, !PT ;  /* 0x001000001515a812 */ /* 0x000fe200078efcff */
[----:B0-----:R-:W0:-:S06]  /*0e90*/  DFMA R18, R14, -R8, 1 ;  /* 0x3ff000000e12742b */ /* 0x001e0c0000000808 */
[----:B0-----:R-:W0:-:S06]  /*0ea0*/  DFMA R18, R18, R18, R18 ;  /* 0x000000121212722b */ /* 0x001e0c0000000012 */
[----:B0-----:R0:W1:Y:S02]  /*0eb0*/  DFMA R18, R14, R18, R14 ;  /* 0x000000120e12722b */ /* 0x001064000000000e */
[----:B0-----:R-:W-:Y:S01]  /*0ec0*/  LOP3.LUT R15, R17, 0x800fffff, R13, 0xf8, !PT ;  /* 0x800fffff110f7812 */ /* 0x001fe200078ef80d */
[----:B------:R-:W-:-:S03]  /*0ed0*/  IMAD.MOV.U32 R14, RZ, RZ, R12 ;  /* 0x000000ffff0e7224 */ /* 0x000fc600078e000c */
[----:B-1----:R-:W0:-:S04]  /*0ee0*/  DFMA R16, R18, -R8, 1 ;  /* 0x3ff000001210742b */ /* 0x002e080000000808 */
[----:B------:R-:W-:-:S04]  /*0ef0*/  @!P2 DFMA R14, R14, 2, -R20 ;  /* 0x400000000e0ea82b */ /* 0x000fc80000000814 */
[----:B0-----:R-:W0:-:S06]  /*0f00*/  DFMA R16, R18, R16, R18 ;  /* 0x000000101210722b */ /* 0x001e0c0000000012 */
[----:B0-----:R-:W0:-:S06]  /*0f10*/  DMUL R18, R16, R14 ;  /* 0x0000000e10127228 */ /* 0x001e0c0000000000 */
[----:B0-----:R-:W0:-:S06]  /*0f20*/  DFMA R20, R18, -R8, R14 ;  /* 0x800000081214722b */ /* 0x001e0c000000000e */
[----:B0-----:R0:W1:Y:S02]  /*0f30*/  DFMA R20, R16, R20, R18 ;  /* 0x000000141014722b */ /* 0x0010640000000012 */
[----:B0-----:R-:W-:Y:S01]  /*0f40*/  IMAD.MOV.U32 R18, RZ, RZ, R24 ;  /* 0x000000ffff127224 */ /* 0x001fe200078e0018 */
[----:B------:R-:W-:Y:S02]  /*0f50*/  @!P2 LOP3.LUT R18, R15, 0x7ff00000, RZ, 0xc0, !PT ;  /* 0x7ff000000f12a812 */ /* 0x000fe400078ec0ff */
[----:B------:R-:W-:Y:S02]  /*0f60*/  IADD3 R17, R27, -0x1, RZ ;  /* 0xffffffff1b117810 */ /* 0x000fe40007ffe0ff */
[----:B------:R-:W-:-:S04]  /*0f70*/  IADD3 R16, R18, -0x1, RZ ;  /* 0xffffffff12107810 */ /* 0x000fc80007ffe0ff */
[----:B------:R-:W-:-:S04]  /*0f80*/  ISETP.GT.U32.AND P0, PT, R16, 0x7feffffe, PT ;  /* 0x7feffffe1000780c */ /* 0x000fc80003f04070 */
[----:B------:R-:W-:-:S13]  /*0f90*/  ISETP.GT.U32.OR P0, PT, R17, 0x7feffffe, P0 ;  /* 0x7feffffe1100780c */ /* 0x000fda0000704470 */
[----:B------:R-:W-:Y:S05]  /*0fa0*/  @P0 BRA `(.L_x_211) ;  /* 0x000001c000000947 */ /* 0x000fea0003800000 */
[----:B-1----:R-:W-:-:S04]  /*0fb0*/  LOP3.LUT R13, R11, 0x7ff00000, RZ, 0xc0, !PT ;  /* 0x7ff000000b0d7812 */ /* 0x002fc800078ec0ff */
        /* <DEDUP_REMOVED lines=8> */
[----:B------:R-:W0:-:S10]  /*1040*/  DMUL R16, R20, R12 ;  /* 0x0000000c14107228 */ /* 0x000e140000000000 */
        /* <DEDUP_REMOVED lines=18> */
.L_x_211:
[----:B-1----:R-:W0:-:S14]  /*1170*/  DSETP.NAN.AND P0, PT, R12, R12, PT ;  /* 0x0000000c0c00722a */ /* 0x002e1c0003f08000 */
[----:B0-----:R-:W-:Y:S05]  /*1180*/  @P0 BRA `(.L_x_213) ;  /* 0x0000011000000947 */ /* 0x001fea0003800000 */
[----:B------:R-:W0:-:S14]  /*1190*/  DSETP.NAN.AND P0, PT, R10, R10, PT ;  /* 0x0000000a0a00722a */ /* 0x000e1c0003f08000 */
[----:B0-----:R-:W-:Y:S05]  /*11a0*/  @P0 BRA `(.L_x_214) ;  /* 0x000000c000000947 */ /* 0x001fea0003800000 */
[----:B------:R-:W-:Y:S01]  /*11b0*/  ISETP.NE.AND P0, PT, R18, R27, PT ;  /* 0x0000001b1200720c */ /* 0x000fe20003f05270 */
[----:B------:R-:W-:Y:S02]  /*11c0*/  IMAD.MOV.U32 R16, RZ, RZ, 0x0 ;  /* 0x00000000ff107424 */ /* 0x000fe400078e00ff */
[----:B------:R-:W-:-:S10]  /*11d0*/  IMAD.MOV.U32 R17, RZ, RZ, -0x80000 ;  /* 0xfff80000ff117424 */ /* 0x000fd400078e00ff */
        /* <DEDUP_REMOVED lines=9> */
.L_x_214:
[----:B------:R-:W-:Y:S01]  /*1270*/  LOP3.LUT R17, R11, 0x80000, RZ, 0xfc, !PT ;  /* 0x000800000b117812 */ /* 0x000fe200078efcff */
[----:B------:R-:W-:Y:S01]  /*1280*/  IMAD.MOV.U32 R16, RZ, RZ, R10 ;  /* 0x000000ffff107224 */ /* 0x000fe200078e000a */
[----:B------:R-:W-:Y:S05]  /*1290*/  BRA `(.L_x_212) ;  /* 0x0000002000007947 */ /* 0x000fea0003800000 */
.L_x_213:
[----:B------:R-:W-:Y:S01]  /*12a0*/  LOP3.LUT R17, R13, 0x80000, RZ, 0xfc, !PT ;  /* 0x000800000d117812 */ /* 0x000fe200078efcff */
[----:B------:R-:W-:Y:S02]  /*12b0*/  IMAD.MOV.U32 R16, RZ, RZ, R12 ;  /* 0x000000ffff107224 */ /* 0x000fe400078e000c */
.L_x_212:
[----:B------:R-:W-:Y:S05]  /*12c0*/  BSYNC B1 ;  /* 0x0000000000017941 */ /* 0x000fea0003800000 */
.L_x_210:
[----:B------:R-:W-:Y:S02]  /*12d0*/  IMAD.MOV.U32 R8, RZ, RZ, R0 ;  /* 0x000000ffff087224 */ /* 0x000fe400078e0000 */
[----:B------:R-:W-:-:S04]  /*12e0*/  IMAD.MOV.U32 R9, RZ, RZ, 0x0 ;  /* 0x00000000ff097424 */ /* 0x000fc800078e00ff */
[----:B------:R-:W-:Y:S05]  /*12f0*/  RET.REL.NODEC R8 `(_ZN2at6native49_GLOBAL__N__09e94e3a_16_AveragePool3d_cu_a8eae74c40avg_pool3d_cuda_update_grad_input_atomicIddEEvNS_27GenericPackedTensorAccessorIKT_Lm4ENS_16DefaultPtrTraitsElEENS3_IS4_Lm4ES6_lEEiiiiiiiiibiii) ;  /* 0xffffed0008007950 */ /* 0x000fea0003c3ffff */
        .weak           $__internal_9_$__cuda_sm20_div_s64
        .type           $__internal_9_$__cuda_sm20_div_s64,@function
        .size           $__internal_9_$__cuda_sm20_div_s64,(.L_x_771 - $__internal_9_$__cuda_sm20_div_s64)
$__internal_9_$__cuda_sm20_div_s64:
        /* <DEDUP_REMOVED lines=28> */
[----:B------:R-:W-:Y:S02]  /*14c0*/  IMAD.X R8, RZ, RZ, ~R9, P0 ;  /* 0x000000ffff087224 */ /* 0x000fe400000e0e09 */
[----:B------:R-:W-:Y:S02]  /*14d0*/  IMAD.MOV.U32 R9, RZ, RZ, RZ ;  /* 0x000000ffff097224 */ /* 0x000fe400078e00ff */
[----:B------:R-:W-:-:S04]  /*14e0*/  IMAD.WIDE.U32 R12, P0, R13, R8, R12 ;  /* 0x000000080d0c7225 */ /* 0x000fc8000780000c */
[C---:B------:R-:W-:Y:S02]  /*14f0*/  IMAD R14, R7.reuse, R8, RZ ;  /* 0x00000008070e7224 */ /* 0x040fe400078e02ff */
[----:B------:R-:W-:-:S04]  /*1500*/  IMAD.HI.U32 R11, P2, R7, R11, R12 ;  /* 0x0000000b070b7227 */ /* 0x000fc8000784000c */
        /* <DEDUP_REMOVED lines=23> */
[----:B------:R-:W-:Y:S01]  /*1680*/  ISETP.GE.U32.AND P0, PT, R7, R2, PT ;  /* 0x000000020700720c */ /* 0x000fe20003f06070 */
[----:B------:R-:W-:Y:S01]  /*1690*/  IMAD.MOV.U32 R7, RZ, RZ, 0x0 ;  /* 0x00000000ff077424 */ /* 0x000fe200078e00ff */
        /* <DEDUP_REMOVED lines=8> */
[----:B------:R-:W-:Y:S06]  /*1720*/  RET.REL.NODEC R6 `(_ZN2at6native49_GLOBAL__N__09e94e3a_16_AveragePool3d_cu_a8eae74c40avg_pool3d_cuda_update_grad_input_atomicIddEEvNS_27GenericPackedTensorAccessorIKT_Lm4ENS_16DefaultPtrTraitsElEENS3_IS4_Lm4ES6_lEEiiiiiiiiibiii) ;  /* 0xffffe8d006007950 */ /* 0x000fec0003c3ffff */
.L_x_215:
        /* <DEDUP_REMOVED lines=13> */
.L_x_771:


//--------------------- .text._ZN2at6native49_GLOBAL__N__09e94e3a_16_AveragePool3d_cu_a8eae74c44avg_pool3d_single_backward_out_frame_stride1IN3c108BFloat16EfEEvNS_27GenericPackedTensorAccessorIKT_Lm4ENS_16DefaultPtrTraitsElEENS5_IS6_Lm4ES8_lEEiiiT0_i --------------------------
	.section	.text._ZN2at6native49_GLOBAL__N__09e94e3a_16_AveragePool3d_cu_a8eae74c44avg_pool3d_single_backward_out_frame_stride1IN3c108BFloat16EfEEvNS_27GenericPackedTensorAccessorIKT_Lm4ENS_16DefaultPtrTraitsElEENS5_IS6_Lm4ES8_lEEiiiT0_i,"ax",@progbits
	.sectioninfo	@"SHI_REGISTERS=39"
	.align	128
.text._ZN2at6native49_GLOBAL__N__09e94e3a_16_AveragePool3d_cu_a8eae74c44avg_pool3d_single_backward_out_frame_stride1IN3c108BFloat16EfEEvNS_27GenericPackedTensorAccessorIKT_Lm4ENS_16DefaultPtrTraitsElEENS5_IS6_Lm4ES8_lEEiiiT0_i:
        .type           _ZN2at6native49_GLOBAL__N__09e94e3a_16_AveragePool3d_cu_a8eae74c44avg_pool3d_single_backward_out_frame_stride1IN3c108BFloat16EfEEvNS_27GenericPackedTensorAccessorIKT_Lm4ENS_16DefaultPtrTraitsElEENS5_IS6_Lm4ES8_lEEiiiT0_i,@function
        .size           _ZN2at6native49_GLOBAL__N__09e94e3a_16_AveragePool3d_cu_a8eae74c44avg_pool3d_single_backward_out_frame_stride1IN3c108BFloat16EfEEvNS_27GenericPackedTensorAccessorIKT_Lm4ENS_16DefaultPtrTraitsElEENS5_IS6_Lm4ES8_lEEiiiT0_i,(.L_x_774 - _ZN2at6native49_GLOBAL__N__09e94e3a_16_AveragePool3d_cu_a8eae74c44avg_pool3d_single_backward_out_frame_stride1IN3c108BFloat16EfEEvNS_27GenericPackedTensorAccessorIKT_Lm4ENS_16DefaultPtrTraitsElEENS5_IS6_Lm4ES8_lEEiiiT0_i)
        .other          _ZN2at6native49_GLOBAL__N__09e94e3a_16_AveragePool3d_cu_a8eae74c44avg_pool3d_single_backward_out_frame_stride1IN3c108BFloat16EfEEvNS_27GenericPackedTensorAccessorIKT_Lm4ENS_16DefaultPtrTraitsElEENS5_IS6_Lm4ES8_lEEiiiT0_i,@"STO_CUDA_ENTRY STV_DEFAULT"
_ZN2at6native49_GLOBAL__N__09e94e3a_16_AveragePool3d_cu_a8eae74c44avg_pool3d_single_backward_out_frame_stride1IN3c108BFloat16EfEEvNS_27GenericPackedTensorAccessorIKT_Lm4ENS_16DefaultPtrTraitsElEENS5_IS6_Lm4ES8_lEEiiiT0_i:
[----:B------:R-:W-:Y:S02]  /*0000*/  IMAD.MOV.U32 R1, RZ, RZ, c[0x0][0x28] ;  /* 0x00000a00ff017624 */ /* 0x000fe400078e00ff */
[----:B------:R-:W0:Y:S01]  /*0010*/  S2R R0, SR_CTAID.Y ;  /* 0x0000000000007919 */ /* 0x000e220000002600 */
[----:B------:R-:W-:-:S03]  /*0020*/  ISETP.NE.U32.AND P0, PT, RZ, c[0x0][0x1bc], PT ;  /* 0x00006f00ff007a0c */ /* 0x000fc60003f05070 */
[----:B------:R-:W0:Y:S04]  /*0030*/  S2R R3, SR_TID.Y ;  /* 0x0000000000037919 */ /* 0x000e280000002200 */
[----:B------:R-:W1:Y:S04]  /*0040*/  S2R R4, SR_CTAID.Z ;  /* 0x0000000000047919 */ /* 0x000e680000002700 */
[----:B------:R-:W2:Y:S04]  /*0050*/  S2R R14, SR_CTAID.X ;  /* 0x00000000000e7919 */ /* 0x000ea80000002500 */
[----:B------:R-:W2:Y:S01]  /*0060*/  S2R R11, SR_TID.X ;  /* 0x00000000000b7919 */ /* 0x000ea20000002100 */
[----:B0-----:R-:W-:Y:S01]  /*0070*/  IMAD R0, R0, c[0x0][0x4], R3 ;  /* 0x0000010000007a24 */ /* 0x001fe200078e0203 */
[----:B-1----:R-:W-:Y:S01]  /*0080*/  IADD3 R4, R4, c[0x0][0x200], RZ ;  /* 0x0000800004047a10 */ /* 0x002fe20007ffe0ff */
[----:B--2---:R-:W-:Y:S01]  /*0090*/  IMAD R2, R14, c[0x0][0x0], R11 ;  /* 0x000000000e027a24 */ /* 0x004fe200078e020b */
[----:B------:R-:W-:Y:S05]  /*00a0*/  @!P0 BRA `(.L_x_216) ;  /* 0x0000005000008947 */ /* 0x000fea0003800000 */
[----:B------:R-:W-:Y:S02]  /*00b0*/  MOV R8, 0xd0 ;  /* 0x000000d000087802 */ /* 0x000fe40000000f00 */
[----:B------:R-:W-:Y:S05]  /*00c0*/  CALL.REL.NOINC `($__internal_10_$__cuda_sm20_div_s64) ;  /* 0x000011e000007944 */ /* 0x000fea0003c00000 */
[----:B------:R-:W-:-:S04]  /*00d0*/  IMAD.MOV R5, RZ, RZ, -R3 ;  /* 0x000000ffff057224 */ /* 0x000fc800078e0a03 */
[----:B------:R-:W-:Y:S01]  /*00e0*/  IMAD R4, R5, c[0x0][0x1b8], R4 ;  /* 0x00006e0005047a24 */ /* 0x000fe200078e0204 */
[----:B------:R-:W-:Y:S05]  /*00f0*/  BRA `(.L_x_217) ;  /* 0x0000014000007947 */ /* 0x000fea0003800000 */
.L_x_216:
        /* <DEDUP_REMOVED lines=20> */
.L_x_217:
        /* <DEDUP_REMOVED lines=8> */
[----:B------:R-:W-:Y:S01]  /*02c0*/  MOV R9, c[0x0][0x1f0] ;  /* 0x00007c0000097a02 */ /* 0x000fe20000000f00 */
[----:B------:R-:W-:Y:S01]  /*02d0*/  IMAD.MOV.U32 R13, RZ, RZ, c[0x0][0x1f8] ;  /* 0x00007e00ff0d7624 */ /* 0x000fe200078e00ff */
[C---:B------:R-:W-:Y:S01]  /*02e0*/  IADD3 R7, R4.reuse, 0x1, RZ ;  /* 0x0000000104077810 */ /* 0x040fe20007ffe0ff */
[----:B------:R-:W-:Y:S01]  /*02f0*/  ULDC.64 UR6, c[0x0][0x118] ;  /* 0x0000460000067ab9 */ /* 0x000fe20000000a00 */
[----:B------:R-:W-:Y:S01]  /*0300*/  IADD3 R8, R4, 0x1, -R9 ;  /* 0x0000000104087810 */ /* 0x000fe20007ffe809 */
[----:B------:R-:W-:Y:S01]  /*0310*/  IMAD.MOV.U32 R9, RZ, RZ, c[0x0][0x1f4] ;  /* 0x00007d00ff097624 */ /* 0x000fe200078e00ff */
[----:B------:R-:W-:Y:S01]  /*0320*/  IMNMX R7, R7, c[0x0][0x170], PT ;  /* 0x00005c0007077a17 */ /* 0x000fe20003800200 */
[----:B------:R-:W-:Y:S01]  /*0330*/  IMAD.MOV.U32 R26, RZ, RZ, RZ ;  /* 0x000000ffff1a7224 */ /* 0x000fe200078e00ff */
[----:B------:R-:W-:Y:S02]  /*0340*/  IMNMX R12, RZ, R8, !PT ;  /* 0x00000008ff0c7217 */ /* 0x000fe40007800200 */
[----:B------:R-:W-:-:S02]  /*0350*/  IADD3 R9, R0, 0x1, -R9 ;  /* 0x0000000100097810 */ /* 0x000fc40007ffe809 */
[----:B------:R-:W-:Y:S02]  /*0360*/  ISETP.GE.AND P0, PT, R12, R7, PT ;  /* 0x000000070c00720c */ /* 0x000fe40003f06270 */
[----:B------:R-:W-:Y:S02]  /*0370*/  IADD3 R10, R2, 0x1, -R13 ;  /* 0x00000001020a7810 */ /* 0x000fe40007ffe80d */
[----:B------:R-:W-:Y:S02]  /*0380*/  SHF.R.S32.HI R8, RZ, 0x1f, R3 ;  /* 0x0000001fff087819 */ /* 0x000fe40000011403 */
[----:B------:R-:W-:Y:S02]  /*0390*/  IMNMX R9, RZ, R9, !PT ;  /* 0x00000009ff097217 */ /* 0x000fe40007800200 */
[----:B------:R-:W-:-:S05]  /*03a0*/  IMNMX R10, RZ, R10, !PT ;  /* 0x0000000aff0a7217 */ /* 0x000fca0007800200 */
[----:B------:R-:W-:Y:S05]  /*03b0*/  @P0 BRA `(.L_x_218) ;  /* 0x00000d8000000947 */ /* 0x000fea0003800000 */
[----:B------:R-:W-:Y:S01]  /*03c0*/  SHF.R.S32.HI R13, RZ, 0x1f, R9 ;  /* 0x0000001fff0d7819 */ /* 0x000fe20000011409 */
[----:B------:R-:W-:Y:S01]  /*03d0*/  IMAD.WIDE.U32 R16, R9, c[0x0][0x198], RZ ;  /* 0x0000660009107a25 */ /* 0x000fe200078e00ff */
[----:B------:R-:W-:Y:S01]  /*03e0*/  IADD3 R22, -R14, RZ, RZ ;  /* 0x000000ff0e167210 */ /* 0x000fe20007ffe1ff */
[----:B------:R-:W-:Y:S02]  /*03f0*/  ULDC UR8, c[0x0][0x180] ;  /* 0x0000600000087ab9 */ /* 0x000fe40000000800 */
[----:B------:R-:W-:Y:S01]  /*0400*/  IMAD R18, R13, c[0x0][0x198], RZ ;  /* 0x000066000d127a24 */ /* 0x000fe200078e02ff */
[----:B------:R-:W-:Y:S01]  /*0410*/  ULOP3.LUT UR4, URZ, UR8, URZ, 0x33, !UPT ;  /* 0x000000083f047292 */ /* 0x000fe2000f8e333f */
[----:B------:R-:W-:Y:S02]  /*0420*/  IMAD.MOV.U32 R23, RZ, RZ, c[0x0][0x0] ;  /* 0x00000000ff177624 */ /* 0x000fe400078e00ff */
[----:B------:R-:W-:Y:S02]  /*0430*/  IMAD R13, R9, c[0x0][0x19c], R18 ;  /* 0x00006700090d7a24 */ /* 0x000fe400078e0212 */
[----:B------:R-:W-:-:S02]  /*0440*/  IMAD R18, R8, c[0x0][0x188], RZ ;  /* 0x0000620008127a24 */ /* 0x000fc400078e02ff */
[----:B------:R-:W-:Y:S01]  /*0450*/  IMAD.IADD R17, R17, 0x1, R13 ;  /* 0x0000000111117824 */ /* 0x000fe200078e020d */
[----:B------:R-:W-:Y:S01]  /*0460*/  SHF.R.S32.HI R13, RZ, 0x1f, R10 ;  /* 0x0000001fff0d7819 */ /* 0x000fe2000001140a */
[C---:B------:R-:W-:Y:S02]  /*0470*/  IMAD R18, R3.reuse, c[0x0][0x18c], R18 ;  /* 0x0000630003127a24 */ /* 0x040fe400078e0212 */
[----:B------:R-:W-:-:S04]  /*0480*/  IMAD.WIDE.U32 R20, R3, c[0x0][0x188], R16 ;  /* 0x0000620003147a25 */ /* 0x000fc800078e0010 */
[----:B------:R-:W-:Y:S02]  /*0490*/  IMAD.IADD R21, R18, 0x1, R21 ;  /* 0x0000000112157824 */ /* 0x000fe400078e0215 */
[----:B------:R-:W-:Y:S02]  /*04a0*/  IMAD R13, R13, c[0x0][0x1a0], RZ ;  /* 0x000068000d0d7a24 */ /* 0x000fe400078e02ff */
[----:B------:R-:W-:-:S04]  /*04b0*/  IMAD.WIDE.U32 R14, R10, c[0x0][0x1a0], R20 ;  /* 0x000068000a0e7a25 */ /* 0x000fc800078e0014 */
[----:B------:R-:W-:Y:S02]  /*04c0*/  IMAD R20, R22, R23, -0x2 ;  /* 0xfffffffe16147424 */ /* 0x000fe400078e0217 */
[C---:B------:R-:W-:Y:S01]  /*04d0*/  IMAD R19, R10.reuse, c[0x0][0x1a4], R13 ;  /* 0x000069000a137a24 */ /* 0x040fe200078e020d */
[----:B------:R-:W-:Y:S01]  /*04e0*/  SHF.R.S32.HI R13, RZ, 0x1f, R12 ;  /* 0x0000001fff0d7819 */ /* 0x000fe2000001140c */
[----:B------:R-:W-:-:S04]  /*04f0*/  IMAD.WIDE.U32 R16, R10, c[0x0][0x1a0], R16 ;  /* 0x000068000a107a25 */ /* 0x000fc800078e0010 */
[----:B------:R-:W-:Y:S02]  /*0500*/  IMAD.IADD R20, R20, 0x1, -R11 ;  /* 0x0000000114147824 */ /* 0x000fe400078e0a0b */
[----:B------:R-:W-:Y:S02]  /*0510*/  IMAD.IADD R17, R17, 0x1, R19 ;  /* 0x0000000111117824 */ /* 0x000fe400078e0213 */
[----:B------:R-:W-:Y:S02]  /*0520*/  IMAD.IADD R15, R19, 0x1, R15 ;  /* 0x00000001130f7824 */ /* 0x000fe400078e020f */
[----:B------:R-:W-:Y:S01]  /*0530*/  IMAD R21, R13, c[0x0][0x190], RZ ;  /* 0x000064000d157a24 */ /* 0x000fe200078e02ff */
[----:B------:R-:W-:Y:S01]  /*0540*/  IMNMX R13, R20, UR4, !PT ;  /* 0x00000004140d7c17 */ /* 0x000fe2000f800200 */
[----:B------:R-:W-:Y:S01]  /*0550*/  IMAD.WIDE.U32 R16, R3, c[0x0][0x188], R16 ;  /* 0x0000620003107a25 */ /* 0x000fe200078e0010 */
[----:B------:R-:W-:Y:S01]  /*0560*/  LOP3.LUT R20, RZ, R10, RZ, 0x33, !PT ;  /* 0x0000000aff147212 */ /* 0x000fe200078e33ff */
[----:B------:R-:W-:Y:S01]  /*0570*/  UMOV UR4, URZ ;  /* 0x0000003f00047c82 */ /* 0x000fe20008000000 */
[----:B------:R-:W-:Y:S01]  /*0580*/  IADD3 R22, -R13, -0x2, -R10 ;  /* 0xfffffffe0d167810 */ /* 0x000fe20007ffe90a */
[----:B------:R-:W-:-:S02]  /*0590*/  IMAD R21, R12, c[0x0][0x194], R21 ;  /* 0x000065000c157a24 */ /* 0x000fc400078e0215 */
[----:B------:R-:W-:Y:S01]  /*05a0*/  IMAD.WIDE.U32 R14, R12, c[0x0][0x190], R14 ;  /* 0x000064000c0e7a25 */ /* 0x000fe200078e000e */
[----:B------:R-:W-:Y:S02]  /*05b0*/  ISETP.GE.U32.AND P1, PT, R22, 0x3, PT ;  /* 0x000000031600780c */ /* 0x000fe40003f26070 */
[----:B------:R-:W-:Y:S01]  /*05c0*/  IADD3 R22, R0, 0x1, RZ ;  /* 0x0000000100167810 */ /* 0x000fe20007ffe0ff */
[----:B------:R-:W-:Y:S01]  /*05d0*/  IMAD.IADD R19, R17, 0x1, R18 ;  /* 0x0000000111137824 */ /* 0x000fe200078e0212 */
[----:B------:R-:W-:Y:S01]  /*05e0*/  IADD3 R15, R21, R15, RZ ;  /* 0x0000000f150f7210 */ /* 0x000fe20007ffe0ff */
[----:B------:R-:W-:Y:S01]  /*05f0*/  IMAD.MOV.U32 R18, RZ, RZ, R16 ;  /* 0x000000ffff127224 */ /* 0x000fe200078e0010 */
[----:B------:R-:W-:Y:S01]  /*0600*/  LEA R11, P0, R14, c[0x0][0x160], 0x1 ;  /* 0x000058000e0b7a11 */ /* 0x000fe200078008ff */
[----:B------:R-:W-:Y:S01]  /*0610*/  IMAD.IADD R20, R20, 0x1, -R13 ;  /* 0x0000000114147824 */ /* 0x000fe200078e0a0d */
[----:B------:R-:W-:Y:S01]  /*0620*/  IADD3 R17, R2, 0x1, RZ ;  /* 0x0000000102117810 */ /* 0x000fe20007ffe0ff */
[----:B------:R-:W-:Y:S01]  /*0630*/  IMAD.WIDE.U32 R18, R12, c[0x0][0x190], R18 ;  /* 0x000064000c127a25 */ /* 0x000fe200078e0012 */
[----:B------:R-:W-:-:S02]  /*0640*/  LEA.HI.X R13, R14, c[0x0][0x164], R15, 0x1, P0 ;  /* 0x000059000e0d7a11 */ /* 0x000fc400000f0c0f */
[C---:B------:R-:W-:Y:S01]  /*0650*/  IADD3 R14, R10.reuse, 0x1, RZ ;  /* 0x000000010a0e7810 */ /* 0x040fe20007ffe0ff */
[----:B------:R-:W-:Y:S01]  /*0660*/  IMAD.MOV.U32 R26, RZ, RZ, RZ ;  /* 0x000000ffff1a7224 */ /* 0x000fe200078e00ff */
[C---:B------:R-:W-:Y:S01]  /*0670*/  IADD3 R15, R10.reuse, 0x2, RZ ;  /* 0x000000020a0f7810 */ /* 0x040fe20007ffe0ff */
[----:B------:R-:W-:Y:S01]  /*0680*/  IMAD.IADD R24, R19, 0x1, R21 ;  /* 0x0000000113187824 */ /* 0x000fe200078e0215 */
[----:B------:R-:W-:Y:S02]  /*0690*/  IADD3 R16, R10, 0x3, RZ ;  /* 0x000000030a107810 */ /* 0x000fe40007ffe0ff */
[----:B------:R-:W-:Y:S02]  /*06a0*/  IMNMX R22, R22, c[0x0][0x178], PT ;  /* 0x00005e0016167a17 */ /* 0x000fe40003800200 */
[----:B------:R-:W-:Y:S02]  /*06b0*/  IMNMX R17, R17, c[0x0][0x180], PT ;  /* 0x0000600011117a17 */ /* 0x000fe40003800200 */
[----:B------:R-:W-:-:S02]  /*06c0*/  LOP3.LUT R23, R20, 0x3, RZ, 0xc0, !PT ;  /* 0x0000000314177812 */ /* 0x000fc400078ec0ff */
.L_x_231:
[----:B------:R-:W-:Y:S01]  /*06d0*/  ISETP.GE.AND P0, PT, R9, R22, PT ;  /* 0x000000160900720c */ /* 0x000fe20003f06270 */
[----:B------:R-:W-:Y:S01]  /*06e0*/  BSSY B1, `(.L_x_219) ;  /* 0x00000a2000017945 */ /* 0x000fe20003800000 */
[----:B------:R-:W-:-:S04]  /*06f0*/  IADD3 R12, R12, 0x1, RZ ;  /* 0x000000010c0c7810 */ /* 0x000fc80007ffe0ff */
[----:B------:R-:W-:-:S07]  /*0700*/  ISETP.GE.AND P2, PT, R12, R7, PT ;  /* 0x000000070c00720c */ /* 0x000fce0003f46270 */
[----:B------:R-:W-:Y:S05]  /*0710*/  @P0 BRA `(.L_x_220) ;  /* 0x000009e000000947 */ /* 0x000fea0003800000 */
[----:B------:R-:W-:Y:S01]  /*0720*/  IMAD.MOV.U32 R25, RZ, RZ, R9 ;  /* 0x000000ffff197224 */ /* 0x000fe200078e0009 */
[----:B------:R-:W-:Y:S02]  /*0730*/  MOV R27, UR4 ;  /* 0x00000004001b7c02 */ /* 0x000fe40008000f00 */
.L_x_230:
[----:B------:R-:W-:Y:S01]  /*0740*/  ISETP.GE.AND P0, PT, R10, R17, PT ;  /* 0x000000110a00720c */ /* 0x000fe20003f06270 */
[----:B------:R-:W-:Y:S01]  /*0750*/  BSSY B0, `(.L_x_221) ;  /* 0x0000098000007945 */ /* 0x000fe20003800000 */
[----:B------:R-:W-:-:S04]  /*0760*/  IADD3 R25, R25, 0x1, RZ ;  /* 0x0000000119197810 */ /* 0x000fc80007ffe0ff */
[----:B------:R-:W-:-:S07]  /*0770*/  ISETP.GE.AND P3, PT, R25, R22, PT ;  /* 0x000000161900720c */ /* 0x000fce0003f66270 */
[----:B------:R-:W-:Y:S05]  /*0780*/  @P0 BRA `(.L_x_222) ;  /* 0x0000094000000947 */ /* 0x000fea0003800000 */
[----:B------:R-:W-:Y:S01]  /*0790*/  ISETP.NE.AND P0, PT, R23, RZ, PT ;  /* 0x000000ff1700720c */ /* 0x000fe20003f05270 */
[----:B------:R-:W-:Y:S01]  /*07a0*/  BSSY B2, `(.L_x_223) ;  /* 0x000001a000027945 */ /* 0x000fe20003800000 */
[----:B------:R-:W-:Y:S02]  /*07b0*/  IMAD.MOV.U32 R28, RZ, RZ, R10 ;  /* 0x000000ffff1c7224 */ /* 0x000fe400078e000a */
[----:B------:R-:W-:-:S09]  /*07c0*/  IMAD.MOV.U32 R29, RZ, RZ, R27 ;  /* 0x000000ffff1d7224 */ /* 0x000fd200078e001b */
[----:B------:R-:W-:Y:S05]  /*07d0*/  @!P0 BRA `(.L_x_224) ;  /* 0x0000016000008947 */ /* 0x000fea0003800000 */
[----:B------:R-:W-:-:S04]  /*07e0*/  IADD3 R21, P0, R27, R18, RZ ;  /* 0x000000121b157210 */ /* 0x000fc80007f1e0ff */
[----:B------:R-:W-:Y:S02]  /*07f0*/  LEA.HI.X.SX32 R28, R27, R24, 0x1, P0 ;  /* 0x000000181b1c7211 */ /* 0x000fe400000f0eff */
[----:B------:R-:W-:-:S04]  /*0800*/  LEA R20, P0, R21, c[0x0][0x160], 0x1 ;  /* 0x0000580015147a11 */ /* 0x000fc800078008ff */
[----:B------:R-:W-:-:S05]  /*0810*/  LEA.HI.X R21, R21, c[0x0][0x164], R28, 0x1, P0 ;  /* 0x0000590015157a11 */ /* 0x000fca00000f0c1c */
[----:B------:R-:W2:Y:S01]  /*0820*/  LDG.E.U16 R28, [R20.64] ;  /* 0x00000006141c7981 */ /* 0x000ea2000c1e1500 */
[----:B------:R-:W-:Y:S02]  /*0830*/  ISETP.NE.AND P0, PT, R23, 0x1, PT ;  /* 0x000000011700780c */ /* 0x000fe40003f05270 */
[----:B------:R-:W-:Y:S02]  /*0840*/  IADD3 R29, R27, 0x1, RZ ;  /* 0x000000011b1d7810 */ /* 0x000fe40007ffe0ff */
[----:B--2---:R-:W-:Y:S01]  /*0850*/  PRMT R31, RZ, 0x5410, R28 ;  /* 0x00005410ff1f7816 */ /* 0x004fe2000000001c */
[----:B------:R-:W-:-:S04]  /*0860*/  IMAD.MOV.U32 R28, RZ, RZ, R14 ;  /* 0x000000ffff1c7224 */ /* 0x000fc800078e000e */
[----:B------:R-:W-:-:S04]  /*0870*/  FADD.FTZ R26, R26, R31 ;  /* 0x0000001f1a1a7221 */ /* 0x000fc80000010000 */
[----:B------:R-:W-:Y:S05]  /*0880*/  @!P0 BRA `(.L_x_224) ;  /* 0x000000b000008947 */ /* 0x000fea0003800000 */
[----:B------:R-:W-:Y:S01]  /*0890*/  ISETP.NE.AND P0, PT, R23, 0x2, PT ;  /* 0x000000021700780c */ /* 0x000fe20003f05270 */
[----:B------:R-:W2:-:S12]  /*08a0*/  LDG.E.U16 R30, [R20.64+0x2] ;  /* 0x00000206141e7981 */ /* 0x000e98000c1e1500 */
[----:B------:R2:W3:Y:S01]  /*08b0*/  @P0 LDG.E.U16 R31, [R20.64+0x4] ;  /* 0x00000406141f0981 */ /* 0x0004e2000c1e1500 */
[C---:B------:R-:W-:Y:S01]  /*08c0*/  IADD3 R29, R27.reuse, 0x2, RZ ;  /* 0x000000021b1d7810 */ /* 0x040fe20007ffe0ff */
[----:B------:R-:W-:Y:S01]  /*08d0*/  IMAD.MOV.U32 R28, RZ, RZ, R15 ;  /* 0x000000ffff1c7224 */ /* 0x000fe200078e000f */
[----:B------:R-:W-:Y:S01]  /*08e0*/  @P0 IADD3 R29, R27, 0x3, RZ ;  /* 0x000000031b1d0810 */ /* 0x000fe20007ffe0ff */
[----:B------:R-:W-:Y:S01]  /*08f0*/  @P0 IMAD.MOV.U32 R28, RZ, RZ, R16 ;  /* 0x000000ffff1c0224 */ /* 0x000fe200078e0010 */
[----:B--2---:R-:W-:-:S05]  /*0900*/  PRMT R21, RZ, 0x5410, R30 ;  /* 0x00005410ff157816 */ /* 0x004fca000000001e */
[----:B------:R-:W-:Y:S01]  /*0910*/  FADD.FTZ R26, R26, R21 ;  /* 0x000000151a1a7221 */ /* 0x000fe20000010000 */
[----:B---3--:R-:W-:-:S05]  /*0920*/  @P0 PRMT R31, RZ, 0x5410, R31 ;  /* 0x00005410ff1f0816 */ /* 0x008fca000000001f */
[----:B------:R-:W-:Y:S02]  /*0930*/  @P0 FADD.FTZ R26, R26, R31 ;  /* 0x0000001f1a1a0221 */ /* 0x000fe40000010000 */
.L_x_224:
[----:B------:R-:W-:Y:S05]  /*0940*/  BSYNC B2 ;  /* 0x0000000000027941 */ /* 0x000fea0003800000 */
.L_x_223:
[----:B------:R-:W-:Y:S05]  /*0950*/  @!P1 BRA `(.L_x_222) ;  /* 0x0000077000009947 */ /* 0x000fea0003800000 */
[----:B------:R-:W-:Y:S01]  /*0960*/  IADD3 R20, R17, -R28, RZ ;  /* 0x8000001c11147210 */ /* 0x000fe20007ffe0ff */
[----:B------:R-:W-:Y:S01]  /*0970*/  BSSY B2, `(.L_x_225) ;  /* 0x0000040000027945 */ /* 0x000fe20003800000 */
[----:B------:R-:W-:Y:S01]  /*0980*/  PLOP3.LUT P0, PT, PT, PT, PT, 0x80, 0x0 ;  /* 0x000000000000781c */ /* 0x000fe20003f0f070 */
[----:B------:R-:W-:Y:S01]  /*0990*/  IMAD.MOV.U32 R31, RZ, RZ, R11 ;  /* 0x000000ffff1f7224 */ /* 0x000fe200078e000b */
[----:B------:R-:W-:Y:S01]  /*09a0*/  ISETP.GT.AND P4, PT, R20, 0xc, PT ;  /* 0x0000000c1400780c */ /* 0x000fe20003f84270 */
[----:B------:R-:W-:-:S12]  /*09b0*/  IMAD.MOV.U32 R30, RZ, RZ, R13 ;  /* 0x000000ffff1e7224 */ /* 0x000fd800078e000d */
[----:B------:R-:W-:Y:S05]  /*09c0*/  @!P4 BRA `(.L_x_226) ;  /* 0x000003a00000c947 */ /* 0x000fea0003800000 */
[----:B------:R-:W-:Y:S02]  /*09d0*/  PLOP3.LUT P0, PT, PT, PT, PT, 0x8, 0x0 ;  /* 0x000000000000781c */ /* 0x000fe40003f0e170 */
[----:B------:R-:W-:Y:S02]  /*09e0*/  IADD3 R33, R17, -0xc, RZ ;  /* 0xfffffff411217810 */ /* 0x000fe40007ffe0ff */
.L_x_227:
[----:B------:R-:W-:Y:S02]  /*09f0*/  IMAD.MOV.U32 R20, RZ, RZ, R31 ;  /* 0x000000ffff147224 */ /* 0x000fe400078e001f */
[----:B------:R-:W-:-:S04]  /*0a00*/  IMAD.MOV.U32 R21, RZ, RZ, R30 ;  /* 0x000000ffff157224 */ /* 0x000fc800078e001e */
[----:B------:R-:W-:-:S05]  /*0a10*/  IMAD.WIDE R20, R29, 0x2, R20 ;  /* 0x000000021d147825 */ /* 0x000fca00078e0214 */
[----:B------:R-:W2:Y:S04]  /*0a20*/  LDG.E.U16 R32, [R20.64] ;  /* 0x0000000614207981 */ /* 0x000ea8000c1e1500 */
[----:B------:R-:W3:Y:S04]  /*0a30*/  LDG.E.U16 R36, [R20.64+0x2] ;  /* 0x0000020614247981 */ /* 0x000ee8000c1e1500 */
[----:B------:R-:W4:Y:S01]  /*0a40*/  LDG.E.U16 R34, [R20.64+0x4] ;  /* 0x0000040614227981 */ /* 0x000f22000c1e1500 */
[----:B--2---:R-:W-:-:S03]  /*0a50*/  PRMT R35, RZ, 0x5410, R32 ;  /* 0x00005410ff237816 */ /* 0x004fc60000000020 */
[----:B------:R-:W2:Y:S02]  /*0a60*/  LDG.E.U16 R32, [R20.64+0x6] ;  /* 0x0000060614207981 */ /* 0x000ea4000c1e1500 */
[----:B------:R-:W-:Y:S02]  /*0a70*/  FADD.FTZ R35, R35, R26 ;  /* 0x0000001a23237221 */ /* 0x000fe40000010000 */
[----:B------:R-:W5:Y:S01]  /*0a80*/  LDG.E.U16 R26, [R20.64+0x8] ;  /* 0x00000806141a7981 */ /* 0x000f62000c1e1500 */
[----:B---3--:R-:W-:Y:S02]  /*0a90*/  PRMT R36, RZ, 0x5410, R36 ;  /* 0x00005410ff247816 */ /* 0x008fe40000000024 */
[----:B----4-:R-:W-:-:S03]  /*0aa0*/  PRMT R34, RZ, 0x5410, R34 ;  /* 0x00005410ff227816 */ /* 0x010fc60000000022 */
[----:B------:R-:W-:Y:S02]  /*0ab0*/  FADD.FTZ R35, R35, R36 ;  /* 0x0000002423237221 */ /* 0x000fe40000010000 */
[----:B------:R-:W3:Y:S02]  /*0ac0*/  LDG.E.U16 R36, [R20.64+0xa] ;  /* 0x00000a0614247981 */ /* 0x000ee4000c1e1500 */
[----:B------:R-:W-:Y:S01]  /*0ad0*/  FADD.FTZ R34, R35, R34 ;  /* 0x0000002223227221 */ /* 0x000fe20000010000 */
[----:B--2---:R-:W-:Y:S02]  /*0ae0*/  PRMT R35, RZ, 0x5410, R32 ;  /* 0x00005410ff237816 */ /* 0x004fe40000000020 */
[----:B------:R-:W2:Y:S03]  /*0af0*/  LDG.E.U16 R32, [R20.64+0xe] ;  /* 0x00000e0614207981 */ /* 0x000ea6000c1e1500 */
[----:B------:R-:W-:Y:S01]  /*0b00*/  FADD.FTZ R34, R34, R35 ;  /* 0x0000002322227221 */ /* 0x000fe20000010000 */
[----:B-----5:R-:W-:-:S02]  /*0b10*/  PRMT R35, RZ, 0x5410, R26 ;  /* 0x00005410ff237816 */ /* 0x020fc4000000001a */
[----:B------:R-:W4:Y:S03]  /*0b20*/  LDG.E.U16 R26, [R20.64+0x10] ;  /* 0x00001006141a7981 */ /* 0x000f26000c1e1500 */
[----:B------:R-:W-:Y:S02]  /*0b30*/  FADD.FTZ R35, R34, R35 ;  /* 0x0000002322237221 */ /* 0x000fe40000010000 */
[----:B------:R-:W5:Y:S01]  /*0b40*/  LDG.E.U16 R34, [R20.64+0xc] ;  /* 0x00000c0614227981 */ /* 0x000f62000c1e1500 */
[----:B---3--:R-:W-:-:S05]  /*0b50*/  PRMT R36, RZ, 0x5410, R36 ;  /* 0x00005410ff247816 */ /* 0x008fca0000000024 */
[----:B------:R-:W-:Y:S02]  /*0b60*/  FADD.FTZ R35, R35, R36 ;  /* 0x0000002423237221 */ /* 0x000fe40000010000 */
[----:B------:R-:W3:Y:S01]  /*0b70*/  LDG.E.U16 R36, [R20.64+0x12] ;  /* 0x0000120614247981 */ /* 0x000ee2000c1e1500 */
[----:B-----5:R-:W-:-:S05]  /*0b80*/  PRMT R34, RZ, 0x5410, R34 ;  /* 0x00005410ff227816 */ /* 0x020fca0000000022 */
[----:B------:R-:W-:Y:S01]  /*0b90*/  FADD.FTZ R34, R35, R34 ;  /* 0x0000002223227221 */ /* 0x000fe20000010000 */
[----:B--2---:R-:W-:Y:S02]  /*0ba0*/  PRMT R35, RZ, 0x5410, R32 ;  /* 0x00005410ff237816 */ /* 0x004fe40000000020 */
[----:B------:R-:W2:Y:S03]  /*0bb0*/  LDG.E.U16 R32, [R20.64+0x16] ;  /* 0x0000160614207981 */ /* 0x000ea6000c1e1500 */
[----:B------:R-:W-:Y:S01]  /*0bc0*/  FADD.FTZ R34, R34, R35 ;  /* 0x0000002322227221 */ /* 0x000fe20000010000 */
[----:B----4-:R-:W-:Y:S02]  /*0bd0*/  PRMT R35, RZ, 0x5410, R26 ;  /* 0x00005410ff237816 */ /* 0x010fe4000000001a */
[----:B------:R-:W4:Y:S03]  /*0be0*/  LDG.E.U16 R26, [R20.64+0x18] ;  /* 0x00001806141a7981 */ /* 0x000f26000c1e1500 */
[----:B------:R-:W-:-:S02]  /*0bf0*/  FADD.FTZ R35, R34, R35 ;  /* 0x0000002322237221 */ /* 0x000fc40000010000 */
[----:B------:R-:W5:Y:S01]  /*0c00*/  LDG.E.U16 R34, [R20.64+0x14] ;  /* 0x0000140614227981 */ /* 0x000f62000c1e1500 */
[----:B---3--:R-:W-:-:S05]  /*0c10*/  PRMT R36, RZ, 0x5410, R36 ;  /* 0x00005410ff247816 */ /* 0x008fca0000000024 */
[----:B------:R-:W-:Y:S01]  /*0c20*/  FADD.FTZ R35, R35, R36 ;  /* 0x0000002423237221 */ /* 0x000fe20000010000 */
[----:B-----5:R-:W-:-:S05]  /*0c30*/  PRMT R34, RZ, 0x5410, R34 ;  /* 0x00005410ff227816 */ /* 0x020fca0000000022 */
[----:B------:R-:W-:Y:S01]  /*0c40*/  FADD.FTZ R34, R35, R34 ;  /* 0x0000002223227221 */ /* 0x000fe20000010000 */
[----:B--2---:R-:W-:Y:S02]  /*0c50*/  PRMT R35, RZ, 0x5410, R32 ;  /* 0x00005410ff237816 */ /* 0x004fe40000000020 */
[----:B------:R0:W2:Y:S03]  /*0c60*/  LDG.E.U16 R32, [R20.64+0x1c] ;  /* 0x00001c0614207981 */ /* 0x0000a6000c1e1500 */
[----:B------:R-:W-:Y:S01]  /*0c70*/  FADD.FTZ R34, R34, R35 ;  /* 0x0000002322227221 */ /* 0x000fe20000010000 */
[----:B----4-:R-:W-:Y:S02]  /*0c80*/  PRMT R35, RZ, 0x5410, R26 ;  /* 0x00005410ff237816 */ /* 0x010fe4000000001a */
[----:B------:R-:W0:Y:S03]  /*0c90*/  LDG.E.U16 R26, [R20.64+0x1a] ;  /* 0x00001a06141a7981 */ /* 0x000e26000c1e1500 */
[----:B------:R-:W-:-:S02]  /*0ca0*/  FADD.FTZ R34, R34, R35 ;  /* 0x0000002322227221 */ /* 0x000fc40000010000 */
[----:B------:R0:W3:Y:S01]  /*0cb0*/  LDG.E.U16 R35, [R20.64+0x1e] ;  /* 0x00001e0614237981 */ /* 0x0000e2000c1e1500 */
[----:B------:R-:W-:-:S04]  /*0cc0*/  IADD3 R28, R28, 0x10, RZ ;  /* 0x000000101c1c7810 */ /* 0x000fc80007ffe0ff */
[----:B------:R-:W-:Y:S02]  /*0cd0*/  ISETP.GE.AND P4, PT, R28, R33, PT ;  /* 0x000000211c00720c */ /* 0x000fe40003f86270 */
[----:B------:R-:W-:-:S05]  /*0ce0*/  IADD3 R31, P5, R31, 0x20, RZ ;  /* 0x000000201f1f7810 */ /* 0x000fca0007fbe0ff */
[----:B------:R-:W-:Y:S01]  /*0cf0*/  IMAD.X R30, RZ, RZ, R30, P5 ;  /* 0x000000ffff1e7224 */ /* 0x000fe200028e061e */
[----:B0-----:R-:W-:-:S05]  /*0d00*/  PRMT R21, RZ, 0x5410, R26 ;  /* 0x00005410ff157816 */ /* 0x001fca000000001a */
[----:B------:R-:W-:Y:S01]  /*0d10*/  FADD.FTZ R34, R34, R21 ;  /* 0x0000001522227221 */ /* 0x000fe20000010000 */
[----:B--2---:R-:W-:Y:S02]  /*0d20*/  PRMT R21, RZ, 0x5410, R32 ;  /* 0x00005410ff157816 */ /* 0x004fe40000000020 */
[----:B---3--:R-:W-:-:S03]  /*0d30*/  PRMT R35, RZ, 0x5410, R35 ;  /* 0x00005410ff237816 */ /* 0x008fc60000000023 */
[----:B------:R-:W-:-:S04]  /*0d40*/  FADD.FTZ R34, R34, R21 ;  /* 0x0000001522227221 */ /* 0x000fc80000010000 */
[----:B------:R-:W-:Y:S01]  /*0d50*/  FADD.FTZ R26, R34, R35 ;  /* 0x00000023221a7221 */ /* 0x000fe20000010000 */
[----:B------:R-:W-:Y:S05]  /*0d60*/  @!P4 BRA `(.L_x_227) ;  /* 0xfffffc800000c947 */ /* 0x000fea000383ffff */
.L_x_226:
[----:B------:R-:W-:Y:S05]  /*0d70*/  BSYNC B2 ;  /* 0x0000000000027941 */ /* 0x000fea0003800000 */
.L_x_225:
[----:B------:R-:W-:Y:S01]  /*0d80*/  IADD3 R20, R17, -R28, RZ ;  /* 0x8000001c11147210 */ /* 0x000fe20007ffe0ff */
[----:B------:R-:W-:Y:S03]  /*0d90*/  BSSY B2, `(.L_x_228) ;  /* 0x0000022000027945 */ /* 0x000fe60003800000 */
[----:B------:R-:W-:-:S13]  /*0da0*/  ISETP.GT.AND P4, PT, R20, 0x4, PT ;  /* 0x000000041400780c */ /* 0x000fda0003f84270 */
[----:B------:R-:W-:Y:S05]  /*0db0*/  @!P4 BRA `(.L_x_229) ;  /* 0x000001f00000c947 */ /* 0x000fea0003800000 */
[----:B------:R-:W-:Y:S02]  /*0dc0*/  IMAD.MOV.U32 R20, RZ, RZ, R31 ;  /* 0x000000ffff147224 */ /* 0x000fe400078e001f */
[----:B------:R-:W-:-:S04]  /*0dd0*/  IMAD.MOV.U32 R21, RZ, RZ, R30 ;  /* 0x000000ffff157224 */ /* 0x000fc800078e001e */
[----:B------:R-:W-:-:S05]  /*0de0*/  IMAD.WIDE R20, R29, 0x2, R20 ;  /* 0x000000021d147825 */ /* 0x000fca00078e0214 */
[----:B------:R-:W2:Y:S04]  /*0df0*/  LDG.E.U16 R34, [R20.64] ;  /* 0x0000000614227981 */ /* 0x000ea8000c1e1500 */
[----:B------:R-:W3:Y:S04]  /*0e00*/  LDG.E.U16 R36, [R20.64+0x2] ;  /* 0x0000020614247981 */ /* 0x000ee8000c1e1500 */
[----:B------:R-:W4:Y:S04]  /*0e10*/  LDG.E.U16 R33, [R20.64+0x4] ;  /* 0x0000040614217981 */ /* 0x000f28000c1e1500 */
[----:B------:R-:W5:Y:S01]  /*0e20*/  LDG.E.U16 R32, [R20.64+0x6] ;  /* 0x0000060614207981 */ /* 0x000f62000c1e1500 */
[----:B--2---:R-:W-:-:S03]  /*0e30*/  PRMT R35, RZ, 0x5410, R34 ;  /* 0x00005410ff237816 */ /* 0x004fc60000000022 */
[----:B------:R-:W2:Y:S01]  /*0e40*/  LDG.E.U16 R34, [R20.64+0x8] ;  /* 0x0000080614227981 */ /* 0x000ea2000c1e1500 */
[----:B---3--:R-:W-:Y:S01]  /*0e50*/  PRMT R36, RZ, 0x5410, R36 ;  /* 0x00005410ff247816 */ /* 0x008fe20000000024 */
[----:B------:R-:W-:Y:S01]  /*0e60*/  FADD.FTZ R35, R26, R35 ;  /* 0x000000231a237221 */ /* 0x000fe20000010000 */
[----:B----4-:R-:W-:-:S03]  /*0e70*/  PRMT R26, RZ, 0x5410, R33 ;  /* 0x00005410ff1a7816 */ /* 0x010fc60000000021 */
[----:B------:R-:W-:Y:S01]  /*0e80*/  FADD.FTZ R35, R35, R36 ;  /* 0x0000002423237221 */ /* 0x000fe20000010000 */
[----:B-----5:R-:W-:-:S03]  /*0e90*/  PRMT R33, RZ, 0x5410, R32 ;  /* 0x00005410ff217816 */ /* 0x020fc60000000020 */
[----:B------:R-:W-:Y:S01]  /*0ea0*/  FADD.FTZ R26, R35, R26 ;  /* 0x0000001a231a7221 */ /* 0x000fe20000010000 */
[----:B------:R0:W3:Y:S03]  /*0eb0*/  LDG.E.U16 R32, [R20.64+0xe] ;  /* 0x00000e0614207981 */ /* 0x0000e6000c1e1500 */
[----:B------:R-:W-:Y:S01]  /*0ec0*/  FADD.FTZ R33, R26, R33 ;  /* 0x000000211a217221 */ /* 0x000fe20000010000 */
[----:B------:R-:W0:Y:S04]  /*0ed0*/  LDG.E.U16 R35, [R20.64+0xa] ;  /* 0x00000a0614237981 */ /* 0x000e28000c1e1500 */
[----:B------:R0:W4:Y:S01]  /*0ee0*/  LDG.E.U16 R26, [R20.64+0xc] ;  /* 0x00000c06141a7981 */ /* 0x000122000c1e1500 */
[----:B------:R-:W-:-:S02]  /*0ef0*/  IADD3 R31, P4, R31, 0x10, RZ ;  /* 0x000000101f1f7810 */ /* 0x000fc40007f9e0ff */
[----:B------:R-:W-:Y:S02]  /*0f00*/  PLOP3.LUT P0, PT, PT, PT, PT, 0x8, 0x0 ;  /* 0x000000000000781c */ /* 0x000fe40003f0e170 */
[----:B------:R-:W-:Y:S01]  /*0f10*/  IADD3 R28, R28, 0x8, RZ ;  /* 0x000000081c1c7810 */ /* 0x000fe20007ffe0ff */
[----:B------:R-:W-:Y:S01]  /*0f20*/  IMAD.X R30, RZ, RZ, R30, P4 ;  /* 0x000000ffff1e7224 */ /* 0x000fe200020e061e */
[----:B--2---:R-:W-:-:S05]  /*0f30*/  PRMT R34, RZ, 0x5410, R34 ;  /* 0x00005410ff227816 */ /* 0x004fca0000000022 */
[----:B------:R-:W-:Y:S01]  /*0f40*/  FADD.FTZ R33, R33, R34 ;  /* 0x0000002221217221 */ /* 0x000fe20000010000 */
[----:B0-----:R-:W-:Y:S02]  /*0f50*/  PRMT R20, RZ, 0x5410, R35 ;  /* 0x00005410ff147816 */ /* 0x001fe40000000023 */
[----:B----4-:R-:W-:-:S03]  /*0f60*/  PRMT R26, RZ, 0x5410, R26 ;  /* 0x00005410ff1a7816 */ /* 0x010fc6000000001a */
[----:B------:R-:W-:Y:S01]  /*0f70*/  FADD.FTZ R33, R33, R20 ;  /* 0x0000001421217221 */ /* 0x000fe20000010000 */
[----:B---3--:R-:W-:-:S03]  /*0f80*/  PRMT R21, RZ, 0x5410, R32 ;  /* 0x00005410ff157816 */ /* 0x008fc60000000020 */
[----:B------:R-:W-:-:S04]  /*0f90*/  FADD.FTZ R26, R33, R26 ;  /* 0x0000001a211a7221 */ /* 0x000fc80000010000 */
[----:B------:R-:W-:Y:S02]  /*0fa0*/  FADD.FTZ R26, R26, R21 ;  /* 0x000000151a1a7221 */ /* 0x000fe40000010000 */
.L_x_229:
[----:B------:R-:W-:Y:S05]  /*0fb0*/  BSYNC B2 ;  /* 0x0000000000027941 */ /* 0x000fea0003800000 */
.L_x_228:
[----:B------:R-:W-:Y:S01]  /*0fc0*/  ISETP.LT.OR P0, PT, R28, R17, P0 ;  /* 0x000000111c00720c */ /* 0x000fe20000701670 */
[----:B------:R-:W-:Y:S02]  /*0fd0*/  IMAD.MOV.U32 R20, RZ, RZ, R31 ;  /* 0x000000ffff147224 */ /* 0x000fe400078e001f */
[----:B------:R-:W-:-:S10]  /*0fe0*/  IMAD.MOV.U32 R21, RZ, RZ, R30 ;  /* 0x000000ffff157224 */ /* 0x000fd400078e001e */
[----:B------:R-:W-:Y:S05]  /*0ff0*/  @!P0 BRA `(.L_x_222) ;  /* 0x000000d000008947 */ /* 0x000fea0003800000 */
[----:B------:R-:W-:-:S05]  /*1000*/  IMAD.WIDE R20, R29, 0x2, R20 ;  /* 0x000000021d147825 */ /* 0x000fca00078e0214 */
[----:B------:R-:W2:Y:S04]  /*1010*/  LDG.E.U16 R28, [R20.64] ;  /* 0x00000006141c7981 */ /* 0x000ea8000c1e1500 */
[----:B------:R2:W3:Y:S04]  /*1020*/  LDG.E.U16 R29, [R20.64+0x2] ;  /* 0x00000206141d7981 */ /* 0x0004e8000c1e1500 */
[----:B------:R2:W4:Y:S04]  /*1030*/  LDG.E.U16 R30, [R20.64+0x4] ;  /* 0x00000406141e7981 */ /* 0x000528000c1e1500 */
[----:B------:R2:W5:Y:S02]  /*1040*/  LDG.E.U16 R31, [R20.64+0x6] ;  /* 0x00000606141f7981 */ /* 0x000564000c1e1500 */
[----:B--2---:R-:W-:-:S02]  /*1050*/  PRMT R21, RZ, 0x5410, R28 ;  /* 0x00005410ff157816 */ /* 0x004fc4000000001c */
[----:B---3--:R-:W-:-:S03]  /*1060*/  PRMT R29, RZ, 0x5410, R29 ;  /* 0x00005410ff1d7816 */ /* 0x008fc6000000001d */
[----:B------:R-:W-:Y:S01]  /*1070*/  FADD.FTZ R26, R26, R21 ;  /* 0x000000151a1a7221 */ /* 0x000fe20000010000 */
[----:B----4-:R-:W-:-:S03]  /*1080*/  PRMT R21, RZ, 0x5410, R30 ;  /* 0x00005410ff157816 */ /* 0x010fc6000000001e */
[----:B------:R-:W-:Y:S01]  /*1090*/  FADD.FTZ R26, R26, R29 ;  /* 0x0000001d1a1a7221 */ /* 0x000fe20000010000 */
[----:B-----5:R-:W-:-:S03]  /*10a0*/  PRMT R31, RZ, 0x5410, R31 ;  /* 0x00005410ff1f7816 */ /* 0x020fc6000000001f */
[----:B------:R-:W-:-:S04]  /*10b0*/  FADD.FTZ R26, R26, R21 ;  /* 0x000000151a1a7221 */ /* 0x000fc80000010000 */
[----:B------:R-:W-:Y:S02]  /*10c0*/  FADD.FTZ R26, R26, R31 ;  /* 0x0000001f1a1a7221 */ /* 0x000fe40000010000 */
.L_x_222:
[----:B------:R-:W-:Y:S05]  /*10d0*/  BSYNC B0 ;  /* 0x0000000000007941 */ /* 0x000fea0003800000 */
.L_x_221:
[----:B------:R-:W-:Y:S01]  /*10e0*/  IADD3 R27, R27, c[0x0][0x180], RZ ;  /* 0x000060001b1b7a10 */ /* 0x000fe20007ffe0ff */
[----:B------:R-:W-:Y:S05]  /*10f0*/  @!P3 BRA `(.L_x_230) ;  /* 0xfffff6400000b947 */ /* 0x000fea000383ffff */
.L_x_220:
[----:B------:R-:W-:Y:S05]  /*1100*/  BSYNC B1 ;  /* 0x0000000000017941 */ /* 0x000fea0003800000 */
.L_x_219:
[----:B------:R-:W-:Y:S02]  /*1110*/  ULDC UR5, c[0x0][0x178] ;  /* 0x00005e0000057ab9 */ /* 0x000fe40000000800 */
[----:B------:R-:W-:Y:S01]  /*1120*/  UIMAD UR4, UR8, UR5, UR4 ;  /* 0x00000005080472a4 */ /* 0x000fe2000f8e0204 */
[----:B------:R-:W-:Y:S05]  /*1130*/  @!P2 BRA `(.L_x_231) ;  /* 0xfffff5900000a947 */ /* 0x000fea000383ffff */
.L_x_218:
[----:B------:R-:W-:Y:S02]  /*1140*/  IMAD R5, R5, c[0x0][0x1e0], RZ ;  /* 0x0000780005057a24 */ /* 0x000fe400078e02ff */
[----:B------:R-:W-:-:S04]  /*1150*/  IMAD.WIDE.U32 R10, R0, c[0x0][0x1e0], RZ ;  /* 0x00007800000a7a25 */ /* 0x000fc800078e00ff */
[----:B------:R-:W-:Y:S01]  /*1160*/  IMAD R5, R0, c[0x0][0x1e4], R5 ;  /* 0x0000790000057a24 */ /* 0x000fe200078e0205 */
[----:B------:R-:W-:Y:S01]  /*1170*/  SHF.R.S32.HI R0, RZ, 0x1f, R4 ;  /* 0x0000001fff007819 */ /* 0x000fe20000011404 */
[----:B------:R-:W-:Y:S02]  /*1180*/  IMAD R7, R6, c[0x0][0x1e8], RZ ;  /* 0x00007a0006077a24 */ /* 0x000fe400078e02ff */
[----:B------:R-:W-:Y:S01]  /*1190*/  IMAD R8, R8, c[0x0][0x1d0], RZ ;  /* 0x0000740008087a24 */ /* 0x000fe200078e02ff */
[----:B------:R-:W-:Y:S01]  /*11a0*/  IADD3 R11, R11, R5, RZ ;  /* 0x000000050b0b7210 */ /* 0x000fe20007ffe0ff */
[----:B------:R-:W-:Y:S02]  /*11b0*/  IMAD R5, R2, c[0x0][0x1ec], R7 ;  /* 0x00007b0002057a24 */ /* 0x000fe400078e0207 */
[----:B------:R-:W-:Y:S02]  /*11c0*/  IMAD R9, R0, c[0x0][0x1d8], RZ ;  /* 0x0000760000097a24 */ /* 0x000fe400078e02ff */
[----:B------:R-:W-:-:S04]  /*11d0*/  IMAD.WIDE.U32 R6, R2, c[0x0][0x1e8], R10 ;  /* 0x00007a0002067a25 */ /* 0x000fc800078e000a */
[----:B------:R-:W-:Y:S02]  /*11e0*/  IMAD.IADD R7, R7, 0x1, R5 ;  /* 0x0000000107077824 */ /* 0x000fe400078e0205 */
[C---:B------:R-:W-:Y:S02]  /*11f0*/  IMAD R9, R4.reuse, c[0x0][0x1dc], R9 ;  /* 0x0000770004097a24 */ /* 0x040fe400078e0209 */
[----:B------:R-:W-:-:S04]  /*1200*/  IMAD.WIDE.U32 R4, R4, c[0x0][0x1d8], R6 ;  /* 0x0000760004047a25 */ /* 0x000fc800078e0006 */
[----:B------:R-:W-:Y:S02]  /*1210*/  IMAD.IADD R5, R5, 0x1, R9 ;  /* 0x0000000105057824 */ /* 0x000fe400078e0209 */
[C---:B------:R-:W-:Y:S02]  /*1220*/  IMAD R7, R3.reuse, c[0x0][0x1d4], R8 ;  /* 0x0000750003077a24 */ /* 0x040fe400078e0208 */
[----:B------:R-:W-:-:S04]  /*1230*/  IMAD.WIDE.U32 R2, R3, c[0x0][0x1d0], R4 ;  /* 0x0000740003027a25 */ /* 0x000fc800078e0004 */
[----:B------:R-:W-:Y:S01]  /*1240*/  FMUL.FTZ R26, R26, c[0x0][0x1fc] ;  /* 0x00007f001a1a7a20 */ /* 0x000fe20000410000 */
[----:B------:R-:W-:Y:S01]  /*1250*/  LEA R4, P0, R2, c[0x0][0x1a8], 0x1 ;  /* 0x00006a0002047a11 */ /* 0x000fe200078008ff */
[----:B------:R-:W-:-:S03]  /*1260*/  IMAD.IADD R3, R3, 0x1, R7 ;  /* 0x0000000103037824 */ /* 0x000fc600078e0207 */
[----:B------:R-:W-:Y:S02]  /*1270*/  F2FP.BF16.PACK_AB R26, RZ, R26 ;  /* 0x0000001aff1a723e */ /* 0x000fe400000010ff */
[----:B------:R-:W-:-:S05]  /*1280*/  LEA.HI.X R5, R2, c[0x0][0x1ac], R3, 0x1, P0 ;  /* 0x00006b0002057a11 */ /* 0x000fca00000f0c03 */
[----:B------:R-:W-:Y:S01]  /*1290*/  STG.E.U16 [R4.64], R26 ;  /* 0x0000001a04007986 */ /* 0x000fe2000c101506 */
[----:B------:R-:W-:Y:S05]  /*12a0*/  EXIT ;  /* 0x000000000000794d */ /* 0x000fea0003800000 */
        .weak           $__internal_10_$__cuda_sm20_div_s64
        .type           $__internal_10_$__cuda_sm20_div_s64,@function
        .size           $__internal_10_$__cuda_sm20_div_s64,(.L_x_774 - $__internal_10_$__cuda_sm20_div_s64)
$__internal_10_$__cuda_sm20_div_s64:
        /* <DEDUP_REMOVED lines=41> */
[----:B------:R-:W-:-:S03]  /*1540*/  IMAD.X R3, RZ, RZ, RZ, P0 ;  /* 0x000000ffff037224 */ /* 0x000fc600000e06ff */
[C---:B------:R-:W-:Y:S01]  /*1550*/  IADD3 R10, R5.reuse, 0x1, RZ ;  /* 0x00000001050a7810 */ /* 0x040fe20007ffe0ff */
[----:B------:R-:W-:Y:S01]  /*1560*/  IMAD.WIDE.U32 R12, R5, R6, RZ ;  /* 0x00000006050c7225 */ /* 0x000fe200078e00ff */
[----:B------:R-:W-:-:S03]  /*1570*/  IADD3.X R3, RZ, R3, RZ, P2, !PT ;  /* 0x00000003ff037210 */ /* 0x000fc600017fe4ff */
[----:B------:R-:W-:Y:S01]  /*1580*/  IMAD R9, R5, R7, R13 ;  /* 0x0000000705097224 */ /* 0x000fe200078e020d */
[----:B------:R-:W-:-:S03]  /*1590*/  IADD3 R13, P2, -R12, R4, RZ ;  /* 0x000000040c0d7210 */ /* 0x000fc60007f5e1ff */
        /* <DEDUP_REMOVED lines=11> */
[----:B------:R-:W-:Y:S01]  /*1650*/  ISETP.GE.U32.AND.EX P0, PT, R9, R7, PT, P0 ;  /* 0x000000070900720c */ /* 0x000fe20003f06100 */
[----:B------:R-:W-:-:S03]  /*1660*/  IMAD.MOV.U32 R9, RZ, RZ, 0x0 ;  /* 0x00000000ff097424 */ /* 0x000fc600078e00ff */
[----:B------:R-:W-:Y:S02]  /*1670*/  SEL R3, R3, R10, P0 ;  /* 0x0000000a03037207 */ /* 0x000fe40000000000 */
[----:B------:R-:W-:-:S03]  /*1680*/  ISETP.NE.U32.AND P0, PT, RZ, c[0x0][0x1b8], PT ;  /* 0x00006e00ff007a0c */ /* 0x000fc60003f05070 */
[----:B------:R-:W-:Y:S01]  /*1690*/  IMAD.MOV R6, RZ, RZ, -R3 ;  /* 0x000000ffff067224 */ /* 0x000fe200078e0a03 */
[----:B------:R-:W-:-:S04]  /*16a0*/  ISETP.NE.AND.EX P0, PT, RZ, c[0x0][0x1bc], PT, P0 ;  /* 0x00006f00ff007a0c */ /* 0x000fc80003f05300 */
[----:B------:R-:W-:-:S04]  /*16b0*/  SEL R3, R6, R3, !P1 ;  /* 0x0000000306037207 */ /* 0x000fc80004800000 */
[----:B------:R-:W-:Y:S01]  /*16c0*/  SEL R3, R3, 0xffffffff, P0 ;  /* 0xffffffff03037807 */ /* 0x000fe20000000000 */
[----:B------:R-:W-:Y:S06]  /*16d0*/  RET.REL.NODEC R8 `(_ZN2at6native49_GLOBAL__N__09e94e3a_16_AveragePool3d_cu_a8eae74c44avg_pool3d_single_backward_out_frame_stride1IN3c108BFloat16EfEEvNS_27GenericPackedTensorAccessorIKT_Lm4ENS_16DefaultPtrTraitsElEENS5_IS6_Lm4ES8_lEEiiiT0_i) ;  /* 0xffffe92008007950 */ /* 0x000fec0003c3ffff */
.L_x_232:
        /* <DEDUP_REMOVED lines=10> */
.L_x_774:


//--------------------- .text._ZN2at6native49_GLOBAL__N__09e94e3a_16_AveragePool3d_cu_a8eae74c44avg_pool3d_single_backward_out_frame_stride1IN3c104HalfEfEEvNS_27GenericPackedTensorAccessorIKT_Lm4ENS_16DefaultPtrTraitsElEENS5_IS6_Lm4ES8_lEEiiiT0_i --------------------------
	.section	.text._ZN2at6native49_GLOBAL__N__09e94e3a_16_AveragePool3d_cu_a8eae74c44avg_pool3d_single_backward_out_frame_stride1IN3c104HalfEfEEvNS_27GenericPackedTensorAccessorIKT_Lm4ENS_16DefaultPtrTraitsElEENS5_IS6_Lm4ES8_lEEiiiT0_i,"ax",@progbits
	.sectioninfo	@"SHI_REGISTERS=40"
	.align	128
.text._ZN2at6native49_GLOBAL__N__09e94e3a_16_AveragePool3d_cu_a8eae74c44avg_pool3d_single_backward_out_frame_stride1IN3c104HalfEfEEvNS_27GenericPackedTensorAccessorIKT_Lm4ENS_16DefaultPtrTraitsElEENS5_IS6_Lm4ES8_lEEiiiT0_i:
        .type           _ZN2at6native49_GLOBAL__N__09e94e3a_16_AveragePool3d_cu_a8eae74c44avg_pool3d_single_backward_out_frame_stride1IN3c104HalfEfEEvNS_27GenericPackedTensorAccessorIKT_Lm4ENS_16DefaultPtrTraitsElEENS5_IS6_Lm4ES8_lEEiiiT0_i,@function
        .size           _ZN2at6native49_GLOBAL__N__09e94e3a_16_AveragePool3d_cu_a8eae74c44avg_pool3d_single_backward_out_frame_stride1IN3c104HalfEfEEvNS_27GenericPackedTensorAccessorIKT_Lm4ENS_16DefaultPtrTraitsElEENS5_IS6_Lm4ES8_lEEiiiT0_i,(.L_x_776 - _ZN2at6native49_GLOBAL__N__09e94e3a_16_AveragePool3d_cu_a8eae74c44avg_pool3d_single_backward_out_frame_stride1IN3c104HalfEfEEvNS_27GenericPackedTensorAccessorIKT_Lm4ENS_16DefaultPtrTraitsElEENS5_IS6_Lm4ES8_lEEiiiT0_i)
        .other          _ZN2at6native49_GLOBAL__N__09e94e3a_16_AveragePool3d_cu_a8eae74c44avg_pool3d_single_backward_out_frame_stride1IN3c104HalfEfEEvNS_27GenericPackedTensorAccessorIKT_Lm4ENS_16DefaultPtrTraitsElEENS5_IS6_Lm4ES8_lEEiiiT0_i,@"STO_CUDA_ENTRY STV_DEFAULT"
_ZN2at6native49_GLOBAL__N__09e94e3a_16_AveragePool3d_cu_a8eae74c44avg_pool3d_single_backward_out_frame_stride1IN3c104HalfEfEEvNS_27GenericPackedTensorAccessorIKT_Lm4ENS_16DefaultPtrTraitsElEENS5_IS6_Lm4ES8_lEEiiiT0_i:
        /* <DEDUP_REMOVED lines=12> */
[----:B------:R-:W-:Y:S05]  /*00c0*/  CALL.REL.NOINC `($__internal_11_$__cuda_sm20_div_s64) ;  /* 0x000011e000007944 */ /* 0x000fea0003c00000 */
[----:B------:R-:W-:-:S04]  /*00d0*/  IMAD.MOV R5, RZ, RZ, -R3 ;  /* 0x000000ffff057224 */ /* 0x000fc800078e0a03 */
[----:B------:R-:W-:Y:S01]  /*00e0*/  IMAD R4, R5, c[0x0][0x1b8], R4 ;  /* 0x00006e0005047a24 */ /* 0x000fe200078e0204 */
[----:B------:R-:W-:Y:S05]  /*00f0*/  BRA `(.L_x_234) ;  /* 0x0000014000007947 */ /* 0x000fea0003800000 */
.L_x_233:
        /* <DEDUP_REMOVED lines=17> */
[----:B------:R-:W-:-:S04]  /*0210*/  @!P2 LOP3.LUT R3, RZ, c[0x0][0x1b8], RZ, 0x33, !PT ;  /* 0x00006e00ff03aa12 */ /* 0x000fc800078e33ff */
[----:B------:R-:W-:-:S05]  /*0220*/  IADD3 R5, -R3, RZ, RZ ;  /* 0x000000ff03057210 */ /* 0x000fca0007ffe1ff */
[----:B------:R-:W-:Y:S02]  /*0230*/  IMAD R4, R5, c[0x0][0x1b8], R4 ;  /* 0x00006e0005047a24 */ /* 0x000fe400078e0204 */
.L_x_234:
        /* <DEDUP_REMOVED lines=8> */
[----:B------:R-:W-:Y:S01]  /*02c0*/  IMAD.MOV.U32 R9, RZ, RZ, c[0x0][0x1f0] ;  /* 0x00007c00ff097624 */ /* 0x000fe200078e00ff */
[C---:B------:R-:W-:Y:S01]  /*02d0*/  IADD3 R7, R4.reuse, 0x1, RZ ;  /* 0x0000000104077810 */ /* 0x040fe20007ffe0ff */
[----:B------:R-:W-:Y:S01]  /*02e0*/  ULDC.64 UR6, c[0x0][0x118] ;  /* 0x0000460000067ab9 */ /* 0x000fe20000000a00 */
[----:B------:R-:W-:Y:S01]  /*02f0*/  MOV R13, c[0x0][0x1f8] ;  /* 0x00007e00000d7a02 */ /* 0x000fe20000000f00 */
[----:B------:R-:W-:Y:S01]  /*0300*/  IMAD.MOV.U32 R26, RZ, RZ, RZ ;  /* 0x000000ffff1a7224 */ /* 0x000fe200078e00ff */
[----:B------:R-:W-:Y:S01]  /*0310*/  IADD3 R8, R4, 0x1, -R9 ;  /* 0x0000000104087810 */ /* 0x000fe20007ffe809 */
[----:B------:R-:W-:Y:S01]  /*0320*/  IMAD.MOV.U32 R9, RZ, RZ, c[0x0][0x1f4] ;  /* 0x00007d00ff097624 */ /* 0x000fe200078e00ff */
[----:B------:R-:W-:Y:S02]  /*0330*/  IMNMX R7, R7, c[0x0][0x170], PT ;  /* 0x00005c0007077a17 */ /* 0x000fe40003800200 */
        /* <DEDUP_REMOVED lines=10> */
[----:B------:R-:W-:Y:S02]  /*03e0*/  ULDC UR8, c[0x0][0x180] ;  /* 0x0000600000087ab9 */ /* 0x000fe40000000800 */
[----:B------:R-:W-:Y:S01]  /*03f0*/  ULOP3.LUT UR4, URZ, UR8, URZ, 0x33, !UPT ;  /* 0x000000083f047292 */ /* 0x000fe2000f8e333f */
[----:B------:R-:W-:Y:S02]  /*0400*/  IMAD R18, R13, c[0x0][0x198], RZ ;  /* 0x000066000d127a24 */ /* 0x000fe400078e02ff */
[----:B------:R-:W-:Y:S02]  /*0410*/  IMAD.MOV R22, RZ, RZ, -R14 ;  /* 0x000000ffff167224 */ /* 0x000fe400078e0a0e */
[----:B------:R-:W-:Y:S02]  /*0420*/  IMAD R13, R9, c[0x0][0x19c], R18 ;  /* 0x00006700090d7a24 */ /* 0x000fe400078e0212 */
[----:B------:R-:W-:-:S02]  /*0430*/  IMAD R18, R8, c[0x0][0x188], RZ ;  /* 0x0000620008127a24 */ /* 0x000fc400078e02ff */
[----:B------:R-:W-:Y:S01]  /*0440*/  IMAD.IADD R17, R17, 0x1, R13 ;  /* 0x0000000111117824 */ /* 0x000fe200078e020d */
[----:B------:R-:W-:Y:S01]  /*0450*/  SHF.R.S32.HI R13, RZ, 0x1f, R10 ;  /* 0x0000001fff0d7819 */ /* 0x000fe2000001140a */
[C---:B------:R-:W-:Y:S02]  /*0460*/  IMAD R18, R3.reuse, c[0x0][0x18c], R18 ;  /* 0x0000630003127a24 */ /* 0x040fe400078e0212 */
[----:B------:R-:W-:-:S04]  /*0470*/  IMAD.WIDE.U32 R20, R3, c[0x0][0x188], R16 ;  /* 0x0000620003147a25 */ /* 0x000fc800078e0010 */
[----:B------:R-:W-:Y:S01]  /*0480*/  IMAD R13, R13, c[0x0][0x1a0], RZ ;  /* 0x000068000d0d7a24 */ /* 0x000fe200078e02ff */
[----:B------:R-:W-:Y:S01]  /*0490*/  IADD3 R21, R18, R21, RZ ;  /* 0x0000001512157210 */ /* 0x000fe20007ffe0ff */
[----:B------:R-:W-:Y:S02]  /*04a0*/  IMAD.MOV.U32 R23, RZ, RZ, c[0x0][0x0] ;  /* 0x00000000ff177624 */ /* 0x000fe400078e00ff */
[C---:B------:R-:W-:Y:S01]  /*04b0*/  IMAD R19, R10.reuse, c[0x0][0x1a4], R13 ;  /* 0x000069000a137a24 */ /* 0x040fe200078e020d */
[----:B------:R-:W-:Y:S01]  /*04c0*/  SHF.R.S32.HI R13, RZ, 0x1f, R12 ;  /* 0x0000001fff0d7819 */ /* 0x000fe2000001140c */
[----:B------:R-:W-:-:S04]  /*04d0*/  IMAD.WIDE.U32 R16, R10, c[0x0][0x1a0], R16 ;  /* 0x000068000a107a25 */ /* 0x000fc800078e0010 */
[----:B------:R-:W-:Y:S01]  /*04e0*/  IMAD.WIDE.U32 R14, R10, c[0x0][0x1a0], R20 ;  /* 0x000068000a0e7a25 */ /* 0x000fe200078e0014 */
[----:B------:R-:W-:-:S03]  /*04f0*/  IADD3 R17, R17, R19, RZ ;  /* 0x0000001311117210 */ /* 0x000fc60007ffe0ff */
[----:B------:R-:W-:Y:S02]  /*0500*/  IMAD R20, R22, R23, -0x2 ;  /* 0xfffffffe16147424 */ /* 0x000fe400078e0217 */
[----:B------:R-:W-:-:S04]  /*0510*/  IMAD.WIDE.U32 R16, R3, c[0x0][0x188], R16 ;  /* 0x0000620003107a25 */ /* 0x000fc800078e0010 */
[----:B------:R-:W-:Y:S02]  /*0520*/  IMAD.IADD R20, R20, 0x1, -R11 ;  /* 0x0000000114147824 */ /* 0x000fe400078e0a0b */
[----:B------:R-:W-:Y:S01]  /*0530*/  IMAD.IADD R15, R19, 0x1, R15 ;  /* 0x00000001130f7824 */ /* 0x000fe200078e020f */
[----:B------:R-:W-:Y:S01]  /*0540*/  IADD3 R19, R17, R18, RZ ;  /* 0x0000001211137210 */ /* 0x000fe20007ffe0ff */
[----:B------:R-:W-:Y:S01]  /*0550*/  IMAD R21, R13, c[0x0][0x190], RZ ;  /* 0x000064000d157a24 */ /* 0x000fe200078e02ff */
[----:B------:R-:W-:Y:S01]  /*0560*/  IMNMX R13, R20, UR4, !PT ;  /* 0x00000004140d7c17 */ /* 0x000fe2000f800200 */
[C---:B------:R-:W-:Y:S01]  /*0570*/  IMAD.WIDE.U32 R14, R12.reuse, c[0x0][0x190], R14 ;  /* 0x000064000c0e7a25 */ /* 0x040fe200078e000e */
[----:B------:R-:W-:Y:S01]  /*0580*/  LOP3.LUT R20, RZ, R10, RZ, 0x33, !PT ;  /* 0x0000000aff147212 */ /* 0x000fe200078e33ff */
[----:B------:R-:W-:Y:S01]  /*0590*/  UMOV UR4, URZ ;  /* 0x0000003f00047c82 */ /* 0x000fe20008000000 */
[----:B------:R-:W-:Y:S01]  /*05a0*/  IADD3 R22, -R13, -0x2, -R10 ;  /* 0xfffffffe0d167810 */ /* 0x000fe20007ffe90a */
[----:B------:R-:W-:Y:S01]  /*05b0*/  IMAD R21, R12, c[0x0][0x194], R21 ;  /* 0x000065000c157a24 */ /* 0x000fe200078e0215 */
[----:B------:R-:W-:Y:S01]  /*05c0*/  MOV R18, R16 ;  /* 0x0000001000127202 */ /* 0x000fe20000000f00 */
[----:B------:R-:W-:Y:S01]  /*05d0*/  IMAD.IADD R20, R20, 0x1, -R13 ;  /* 0x0000000114147824 */ /* 0x000fe200078e0a0d */
[----:B------:R-:W-:Y:S01]  /*05e0*/  LEA R11, P0, R14, c[0x0][0x160], 0x1 ;  /* 0x000058000e0b7a11 */ /* 0x000fe200078008ff */
[----:B------:R-:W-:Y:S01]  /*05f0*/  IMAD.IADD R15, R21, 0x1, R15 ;  /* 0x00000001150f7824 */ /* 0x000fe200078e020f */
[----:B------:R-:W-:Y:S01]  /*0600*/  ISETP.GE.U32.AND P1, PT, R22, 0x3, PT ;  /* 0x000000031600780c */ /* 0x000fe20003f26070 */
[----:B------:R-:W-:Y:S01]  /*0610*/  IMAD.WIDE.U32 R18, R12, c[0x0][0x190], R18 ;  /* 0x000064000c127a25 */ /* 0x000fe200078e0012 */
[----:B------:R-:W-:-:S02]  /*0620*/  IADD3 R22, R0, 0x1, RZ ;  /* 0x0000000100167810 */ /* 0x000fc40007ffe0ff */
[----:B------:R-:W-:Y:S01]  /*0630*/  IADD3 R17, R2, 0x1, RZ ;  /* 0x0000000102117810 */ /* 0x000fe20007ffe0ff */
[----:B------:R-:W-:Y:S01]  /*0640*/  IMAD.MOV.U32 R26, RZ, RZ, RZ ;  /* 0x000000ffff1a7224 */ /* 0x000fe200078e00ff */
[----:B------:R-:W-:Y:S01]  /*0650*/  LEA.HI.X R13, R14, c[0x0][0x164], R15, 0x1, P0 ;  /* 0x000059000e0d7a11 */ /* 0x000fe200000f0c0f */
[----:B------:R-:W-:Y:S01]  /*0660*/  IMAD.IADD R24, R19, 0x1, R21 ;  /* 0x0000000113187824 */ /* 0x000fe200078e0215 */
[C---:B------:R-:W-:Y:S02]  /*0670*/  IADD3 R14, R10.reuse, 0x1, RZ ;  /* 0x000000010a0e7810 */ /* 0x040fe40007ffe0ff */
[C---:B------:R-:W-:Y:S02]  /*0680*/  IADD3 R15, R10.reuse, 0x2, RZ ;  /* 0x000000020a0f7810 */ /* 0x040fe40007ffe0ff */
[----:B------:R-:W-:Y:S02]  /*0690*/  IADD3 R16, R10, 0x3, RZ ;  /* 0x000000030a107810 */ /* 0x000fe40007ffe0ff */
[----:B------:R-:W-:-:S02]  /*06a0*/  IMNMX R22, R22, c[0x0][0x178], PT ;  /* 0x00005e0016167a17 */ /* 0x000fc40003800200 */
[----:B------:R-:W-:Y:S02]  /*06b0*/  IMNMX R17, R17, c[0x0][0x180], PT ;  /* 0x0000600011117a17 */ /* 0x000fe40003800200 */
[----:B------:R-:W-:Y:S02]  /*06c0*/  LOP3.LUT R23, R20, 0x3, RZ, 0xc0, !PT ;  /* 0x0000000314177812 */ /* 0x000fe400078ec0ff */
.L_x_248:
[----:B------:R-:W-:Y:S01]  /*06d0*/  ISETP.GE.AND P0, PT, R9, R22, PT ;  /* 0x000000160900720c */ /* 0x000fe20003f06270 */
[----:B------:R-:W-:Y:S01]  /*06e0*/  BSSY B1, `(.L_x_236) ;  /* 0x00000a2000017945 */ /* 0x000fe20003800000 */
[----:B------:R-:W-:-:S04]  /*06f0*/  IADD3 R12, R12, 0x1, RZ ;  /* 0x000000010c0c7810 */ /* 0x000fc80007ffe0ff */
[----:B------:R-:W-:-:S07]  /*0700*/  ISETP.GE.AND P2, PT, R12, R7, PT ;  /* 0x000000070c00720c */ /* 0x000fce0003f46270 */
[----:B------:R-:W-:Y:S05]  /*0710*/  @P0 BRA `(.L_x_237) ;  /* 0x000009e000000947 */ /* 0x000fea0003800000 */
[----:B------:R-:W-:Y:S01]  /*0720*/  MOV R25, R9 ;  /* 0x0000000900197202 */ /* 0x000fe20000000f00 */
[----:B------:R-:W-:Y:S02]  /*0730*/  IMAD.U32 R27, RZ, RZ, UR4 ;  /* 0x00000004ff1b7e24 */ /* 0x000fe4000f8e00ff */
.L_x_247:
[----:B------:R-:W-:Y:S01]  /*0740*/  ISETP.GE.AND P0, PT, R10, R17, PT ;  /* 0x000000110a00720c */ /* 0x000fe20003f06270 */
[----:B------:R-:W-:Y:S01]  /*0750*/  BSSY B0, `(.L_x_238) ;  /* 0x0000098000007945 */ /* 0x000fe20003800000 */
[----:B------:R-:W-:-:S04]  /*0760*/  IADD3 R25, R25, 0x1, RZ ;  /* 0x0000000119197810 */ /* 0x000fc80007ffe0ff */
[----:B------:R-:W-:-:S07]  /*0770*/  ISETP.GE.AND P3, PT, R25, R22, PT ;  /* 0x000000161900720c */ /* 0x000fce0003f66270 */
[----:B------:R-:W-:Y:S05]  /*0780*/  @P0 BRA `(.L_x_239) ;  /* 0x0000094000000947 */ /* 0x000fea0003800000 */
[----:B------:R-:W-:Y:S01]  /*0790*/  ISETP.NE.AND P0, PT, R23, RZ, PT ;  /* 0x000000ff1700720c */ /* 0x000fe20003f05270 */
[----:B------:R-:W-:Y:S01]  /*07a0*/  BSSY B2, `(.L_x_240) ;  /* 0x000001a000027945 */ /* 0x000fe20003800000 */
[----:B------:R-:W-:Y:S01]  /*07b0*/  IMAD.MOV.U32 R28, RZ, RZ, R10 ;  /* 0x000000ffff1c7224 */ /* 0x000fe200078e000a */
[----:B------:R-:W-:-:S10]  /*07c0*/  MOV R29, R27 ;  /* 0x0000001b001d7202 */ /* 0x000fd40000000f00 */
[----:B------:R-:W-:Y:S05]  /*07d0*/  @!P0 BRA `(.L_x_241) ;  /* 0x0000016000008947 */ /* 0x000fea0003800000 */
[----:B------:R-:W-:-:S04]  /*07e0*/  IADD3 R21, P0, R27, R18, RZ ;  /* 0x000000121b157210 */ /* 0x000fc80007f1e0ff */
[----:B------:R-:W-:Y:S02]  /*07f0*/  LEA.HI.X.SX32 R28, R27, R24, 0x1, P0 ;  /* 0x000000181b1c7211 */ /* 0x000fe400000f0eff */
[----:B------:R-:W-:-:S04]  /*0800*/  LEA R20, P0, R21, c[0x0][0x160], 0x1 ;  /* 0x0000580015147a11 */ /* 0x000fc800078008ff */
[----:B------:R-:W-:-:S05]  /*0810*/  LEA.HI.X R21, R21, c[0x0][0x164], R28, 0x1, P0 ;  /* 0x0000590015157a11 */ /* 0x000fca00000f0c1c */
[----:B------:R-:W2:Y:S01]  /*0820*/  LDG.E.U16 R28, [R20.64] ;  /* 0x00000006141c7981 */ /* 0x000ea2000c1e1500 */
[----:B------:R-:W-:Y:S02]  /*0830*/  ISETP.NE.AND P0, PT, R23, 0x1, PT ;  /* 0x000000011700780c */ /* 0x000fe40003f05270 */
[----:B------:R-:W-:Y:S01]  /*0840*/  IADD3 R29, R27, 0x1, RZ ;  /* 0x000000011b1d7810 */ /* 0x000fe20007ffe0ff */
[----:B--2---:R-:W-:Y:S01]  /*0850*/  HADD2.F32 R31, -RZ, R28.H0_H0 ;  /* 0x2000001cff1f7230 */ /* 0x004fe20000004100 */
[----:B------:R-:W-:-:S04]  /*0860*/  IMAD.MOV.U32 R28, RZ, RZ, R14 ;  /* 0x000000ffff1c7224 */ /* 0x000fc800078e000e */
[----:B------:R-:W-:-:S05]  /*0870*/  FADD.FTZ R26, R26, R31 ;  /* 0x0000001f1a1a7221 */ /* 0x000fca0000010000 */
[----:B------:R-:W-:Y:S05]  /*0880*/  @!P0 BRA `(.L_x_241) ;  /* 0x000000b000008947 */ /* 0x000fea0003800000 */
[----:B------:R-:W-:Y:S01]  /*0890*/  ISETP.NE.AND P0, PT, R23, 0x2, PT ;  /* 0x000000021700780c */ /* 0x000fe20003f05270 */
[----:B------:R-:W2:-:S12]  /*08a0*/  LDG.E.U16 R28, [R20.64+0x2] ;  /* 0x00000206141c7981 */ /* 0x000e98000c1e1500 */
[----:B------:R-:W3:Y:S01]  /*08b0*/  @P0 LDG.E.U16 R30, [R20.64+0x4] ;  /* 0x00000406141e0981 */ /* 0x000ee2000c1e1500 */
[C---:B------:R-:W-:Y:S02]  /*08c0*/  IADD3 R29, R27.reuse, 0x2, RZ ;  /* 0x000000021b1d7810 */ /* 0x040fe40007ffe0ff */
[----:B------:R-:W-:Y:S01]  /*08d0*/  @P0 IADD3 R29, R27, 0x3, RZ ;  /* 0x000000031b1d0810 */ /* 0x000fe20007ffe0ff */
[----:B--2---:R-:W-:Y:S01]  /*08e0*/  HADD2.F32 R31, -RZ, R28.H0_H0 ;  /* 0x2000001cff1f7230 */ /* 0x004fe20000004100 */
[----:B------:R-:W-:Y:S01]  /*08f0*/  MOV R28, R15 ;  /* 0x0000000f001c7202 */ /* 0x000fe20000000f00 */
[----:B------:R-:W-:-:S03]  /*0900*/  @P0 IMAD.MOV.U32 R28, RZ, RZ, R16 ;  /* 0x000000ffff1c0224 */ /* 0x000fc600078e0010 */
[----:B------:R-:W-:Y:S01]  /*0910*/  FADD.FTZ R26, R26, R31 ;  /* 0x0000001f1a1a7221 */ /* 0x000fe20000010000 */
[----:B---3--:R-:W-:-:S05]  /*0920*/  @P0 HADD2.F32 R33, -RZ, R30.H0_H0 ;  /* 0x2000001eff210230 */ /* 0x008fca0000004100 */
[----:B------:R-:W-:Y:S02]  /*0930*/  @P0 FADD.FTZ R26, R26, R33 ;  /* 0x000000211a1a0221 */ /* 0x000fe40000010000 */
.L_x_241:
[----:B------:R-:W-:Y:S05]  /*0940*/  BSYNC B2 ;  /* 0x0000000000027941 */ /* 0x000fea0003800000 */
.L_x_240:
[----:B------:R-:W-:Y:S05]  /*0950*/  @!P1 BRA `(.L_x_239) ;  /* 0x0000077000009947 */ /* 0x000fea0003800000 */
[----:B------:R-:W-:Y:S01]  /*0960*/  IADD3 R20, R17, -R28, RZ ;  /* 0x8000001c11147210 */ /* 0x000fe20007ffe0ff */
[----:B------:R-:W-:Y:S01]  /*0970*/  BSSY B2, `(.L_x_242) ;  /* 0x0000040000027945 */ /* 0x000fe20003800000 */
[----:B------:R-:W-:Y:S01]  /*0980*/  PLOP3.LUT P0, PT, PT, PT, PT, 0x80, 0x0 ;  /* 0x000000000000781c */ /* 0x000fe20003f0f070 */
[----:B------:R-:W-:Y:S01]  /*0990*/  IMAD.MOV.U32 R31, RZ, RZ, R11 ;  /* 0x000000ffff1f7224 */ /* 0x000fe200078e000b */
[----:B------:R-:W-:Y:S02]  /*09a0*/  ISETP.GT.AND P4, PT, R20, 0xc, PT ;  /* 0x0000000c1400780c */ /* 0x000fe40003f84270 */
[----:B------:R-:W-:-:S11]  /*09b0*/  MOV R30, R13 ;  /* 0x0000000d001e7202 */ /* 0x000fd60000000f00 */
[----:B------:R-:W-:Y:S05]  /*09c0*/  @!P4 BRA `(.L_x_243) ;  /* 0x000003a00000c947 */ /* 0x000fea0003800000 */
[----:B------:R-:W-:Y:S02]  /*09d0*/  PLOP3.LUT P0, PT, PT, PT, PT, 0x8, 0x0 ;  /* 0x000000000000781c */ /* 0x000fe40003f0e170 */
[----:B------:R-:W-:Y:S02]  /*09e0*/  IADD3 R33, R17, -0xc, RZ ;  /* 0xfffffff411217810 */ /* 0x000fe40007ffe0ff */
.L_x_244:
[----:B------:R-:W-:Y:S01]  /*09f0*/  MOV R21, R30 ;  /* 0x0000001e00157202 */ /* 0x000fe20000000f00 */
[----:B------:R-:W-:-:S04]  /*0a00*/  IMAD.MOV.U32 R20, RZ, RZ, R31 ;  /* 0x000000ffff147224 */ /* 0x000fc800078e001f */
[----:B------:R-:W-:-:S05]  /*0a10*/  IMAD.WIDE R20, R29, 0x2, R20 ;  /* 0x000000021d147825 */ /* 0x000fca00078e0214 */
[----:B------:R-:W2:Y:S04]  /*0a20*/  LDG.E.U16 R32, [R20.64] ;  /* 0x0000000614207981 */ /* 0x000ea8000c1e1500 */
[----:B------:R-:W3:Y:S01]  /*0a30*/  LDG.E.U16 R34, [R20.64+0x6] ;  /* 0x0000060614227981 */ /* 0x000ee2000c1e1500 */
[----:B--2---:R-:W-:-:S03]  /*0a40*/  HADD2.F32 R35, -RZ, R32.H0_H0 ;  /* 0x20000020ff237230 */ /* 0x004fc60000004100 */
[----:B------:R-:W2:Y:S02]  /*0a50*/  LDG.E.U16 R32, [R20.64+0x2] ;  /* 0x0000020614207981 */ /* 0x000ea4000c1e1500 */
[----:B------:R-:W-:Y:S02]  /*0a60*/  FADD.FTZ R36, R35, R26 ;  /* 0x0000001a23247221 */ /* 0x000fe40000010000 */
[----:B------:R-:W4:Y:S04]  /*0a70*/  LDG.E.U16 R35, [R20.64+0x4] ;  /* 0x0000040614237981 */ /* 0x000f28000c1e1500 */
[----:B------:R-:W5:Y:S01]  /*0a80*/  LDG.E.U16 R26, [R20.64+0x8] ;  /* 0x00000806141a7981 */ /* 0x000f62000c1e1500 */
[----:B---3--:R-:W-:Y:S02]  /*0a90*/  HADD2.F32 R34, -RZ, R34.H0_H0 ;  /* 0x20000022ff227230 */ /* 0x008fe40000004100 */
[----:B--2---:R-:W-:-:S02]  /*0aa0*/  HADD2.F32 R37, -RZ, R32.H0_H0 ;  /* 0x20000020ff257230 */ /* 0x004fc40000004100 */
[----:B------:R-:W2:Y:S01]  /*0ab0*/  LDG.E.U16 R32, [R20.64+0x10] ;  /* 0x0000100614207981 */ /* 0x000ea2000c1e1500 */
[----:B----4-:R-:W-:Y:S02]  /*0ac0*/  HADD2.F32 R35, -RZ, R35.H0_H0 ;  /* 0x20000023ff237230 */ /* 0x010fe40000004100 */
[----:B------:R-:W-:-:S04]  /*0ad0*/  FADD.FTZ R36, R36, R37 ;  /* 0x0000002524247221 */ /* 0x000fc80000010000 */
[----:B------:R-:W-:-:S04]  /*0ae0*/  FADD.FTZ R35, R36, R35 ;  /* 0x0000002324237221 */ /* 0x000fc80000010000 */
[----:B------:R-:W-:Y:S01]  /*0af0*/  FADD.FTZ R34, R35, R34 ;  /* 0x0000002223227221 */ /* 0x000fe20000010000 */
[----:B-----5:R-:W-:Y:S02]  /*0b00*/  HADD2.F32 R35, -RZ, R26.H0_H0 ;  /* 0x2000001aff237230 */ /* 0x020fe40000004100 */
[----:B------:R-:W3:Y:S03]  /*0b10*/  LDG.E.U16 R26, [R20.64+0xa] ;  /* 0x00000a06141a7981 */ /* 0x000ee6000c1e1500 */
[----:B------:R-:W-:Y:S02]  /*0b20*/  FADD.FTZ R36, R34, R35 ;  /* 0x0000002322247221 */ /* 0x000fe40000010000 */
[----:B------:R-:W4:Y:S04]  /*0b30*/  LDG.E.U16 R35, [R20.64+0xc] ;  /* 0x00000c0614237981 */ /* 0x000f28000c1e1500 */
[----:B------:R-:W5:Y:S01]  /*0b40*/  LDG.E.U16 R34, [R20.64+0xe] ;  /* 0x00000e0614227981 */ /* 0x000f62000c1e1500 */
[----:B---3--:R-:W-:-:S03]  /*0b50*/  HADD2.F32 R37, -RZ, R26.H0_H0 ;  /* 0x2000001aff257230 */ /* 0x008fc60000004100 */
[----:B------:R-:W3:Y:S01]  /*0b60*/  LDG.E.U16 R26, [R20.64+0x12] ;  /* 0x00001206141a7981 */ /* 0x000ee2000c1e1500 */
[----:B----4-:R-:W-:Y:S01]  /*0b70*/  HADD2.F32 R35, -RZ, R35.H0_H0 ;  /* 0x20000023ff237230 */ /* 0x010fe20000004100 */
[----:B------:R-:W-:Y:S01]  /*0b80*/  FADD.FTZ R36, R36, R37 ;  /* 0x0000002524247221 */ /* 0x000fe20000010000 */
[----:B-----5:R-:W-:-:S03]  /*0b90*/  HADD2.F32 R34, -RZ, R34.H0_H0 ;  /* 0x20000022ff227230 */ /* 0x020fc60000004100 */
[----:B------:R-:W-:-:S04]  /*0ba0*/  FADD.FTZ R35, R36, R35 ;  /* 0x0000002324237221 */ /* 0x000fc80000010000 */
[----:B------:R-:W-:Y:S01]  /*0bb0*/  FADD.FTZ R34, R35, R34 ;  /* 0x0000002223227221 */ /* 0x000fe20000010000 */
[----:B--2---:R-:W-:Y:S02]  /*0bc0*/  HADD2.F32 R35, -RZ, R32.H0_H0 ;  /* 0x20000020ff237230 */ /* 0x004fe40000004100 */
[----:B------:R-:W2:Y:S03]  /*0bd0*/  LDG.E.U16 R32, [R20.64+0x18] ;  /* 0x0000180614207981 */ /* 0x000ea6000c1e1500 */
[----:B------:R-:W-:Y:S02]  /*0be0*/  FADD.FTZ R36, R34, R35 ;  /* 0x0000002322247221 */ /* 0x000fe40000010000 */
[----:B------:R-:W4:Y:S04]  /*0bf0*/  LDG.E.U16 R35, [R20.64+0x14] ;  /* 0x0000140614237981 */ /* 0x000f28000c1e1500 */
[----:B------:R-:W5:Y:S01]  /*0c00*/  LDG.E.U16 R34, [R20.64+0x16] ;  /* 0x0000160614227981 */ /* 0x000f62000c1e1500 */
[----:B---3--:R-:W-:-:S03]  /*0c10*/  HADD2.F32 R37, -RZ, R26.H0_H0 ;  /* 0x2000001aff257230 */ /* 0x008fc60000004100 */
[----:B------:R-:W3:Y:S02]  /*0c20*/  LDG.E.U16 R26, [R20.64+0x1a] ;  /* 0x00001a06141a7981 */ /* 0x000ee4000c1e1500 */
[----:B------:R-:W-:Y:S01]  /*0c30*/  FADD.FTZ R36, R36, R37 ;  /* 0x0000002524247221 */ /* 0x000fe20000010000 */
[----:B----4-:R-:W-:Y:S02]  /*0c40*/  HADD2.F32 R35, -RZ, R35.H0_H0 ;  /* 0x20000023ff237230 */ /* 0x010fe40000004100 */
[----:B-----5:R-:W-:-:S03]  /*0c50*/  HADD2.F32 R34, -RZ, R34.H0_H0 ;  /* 0x20000022ff227230 */ /* 0x020fc60000004100 */
[----:B------:R-:W-:Y:S02]  /*0c60*/  FADD.FTZ R35, R36, R35 ;  /* 0x0000002324237221 */ /* 0x000fe40000010000 */
[----:B------:R-:W4:Y:S02]  /*0c70*/  LDG.E.U16 R36, [R20.64+0x1e] ;  /* 0x00001e0614247981 */ /* 0x000f24000c1e1500 */
[----:B------:R-:W-:Y:S01]  /*0c80*/  FADD.FTZ R34, R35, R34 ;  /* 0x0000002223227221 */ /* 0x000fe20000010000 */
[----:B--2---:R-:W-:Y:S02]  /*0c90*/  HADD2.F32 R35, -RZ, R32.H0_H0 ;  /* 0x20000020ff237230 */ /* 0x004fe40000004100 */
[----:B------:R-:W2:Y:S01]  /*0ca0*/  LDG.E.U16 R32, [R20.64+0x1c] ;  /* 0x00001c0614207981 */ /* 0x000ea2000c1e1500 */
[----:B------:R-:W-:Y:S02]  /*0cb0*/  IADD3 R28, R28, 0x10, RZ ;  /* 0x000000101c1c7810 */ /* 0x000fe40007ffe0ff */
[----:B------:R-:W-:-:S02]  /*0cc0*/  FADD.FTZ R34, R34, R35 ;  /* 0x0000002322227221 */ /* 0x000fc40000010000 */
[----:B------:R-:W-:Y:S02]  /*0cd0*/  ISETP.GE.AND P4, PT, R28, R33, PT ;  /* 0x000000211c00720c */ /* 0x000fe40003f86270 */
[----:B------:R-:W-:-:S05]  /*0ce0*/  IADD3 R31, P5, R31, 0x20, RZ ;  /* 0x000000201f1f7810 */ /* 0x000fca0007fbe0ff */
[----:B------:R-:W-:Y:S01]  /*0cf0*/  IMAD.X R30, RZ, RZ, R30, P5 ;  /* 0x000000ffff1e7224 */ /* 0x000fe200028e061e */
[----:B---3--:R-:W-:-:S05]  /*0d00*/  HADD2.F32 R35, -RZ, R26.H0_H0 ;  /* 0x2000001aff237230 */ /* 0x008fca0000004100 */
[----:B------:R-:W-:Y:S01]  /*0d10*/  FADD.FTZ R34, R34, R35 ;  /* 0x0000002322227221 */ /* 0x000fe20000010000 */
[----:B--2---:R-:W-:-:S05]  /*0d20*/  HADD2.F32 R35, -RZ, R32.H0_H0 ;  /* 0x20000020ff237230 */ /* 0x004fca0000004100 */
[----:B------:R-:W-:Y:S01]  /*0d30*/  FADD.FTZ R34, R34, R35 ;  /* 0x0000002322227221 */ /* 0x000fe20000010000 */
[----:B----4-:R-:W-:-:S05]  /*0d40*/  HADD2.F32 R35, -RZ, R36.H0_H0 ;  /* 0x20000024ff237230 */ /* 0x010fca0000004100 */
[----:B------:R-:W-:Y:S01]  /*0d50*/  FADD.FTZ R26, R34, R35 ;  /* 0x00000023221a7221 */ /* 0x000fe20000010000 */
[----:B------:R-:W-:Y:S05]  /*0d60*/  @!P4 BRA `(.L_x_244) ;  /* 0xfffffc800000c947 */ /* 0x000fea000383ffff */
.L_x_243:
[----:B------:R-:W-:Y:S05]  /*0d70*/  BSYNC B2 ;  /* 0x0000000000027941 */ /* 0x000fea0003800000 */
.L_x_242:
[----:B------:R-:W-:Y:S01]  /*0d80*/  IADD3 R20, R17, -R28, RZ ;  /* 0x8000001c11147210 */ /* 0x000fe20007ffe0ff */
[----:B------:R-:W-:Y:S03]  /*0d90*/  BSSY B2, `(.L_x_245) ;  /* 0x0000022000027945 */ /* 0x000fe60003800000 */
[----:B------:R-:W-:-:S13]  /*0da0*/  ISETP.GT.AND P4, PT, R20, 0x4, PT ;  /* 0x000000041400780c */ /* 0x000fda0003f84270 */
[----:B------:R-:W-:Y:S05]  /*0db0*/  @!P4 BRA `(.L_x_246) ;  /* 0x000001f00000c947 */ /* 0x000fea0003800000 */
[----:B------:R-:W-:Y:S01]  /*0dc0*/  MOV R21, R30 ;  /* 0x0000001e00157202 */ /* 0x000fe20000000f00 */
[----:B------:R-:W-:-:S04]  /*0dd0*/  IMAD.MOV.U32 R20, RZ, RZ, R31 ;  /* 0x000000ffff147224 */ /* 0x000fc800078e001f */
[----:B------:R-:W-:-:S05]  /*0de0*/  IMAD.WIDE R20, R29, 0x2, R20 ;  /* 0x000000021d147825 */ /* 0x000fca00078e0214 */
[----:B------:R-:W2:Y:S04]  /*0df0*/  LDG.E.U16 R34, [R20.64] ;  /* 0x0000000614227981 */ /* 0x000ea8000c1e1500 */
[----:B------:R-:W3:Y:S04]  /*0e00*/  LDG.E.U16 R36, [R20.64+0x2] ;  /* 0x0000020614247981 */ /* 0x000ee8000c1e1500 */
[----:B------:R-:W4:Y:S04]  /*0e10*/  LDG.E.U16 R33, [R20.64+0x4] ;  /* 0x0000040614217981 */ /* 0x000f28000c1e1500 */
[----:B------:R-:W5:Y:S01]  /*0e20*/  LDG.E.U16 R32, [R20.64+0x6] ;  /* 0x0000060614207981 */ /* 0x000f62000c1e1500 */
[----:B--2---:R-:W-:-:S02]  /*0e30*/  HADD2.F32 R35, -RZ, R34.H0_H0 ;  /* 0x20000022ff237230 */ /* 0x004fc40000004100 */
[----:B---3--:R-:W-:-:S03]  /*0e40*/  HADD2.F32 R36, -RZ, R36.H0_H0 ;  /* 0x20000024ff247230 */ /* 0x008fc60000004100 */
[----:B------:R-:W-:Y:S01]  /*0e50*/  FADD.FTZ R35, R26, R35 ;  /* 0x000000231a237221 */ /* 0x000fe20000010000 */
[----:B----4-:R-:W-:-:S03]  /*0e60*/  HADD2.F32 R26, -RZ, R33.H0_H0 ;  /* 0x20000021ff1a7230 */ /* 0x010fc60000004100 */
[----:B------:R-:W-:Y:S01]  /*0e70*/  FADD.FTZ R35, R35, R36 ;  /* 0x0000002423237221 */ /* 0x000fe20000010000 */
[----:B------:R-:W2:Y:S03]  /*0e80*/  LDG.E.U16 R33, [R20.64+0xc] ;  /* 0x00000c0614217981 */ /* 0x000ea6000c1e1500 */
[----:B------:R-:W-:Y:S02]  /*0e90*/  FADD.FTZ R35, R35, R26 ;  /* 0x0000001a23237221 */ /* 0x000fe40000010000 */
[----:B------:R-:W3:Y:S01]  /*0ea0*/  LDG.E.U16 R26, [R20.64+0x8] ;  /* 0x00000806141a7981 */ /* 0x000ee2000c1e1500 */
[----:B-----5:R-:W-:-:S03]  /*0eb0*/  HADD2.F32 R34, -RZ, R32.H0_H0 ;  /* 0x20000020ff227230 */ /* 0x020fc60000004100 */
[----:B------:R-:W4:Y:S02]  /*0ec0*/  LDG.E.U16 R32, [R20.64+0xa] ;  /* 0x00000a0614207981 */ /* 0x000f24000c1e1500 */
[----:B------:R-:W-:Y:S02]  /*0ed0*/  FADD.FTZ R35, R35, R34 ;  /* 0x0000002223237221 */ /* 0x000fe40000010000 */
[----:B------:R-:W5:Y:S01]  /*0ee0*/  LDG.E.U16 R34, [R20.64+0xe] ;  /* 0x00000e0614227981 */ /* 0x000f62000c1e1500 */
[----:B------:R-:W-:Y:S02]  /*0ef0*/  IADD3 R31, P4, R31, 0x10, RZ ;  /* 0x000000101f1f7810 */ /* 0x000fe40007f9e0ff */
[----:B------:R-:W-:Y:S02]  /*0f00*/  PLOP3.LUT P0, PT, PT, PT, PT, 0x8, 0x0 ;  /* 0x000000000000781c */ /* 0x000fe40003f0e170 */
[----:B------:R-:W-:Y:S01]  /*0f10*/  IADD3 R28, R28, 0x8, RZ ;  /* 0x000000081c1c7810 */ /* 0x000fe20007ffe0ff */
[----:B------:R-:W-:Y:S01]  /*0f20*/  IMAD.X R30, RZ, RZ, R30, P4 ;  /* 0x000000ffff1e7224 */ /* 0x000fe200020e061e */
[----:B---3--:R-:W-:-:S05]  /*0f30*/  HADD2.F32 R26, -RZ, R26.H0_H0 ;  /* 0x2000001aff1a7230 */ /* 0x008fca0000004100 */
[----:B------:R-:W-:Y:S01]  /*0f40*/  FADD.FTZ R26, R35, R26 ;  /* 0x0000001a231a7221 */ /* 0x000fe20000010000 */
[----:B----4-:R-:W-:Y:S02]  /*0f50*/  HADD2.F32 R35, -RZ, R32.H0_H0 ;  /* 0x20000020ff237230 */ /* 0x010fe40000004100 */
[----:B--2---:R-:W-:-:S03]  /*0f60*/  HADD2.F32 R33, -RZ, R33.H0_H0 ;  /* 0x20000021ff217230 */ /* 0x004fc60000004100 */
[----:B------:R-:W-:Y:S01]  /*0f70*/  FADD.FTZ R26, R26, R35 ;  /* 0x000000231a1a7221 */ /* 0x000fe20000010000 */
[----:B-----5:R-:W-:-:S03]  /*0f80*/  HADD2.F32 R35, -RZ, R34.H0_H0 ;  /* 0x20000022ff237230 */ /* 0x020fc60000004100 */
[----:B------:R-:W-:-:S04]  /*0f90*/  FADD.FTZ R26, R26, R33 ;  /* 0x000000211a1a7221 */ /* 0x000fc80000010000 */
[----:B------:R-:W-:Y:S02]  /*0fa0*/  FADD.FTZ R26, R26, R35 ;  /* 0x000000231a1a7221 */ /* 0x000fe40000010000 */
.L_x_246:
[----:B------:R-:W-:Y:S05]  /*0fb0*/  BSYNC B2 ;  /* 0x0000000000027941 */ /* 0x000fea0003800000 */
.L_x_245:
[----:B------:R-:W-:Y:S01]  /*0fc0*/  ISETP.LT.OR P0, PT, R28, R17, P0 ;  /* 0x000000111c00720c */ /* 0x000fe20000701670 */
[----:B------:R-:W-:Y:S01]  /*0fd0*/  IMAD.MOV.U32 R21, RZ, RZ, R30 ;  /* 0x000000ffff157224 */ /* 0x000fe200078e001e */
[----:B------:R-:W-:-:S11]  /*0fe0*/  MOV R20, R31 ;  /* 0x0000001f00147202 */ /* 0x000fd60000000f00 */
[----:B------:R-:W-:Y:S05]  /*0ff0*/  @!P0 BRA `(.L_x_239) ;  /* 0x000000d000008947 */ /* 0x000fea0003800000 */
        /* <DEDUP_REMOVED lines=10> */
[----:B-----5:R-:W-:-:S03]  /*10a0*/  HADD2.F32 R31, -RZ, R32.H0_H0 ;  /* 0x20000020ff1f7230 */ /* 0x020fc60000004100 */
[----:B------:R-:W-:-:S04]  /*10b0*/  FADD.FTZ R26, R29, R26 ;  /* 0x0000001a1d1a7221 */ /* 0x000fc80000010000 */
[----:B------:R-:W-:Y:S02]  /*10c0*/  FADD.FTZ R26, R26, R31 ;  /* 0x0000001f1a1a7221 */ /* 0x000fe40000010000 */
.L_x_239:
[----:B------:R-:W-:Y:S05]  /*10d0*/  BSYNC B0 ;  /* 0x0000000000007941 */ /* 0x000fea0003800000 */
.L_x_238:
[----:B------:R-:W-:Y:S01]  /*10e0*/  IADD3 R27, R27, c[0x0][0x180], RZ ;  /* 0x000060001b1b7a10 */ /* 0x000fe20007ffe0ff */
[----:B------:R-:W-:Y:S05]  /*10f0*/  @!P3 BRA `(.L_x_247) ;  /* 0xfffff6400000b947 */ /* 0x000fea000383ffff */
.L_x_237:
[----:B------:R-:W-:Y:S05]  /*1100*/  BSYNC B1 ;  /* 0x0000000000017941 */ /* 0x000fea0003800000 */
.L_x_236:
[----:B------:R-:W-:Y:S02]  /*1110*/  ULDC UR5, c[0x0][0x178] ;  /* 0x00005e0000057ab9 */ /* 0x000fe40000000800 */
[----:B------:R-:W-:Y:S01]  /*1120*/  UIMAD UR4, UR8, UR5, UR4 ;  /* 0x00000005080472a4 */ /* 0x000fe2000f8e0204 */
[----:B------:R-:W-:Y:S05]  /*1130*/  @!P2 BRA `(.L_x_248) ;  /* 0xfffff5900000a947 */ /* 0x000fea000383ffff */
.L_x_235:
        /* <DEDUP_REMOVED lines=13> */
[----:B------:R-:W-:Y:S01]  /*1210*/  IMAD R7, R3, c[0x0][0x1d4], R8 ;  /* 0x0000750003077a24 */ /* 0x000fe200078e0208 */
[----:B------:R-:W-:Y:S01]  /*1220*/  IADD3 R5, R5, R9, RZ ;  /* 0x0000000905057210 */ /* 0x000fe20007ffe0ff */
[----:B------:R-:W-:-:S04]  /*1230*/  FMUL.FTZ R26, R26, c[0x0][0x1fc] ;  /* 0x00007f001a1a7a20 */ /* 0x000fc80000410000 */
[----:B------:R-:W-:Y:S01]  /*1240*/  IMAD.WIDE.U32 R2, R3, c[0x0][0x1d0], R4 ;  /* 0x0000740003027a25 */ /* 0x000fe200078e0004 */
[----:B------:R-:W-:-:S03]  /*1250*/  F2FP.PACK_AB R26, RZ, R26 ;  /* 0x0000001aff1a723e */ /* 0x000fc600000000ff */
[----:B------:R-:W-:Y:S01]  /*1260*/  IMAD.IADD R3, R3, 0x1, R7 ;  /* 0x0000000103037824 */ /* 0x000fe200078e0207 */
[----:B------:R-:W-:-:S04]  /*1270*/  LEA R4, P0, R2, c[0x0][0x1a8], 0x1 ;  /* 0x00006a0002047a11 */ /* 0x000fc800078008ff */
[----:B------:R-:W-:-:S05]  /*1280*/  LEA.HI.X R5, R2, c[0x0][0x1ac], R3, 0x1, P0 ;  /* 0x00006b0002057a11 */ /* 0x000fca00000f0c03 */
[----:B------:R-:W-:Y:S01]  /*1290*/  STG.E.U16 [R4.64], R26 ;  /* 0x0000001a04007986 */ /* 0x000fe2000c101506 */
[----:B------:R-:W-:Y:S05]  /*12a0*/  EXIT ;  /* 0x000000000000794d */ /* 0x000fea0003800000 */
        .weak           $__internal_11_$__cuda_sm20_div_s64
        .type           $__internal_11_$__cuda_sm20_div_s64,@function
        .size           $__internal_11_$__cuda_sm20_div_s64,(.L_x_776 - $__internal_11_$__cuda_sm20_div_s64)
$__internal_11_$__cuda_sm20_div_s64:
[----:B------:R-:W-:Y:S02]  /*12b0*/  IADD3 R6, P0, RZ, -c[0x0][0x1b8], RZ ;  /* 0x80006e00ff067a10 */ /* 0x000fe40007f1e0ff */
[----:B------:R-:W-:Y:S02]  /*12c0*/  ISETP.LE.AND P1, PT, RZ, c[0x0][0x1bc], PT ;  /* 0x00006f00ff007a0c */ /* 0x000fe40003f23270 */
[----:B------:R-:W-:Y:S02]  /*12d0*/  IADD3.X R3, RZ, ~c[0x0][0x1bc], RZ, P0, !PT ;  /* 0x80006f00ff037a10 */ /* 0x000fe400007fe4ff */
[----:B------:R-:W-:Y:S02]  /*12e0*/  SEL R6, R6, c[0x0][0x1b8], !P1 ;  /* 0x00006e0006067a07 */ /* 0x000fe40004800000 */
        /* <DEDUP_REMOVED lines=23> */
[----:B------:R-:W-:-:S03]  /*1460*/  IMAD.HI.U32 R16, R17, R13, RZ ;  /* 0x0000000d11107227 */ /* 0x000fc600078e00ff */
[----:B------:R-:W-:-:S05]  /*1470*/  IADD3.X R10, RZ, ~R5, RZ, P0, !PT ;  /* 0x80000005ff0a7210 */ /* 0x000fca00007fe4ff */
        /* <DEDUP_REMOVED lines=29> */
[----:B------:R-:W-:Y:S02]  /*1650*/  ISETP.GE.U32.AND.EX P0, PT, R9, R7, PT, P0 ;  /* 0x000000070900720c */ /* 0x000fe40003f06100 */
[----:B------:R-:W-:Y:S02]  /*1660*/  MOV R9, 0x0 ;  /* 0x0000000000097802 */ /* 0x000fe40000000f00 */
[----:B------:R-:W-:Y:S02]  /*1670*/  SEL R3, R3, R10, P0 ;  /* 0x0000000a03037207 */ /* 0x000fe40000000000 */
[----:B------:R-:W-:-:S03]  /*1680*/  ISETP.NE.U32.AND P0, PT, RZ, c[0x0][0x1b8], PT ;  /* 0x00006e00ff007a0c */ /* 0x000fc60003f05070 */
[----:B------:R-:W-:Y:S01]  /*1690*/  IMAD.MOV R6, RZ, RZ, -R3 ;  /* 0x000000ffff067224 */ /* 0x000fe200078e0a03 */
[----:B------:R-:W-:-:S04]  /*16a0*/  ISETP.NE.AND.EX P0, PT, RZ, c[0x0][0x1bc], PT, P0 ;  /* 0x00006f00ff007a0c */ /* 0x000fc80003f05300 */
[----:B------:R-:W-:-:S04]  /*16b0*/  SEL R3, R6, R3, !P1 ;  /* 0x0000000306037207 */ /* 0x000fc80004800000 */
[----:B------:R-:W-:Y:S01]  /*16c0*/  SEL R3, R3, 0xffffffff, P0 ;  /* 0xffffffff03037807 */ /* 0x000fe20000000000 */
[----:B------:R-:W-:Y:S06]  /*16d0*/  RET.REL.NODEC R8 `(_ZN2at6native49_GLOBAL__N__09e94e3a_16_AveragePool3d_cu_a8eae74c44avg_pool3d_single_backward_out_frame_stride1IN3c104HalfEfEEvNS_27GenericPackedTensorAccessorIKT_Lm4ENS_16DefaultPtrTraitsElEENS5_IS6_Lm4ES8_lEEiiiT0_i) ;  /* 0xffffe92008007950 */ /* 0x000fec0003c3ffff */
.L_x_249:
        /* <DEDUP_REMOVED lines=10> */
.L_x_776:


//--------------------- .text._ZN2at6native49_GLOBAL__N__09e94e3a_16_AveragePool3d_cu_a8eae74c44avg_pool3d_single_backward_out_frame_stride1IffEEvNS_27GenericPackedTensorAccessorIKT_Lm4ENS_16DefaultPtrTraitsElEENS3_IS4_Lm4ES6_lEEiiiT0_i --------------------------
	.section	.text._ZN2at6native49_GLOBAL__N__09e94e3a_16_AveragePool3d_cu_a8eae74c44avg_pool3d_single_backward_out_frame_stride1IffEEvNS_27GenericPackedTensorAccessorIKT_Lm4ENS_16DefaultPtrTraitsElEENS3_IS4_Lm4ES6_lEEiiiT0_i,"ax",@progbits
	.sectioninfo	@"SHI_REGISTERS=40"
	.align	128
.text._ZN2at6native49_GLOBAL__N__09e94e3a_16_AveragePool3d_cu_a8eae74c44avg_pool3d_single_backward_out_frame_stride1IffEEvNS_27GenericPackedTensorAccessorIKT_Lm4ENS_16DefaultPtrTraitsElEENS3_IS4_Lm4ES6_lEEiiiT0_i:
        .type           _ZN2at6native49_GLOBAL__N__09e94e3a_16_AveragePool3d_cu_a8eae74c44avg_pool3d_single_backward_out_frame_stride1IffEEvNS_27GenericPackedTensorAccessorIKT_Lm4ENS_16DefaultPtrTraitsElEENS3_IS4_Lm4ES6_lEEiiiT0_i,@function
        .size           _ZN2at6native49_GLOBAL__N__09e94e3a_16_AveragePool3d_cu_a8eae74c44avg_pool3d_single_backward_out_frame_stride1IffEEvNS_27GenericPackedTensorAccessorIKT_Lm4ENS_16DefaultPtrTraitsElEENS3_IS4_Lm4ES6_lEEiiiT0_i,(.L_x_778 - _ZN2at6native49_GLOBAL__N__09e94e3a_16_AveragePool3d_cu_a8eae74c44avg_pool3d_single_backward_out_frame_stride1IffEEvNS_27GenericPackedTensorAccessorIKT_Lm4ENS_16DefaultPtrTraitsElEENS3_IS4_Lm4ES6_lEEiiiT0_i)
        .other          _ZN2at6native49_GLOBAL__N__09e94e3a_16_AveragePool3d_cu_a8eae74c44avg_pool3d_single_backward_out_frame_stride1IffEEvNS_27GenericPackedTensorAccessorIKT_Lm4ENS_16DefaultPtrTraitsElEENS3_IS4_Lm4ES6_lEEiiiT0_i,@"STO_CUDA_ENTRY STV_DEFAULT"
_ZN2at6native49_GLOBAL__N__09e94e3a_16_AveragePool3d_cu_a8eae74c44avg_pool3d_single_backward_out_frame_stride1IffEEvNS_27GenericPackedTensorAccessorIKT_Lm4ENS_16DefaultPtrTraitsElEENS3_IS4_Lm4ES6_lEEiiiT0_i:
        /* <DEDUP_REMOVED lines=12> */
[----:B------:R-:W-:Y:S05]  /*00c0*/  CALL.REL.NOINC `($__internal_12_$__cuda_sm20_div_s64) ;  /* 0x00000fe000007944 */ /* 0x000fea0003c00000 */
[----:B------:R-:W-:-:S04]  /*00d0*/  IMAD.MOV R5, RZ, RZ, -R3 ;  /* 0x000000ffff057224 */ /* 0x000fc800078e0a03 */
[----:B------:R-:W-:Y:S01]  /*00e0*/  IMAD R4, R5, c[0x0][0x1b8], R4 ;  /* 0x00006e0005047a24 */ /* 0x000fe200078e0204 */
[----:B------:R-:W-:Y:S05]  /*00f0*/  BRA `(.L_x_251) ;  /* 0x0000014000007947 */ /* 0x000fea0003800000 */
.L_x_250:
        /* <DEDUP_REMOVED lines=20> */
.L_x_251:
        /* <DEDUP_REMOVED lines=73> */
.L_x_265:
[----:B------:R-:W-:Y:S01]  /*06d0*/  ISETP.GE.AND P0, PT, R9, R22, PT ;  /* 0x000000160900720c */ /* 0x000fe20003f06270 */
[----:B------:R-:W-:Y:S01]  /*06e0*/  BSSY B1, `(.L_x_253) ;  /* 0x0000083000017945 */ /* 0x000fe20003800000 */
[----:B------:R-:W-:-:S04]  /*06f0*/  IADD3 R12, R12, 0x1, RZ ;  /* 0x000000010c0c7810 */ /* 0x000fc80007ffe0ff */
[----:B------:R-:W-:-:S07]  /*0700*/  ISETP.GE.AND P2, PT, R12, R7, PT ;  /* 0x000000070c00720c */ /* 0x000fce0003f46270 */
[----:B------:R-:W-:Y:S05]  /*0710*/  @P0 BRA `(.L_x_254) ;  /* 0x000007f000000947 */ /* 0x000fea0003800000 */
[----:B------:R-:W-:Y:S01]  /*0720*/  MOV R25, R9 ;  /* 0x0000000900197202 */ /* 0x000fe20000000f00 */
[----:B------:R-:W-:Y:S02]  /*0730*/  IMAD.U32 R27, RZ, RZ, UR4 ;  /* 0x00000004ff1b7e24 */ /* 0x000fe4000f8e00ff */
.L_x_264:
        /* <DEDUP_REMOVED lines=14> */
[----:B------:R-:W2:Y:S01]  /*0820*/  LDG.E R31, [R20.64] ;  /* 0x00000006141f7981 */ /* 0x000ea2000c1e1900 */
[----:B------:R-:W-:Y:S01]  /*0830*/  ISETP.NE.AND P0, PT, R23, 0x1, PT ;  /* 0x000000011700780c */ /* 0x000fe20003f05270 */
[----:B------:R-:W-:Y:S01]  /*0840*/  IMAD.MOV.U32 R28, RZ, RZ, R14 ;  /* 0x000000ffff1c7224 */ /* 0x000fe200078e000e */
[----:B------:R-:W-:Y:S01]  /*0850*/  IADD3 R29, R27, 0x1, RZ ;  /* 0x000000011b1d7810 */ /* 0x000fe20007ffe0ff */
[----:B--2---:R-:W-:-:S10]  /*0860*/  FADD.FTZ R26, R26, R31 ;  /* 0x0000001f1a1a7221 */ /* 0x004fd40000010000 */
[----:B------:R-:W-:Y:S05]  /*0870*/  @!P0 BRA `(.L_x_258) ;  /* 0x0000009000008947 */ /* 0x000fea0003800000 */
[----:B------:R-:W-:Y:S01]  /*0880*/  ISETP.NE.AND P0, PT, R23, 0x2, PT ;  /* 0x000000021700780c */ /* 0x000fe20003f05270 */
[----:B------:R-:W2:-:S12]  /*0890*/  LDG.E R31, [R20.64+0x4] ;  /* 0x00000406141f7981 */ /* 0x000e98000c1e1900 */
[----:B------:R-:W3:Y:S01]  /*08a0*/  @P0 LDG.E R33, [R20.64+0x8] ;  /* 0x0000080614210981 */ /* 0x000ee2000c1e1900 */
[C---:B------:R-:W-:Y:S02]  /*08b0*/  IADD3 R29, R27.reuse, 0x2, RZ ;  /* 0x000000021b1d7810 */ /* 0x040fe40007ffe0ff */
[----:B------:R-:W-:Y:S01]  /*08c0*/  MOV R28, R15 ;  /* 0x0000000f001c7202 */ /* 0x000fe20000000f00 */
[----:B------:R-:W-:Y:S01]  /*08d0*/  @P0 IMAD.MOV.U32 R28, RZ, RZ, R16 ;  /* 0x000000ffff1c0224 */ /* 0x000fe200078e0010 */
[----:B------:R-:W-:Y:S01]  /*08e0*/  @P0 IADD3 R29, R27, 0x3, RZ ;  /* 0x000000031b1d0810 */ /* 0x000fe20007ffe0ff */
[----:B--2---:R-:W-:-:S04]  /*08f0*/  FADD.FTZ R26, R26, R31 ;  /* 0x0000001f1a1a7221 */ /* 0x004fc80000010000 */
[----:B---3--:R-:W-:Y:S02]  /*0900*/  @P0 FADD.FTZ R26, R26, R33 ;  /* 0x000000211a1a0221 */ /* 0x008fe40000010000 */
.L_x_258:
[----:B------:R-:W-:Y:S05]  /*0910*/  BSYNC B2 ;  /* 0x0000000000027941 */ /* 0x000fea0003800000 */
.L_x_257:
        /* <DEDUP_REMOVED lines=10> */
.L_x_261:
[----:B------:R-:W-:Y:S01]  /*09c0*/  MOV R21, R30 ;  /* 0x0000001e00157202 */ /* 0x000fe20000000f00 */
[----:B------:R-:W-:-:S04]  /*09d0*/  IMAD.MOV.U32 R20, RZ, RZ, R31 ;  /* 0x000000ffff147224 */ /* 0x000fc800078e001f */
[----:B------:R-:W-:-:S05]  /*09e0*/  IMAD.WIDE R20, R29, 0x4, R20 ;  /* 0x000000041d147825 */ /* 0x000fca00078e0214 */
[----:B------:R-:W2:Y:S04]  /*09f0*/  LDG.E R35, [R20.64] ;  /* 0x0000000614237981 */ /* 0x000ea8000c1e1900 */
[----:B------:R-:W3:Y:S04]  /*0a00*/  LDG.E R34, [R20.64+0x4] ;  /* 0x0000040614227981 */ /* 0x000ee8000c1e1900 */
[----:B------:R-:W4:Y:S04]  /*0a10*/  LDG.E R37, [R20.64+0x8] ;  /* 0x0000080614257981 */ /* 0x000f28000c1e1900 */
[----:B------:R-:W5:Y:S01]  /*0a20*/  LDG.E R32, [R20.64+0xc] ;  /* 0x00000c0614207981 */ /* 0x000f62000c1e1900 */
[----:B--2---:R-:W-:-:S03]  /*0a30*/  FADD.FTZ R35, R35, R26 ;  /* 0x0000001a23237221 */ /* 0x004fc60000010000 */
[----:B------:R-:W2:Y:S01]  /*0a40*/  LDG.E R26, [R20.64+0x10] ;  /* 0x00001006141a7981 */ /* 0x000ea2000c1e1900 */
[----:B---3--:R-:W-:-:S03]  /*0a50*/  FADD.FTZ R34, R35, R34 ;  /* 0x0000002223227221 */ /* 0x008fc60000010000 */
[----:B------:R-:W3:Y:S01]  /*0a60*/  LDG.E R35, [R20.64+0x18] ;  /* 0x0000180614237981 */ /* 0x000ee2000c1e1900 */
[----:B----4-:R-:W-:-:S03]  /*0a70*/  FADD.FTZ R37, R34, R37 ;  /* 0x0000002522257221 */ /* 0x010fc60000010000 */
[----:B------:R-:W4:Y:S01]  /*0a80*/  LDG.E R34, [R20.64+0x14] ;  /* 0x0000140614227981 */ /* 0x000f22000c1e1900 */
[----:B-----5:R-:W-:-:S03]  /*0a90*/  FADD.FTZ R37, R37, R32 ;  /* 0x0000002025257221 */ /* 0x020fc60000010000 */
[----:B------:R-:W5:Y:S01]  /*0aa0*/  LDG.E R32, [R20.64+0x1c] ;  /* 0x00001c0614207981 */ /* 0x000f62000c1e1900 */
[----:B--2---:R-:W-:-:S03]  /*0ab0*/  FADD.FTZ R37, R37, R26 ;  /* 0x0000001a25257221 */ /* 0x004fc60000010000 */
[----:B------:R-:W2:Y:S01]  /*0ac0*/  LDG.E R26, [R20.64+0x20] ;  /* 0x00002006141a7981 */ /* 0x000ea2000c1e1900 */
[----:B----4-:R-:W-:-:S03]  /*0ad0*/  FADD.FTZ R34, R37, R34 ;  /* 0x0000002225227221 */ /* 0x010fc60000010000 */
[----:B------:R-:W4:Y:S01]  /*0ae0*/  LDG.E R37, [R20.64+0x28] ;  /* 0x0000280614257981 */ /* 0x000f22000c1e1900 */
[----:B---3--:R-:W-:-:S03]  /*0af0*/  FADD.FTZ R35, R34, R35 ;  /* 0x0000002322237221 */ /* 0x008fc60000010000 */
[----:B------:R-:W3:Y:S01]  /*0b00*/  LDG.E R34, [R20.64+0x24] ;  /* 0x0000240614227981 */ /* 0x000ee2000c1e1900 */
[----:B-----5:R-:W-:-:S03]  /*0b10*/  FADD.FTZ R35, R35, R32 ;  /* 0x0000002023237221 */ /* 0x020fc60000010000 */
[----:B------:R-:W5:Y:S01]  /*0b20*/  LDG.E R32, [R20.64+0x2c] ;  /* 0x00002c0614207981 */ /* 0x000f62000c1e1900 */
[----:B--2---:R-:W-:-:S03]  /*0b30*/  FADD.FTZ R35, R35, R26 ;  /* 0x0000001a23237221 */ /* 0x004fc60000010000 */
[----:B------:R-:W2:Y:S01]  /*0b40*/  LDG.E R26, [R20.64+0x30] ;  /* 0x00003006141a7981 */ /* 0x000ea2000c1e1900 */
[----:B---3--:R-:W-:-:S03]  /*0b50*/  FADD.FTZ R34, R35, R34 ;  /* 0x0000002223227221 */ /* 0x008fc60000010000 */
[----:B------:R-:W3:Y:S01]  /*0b60*/  LDG.E R35, [R20.64+0x34] ;  /* 0x0000340614237981 */ /* 0x000ee2000c1e1900 */
[----:B----4-:R-:W-:-:S04]  /*0b70*/  FADD.FTZ R37, R34, R37 ;  /* 0x0000002522257221 */ /* 0x010fc80000010000 */
[----:B-----5:R-:W-:Y:S02]  /*0b80*/  FADD.FTZ R37, R37, R32 ;  /* 0x0000002025257221 */ /* 0x020fe40000010000 */
[----:B------:R-:W4:Y:S02]  /*0b90*/  LDG.E R32, [R20.64+0x3c] ;  /* 0x00003c0614207981 */ /* 0x000f24000c1e1900 */
[----:B--2---:R-:W-:Y:S02]  /*0ba0*/  FADD.FTZ R26, R37, R26 ;  /* 0x0000001a251a7221 */ /* 0x004fe40000010000 */
[----:B------:R-:W2:Y:S01]  /*0bb0*/  LDG.E R37, [R20.64+0x38] ;  /* 0x0000380614257981 */ /* 0x000ea2000c1e1900 */
[----:B------:R-:W-:-:S04]  /*0bc0*/  IADD3 R28, R28, 0x10, RZ ;  /* 0x000000101c1c7810 */ /* 0x000fc80007ffe0ff */
[----:B------:R-:W-:Y:S02]  /*0bd0*/  ISETP.GE.AND P4, PT, R28, R33, PT ;  /* 0x000000211c00720c */ /* 0x000fe40003f86270 */
[----:B------:R-:W-:Y:S01]  /*0be0*/  IADD3 R31, P5, R31, 0x40, RZ ;  /* 0x000000401f1f7810 */ /* 0x000fe20007fbe0ff */
[----:B---3--:R-:W-:-:S04]  /*0bf0*/  FADD.FTZ R26, R26, R35 ;  /* 0x000000231a1a7221 */ /* 0x008fc80000010000 */
[----:B------:R-:W-:Y:S02]  /*0c00*/  IMAD.X R30, RZ, RZ, R30, P5 ;  /* 0x000000ffff1e7224 */ /* 0x000fe400028e061e */
[----:B--2---:R-:W-:-:S04]  /*0c10*/  FADD.FTZ R26, R26, R37 ;  /* 0x000000251a1a7221 */ /* 0x004fc80000010000 */
[----:B----4-:R-:W-:Y:S01]  /*0c20*/  FADD.FTZ R26, R26, R32 ;  /* 0x000000201a1a7221 */ /* 0x010fe20000010000 */
[----:B------:R-:W-:Y:S05]  /*0c30*/  @!P4 BRA `(.L_x_261) ;  /* 0xfffffd800000c947 */ /* 0x000fea000383ffff */
.L_x_260:
[----:B------:R-:W-:Y:S05]  /*0c40*/  BSYNC B2 ;  /* 0x0000000000027941 */ /* 0x000fea0003800000 */
.L_x_259:
[----:B------:R-:W-:Y:S01]  /*0c50*/  IADD3 R20, R17, -R28, RZ ;  /* 0x8000001c11147210 */ /* 0x000fe20007ffe0ff */
[----:B------:R-:W-:Y:S03]  /*0c60*/  BSSY B2, `(.L_x_262) ;  /* 0x000001a000027945 */ /* 0x000fe60003800000 */
[----:B------:R-:W-:-:S13]  /*0c70*/  ISETP.GT.AND P4, PT, R20, 0x4, PT ;  /* 0x000000041400780c */ /* 0x000fda0003f84270 */
[----:B------:R-:W-:Y:S05]  /*0c80*/  @!P4 BRA `(.L_x_263) ;  /* 0x000001700000c947 */ /* 0x000fea0003800000 */
[----:B------:R-:W-:Y:S01]  /*0c90*/  MOV R21, R30 ;  /* 0x0000001e00157202 */ /* 0x000fe20000000f00 */
[----:B------:R-:W-:-:S04]  /*0ca0*/  IMAD.MOV.U32 R20, RZ, RZ, R31 ;  /* 0x000000ffff147224 */ /* 0x000fc800078e001f */
[----:B------:R-:W-:-:S05]  /*0cb0*/  IMAD.WIDE R20, R29, 0x4, R20 ;  /* 0x000000041d147825 */ /* 0x000fca00078e0214 */
[----:B------:R-:W2:Y:S04]  /*0cc0*/  LDG.E R33, [R20.64] ;  /* 0x0000000614217981 */ /* 0x000ea8000c1e1900 */
[----:B------:R-:W3:Y:S04]  /*0cd0*/  LDG.E R34, [R20.64+0x4] ;  /* 0x0000040614227981 */ /* 0x000ee8000c1e1900 */
[----:B------:R-:W4:Y:S04]  /*0ce0*/  LDG.E R36, [R20.64+0x8] ;  /* 0x0000080614247981 */ /* 0x000f28000c1e1900 */
[----:B------:R-:W5:Y:S04]  /*0cf0*/  LDG.E R32, [R20.64+0xc] ;  /* 0x00000c0614207981 */ /* 0x000f68000c1e1900 */
[----:B------:R-:W5:Y:S04]  /*0d00*/  LDG.E R35, [R20.64+0x10] ;  /* 0x0000100614237981 */ /* 0x000f68000c1e1900 */
[----:B------:R-:W5:Y:S01]  /*0d10*/  LDG.E R37, [R20.64+0x18] ;  /* 0x0000180614257981 */ /* 0x000f62000c1e1900 */
[----:B--2---:R-:W-:-:S03]  /*0d20*/  FADD.FTZ R33, R26, R33 ;  /* 0x000000211a217221 */ /* 0x004fc60000010000 */
[----:B------:R-:W2:Y:S01]  /*0d30*/  LDG.E R26, [R20.64+0x1c] ;  /* 0x00001c06141a7981 */ /* 0x000ea2000c1e1900 */
[----:B---3--:R-:W-:-:S04]  /*0d40*/  FADD.FTZ R33, R33, R34 ;  /* 0x0000002221217221 */ /* 0x008fc80000010000 */
[----:B----4-:R-:W-:-:S04]  /*0d50*/  FADD.FTZ R33, R33, R36 ;  /* 0x0000002421217221 */ /* 0x010fc80000010000 */
[----:B-----5:R-:W-:Y:S02]  /*0d60*/  FADD.FTZ R32, R33, R32 ;  /* 0x0000002021207221 */ /* 0x020fe40000010000 */
[----:B------:R-:W3:Y:S02]  /*0d70*/  LDG.E R33, [R20.64+0x14] ;  /* 0x0000140614217981 */ /* 0x000ee4000c1e1900 */
[----:B------:R-:W-:Y:S01]  /*0d80*/  FADD.FTZ R32, R32, R35 ;  /* 0x0000002320207221 */ /* 0x000fe20000010000 */
[----:B------:R-:W-:Y:S02]  /*0d90*/  IADD3 R31, P4, R31, 0x20, RZ ;  /* 0x000000201f1f7810 */ /* 0x000fe40007f9e0ff */
[----:B------:R-:W-:Y:S02]  /*0da0*/  PLOP3.LUT P0, PT, PT, PT, PT, 0x8, 0x0 ;  /* 0x000000000000781c */ /* 0x000fe40003f0e170 */
[----:B------:R-:W-:Y:S01]  /*0db0*/  IADD3 R28, R28, 0x8, RZ ;  /* 0x000000081c1c7810 */ /* 0x000fe20007ffe0ff */
[----:B------:R-:W-:-:S02]  /*0dc0*/  IMAD.X R30, RZ, RZ, R30, P4 ;  /* 0x000000ffff1e7224 */ /* 0x000fc400020e061e */
[----:B---3--:R-:W-:-:S04]  /*0dd0*/  FADD.FTZ R32, R32, R33 ;  /* 0x0000002120207221 */ /* 0x008fc80000010000 */
[----:B------:R-:W-:-:S04]  /*0de0*/  FADD.FTZ R32, R32, R37 ;  /* 0x0000002520207221 */ /* 0x000fc80000010000 */
[----:B--2---:R-:W-:Y:S02]  /*0df0*/  FADD.FTZ R26, R32, R26 ;  /* 0x0000001a201a7221 */ /* 0x004fe40000010000 */
.L_x_263:
[----:B------:R-:W-:Y:S05]  /*0e00*/  BSYNC B2 ;  /* 0x0000000000027941 */ /* 0x000fea0003800000 */
.L_x_262:
[----:B------:R-:W-:Y:S01]  /*0e10*/  ISETP.LT.OR P0, PT, R28, R17, P0 ;  /* 0x000000111c00720c */ /* 0x000fe20000701670 */
[----:B------:R-:W-:Y:S01]  /*0e20*/  IMAD.MOV.U32 R21, RZ, RZ, R30 ;  /* 0x000000ffff157224 */ /* 0x000fe200078e001e */
[----:B------:R-:W-:-:S11]  /*0e30*/  MOV R20, R31 ;  /* 0x0000001f00147202 */ /* 0x000fd60000000f00 */
[----:B------:R-:W-:Y:S05]  /*0e40*/  @!P0 BRA `(.L_x_256) ;  /* 0x0000009000008947 */ /* 0x000fea0003800000 */
[----:B------:R-:W-:-:S05]  /*0e50*/  IMAD.WIDE R20, R29, 0x4, R20 ;  /* 0x000000041d147825 */ /* 0x000fca00078e0214 */
[----:B------:R-:W2:Y:S04]  /*0e60*/  LDG.E R29, [R20.64] ;  /* 0x00000006141d7981 */ /* 0x000ea8000c1e1900 */
[----:B------:R-:W3:Y:S04]  /*0e70*/  LDG.E R28, [R20.64+0x4] ;  /* 0x00000406141c7981 */ /* 0x000ee8000c1e1900 */
[----:B------:R-:W4:Y:S04]  /*0e80*/  LDG.E R31, [R20.64+0x8] ;  /* 0x00000806141f7981 */ /* 0x000f28000c1e1900 */
[----:B------:R-:W5:Y:S01]  /*0e90*/  LDG.E R33, [R20.64+0xc] ;  /* 0x00000c0614217981 */ /* 0x000f62000c1e1900 */
[----:B--2---:R-:W-:-:S04]  /*0ea0*/  FADD.FTZ R29, R26, R29 ;  /* 0x0000001d1a1d7221 */ /* 0x004fc80000010000 */
[----:B---3--:R-:W-:-:S04]  /*0eb0*/  FADD.FTZ R28, R29, R28 ;  /* 0x0000001c1d1c7221 */ /* 0x008fc80000010000 */
[----:B----4-:R-:W-:-:S04]  /*0ec0*/  FADD.FTZ R28, R28, R31 ;  /* 0x0000001f1c1c7221 */ /* 0x010fc80000010000 */
[----:B-----5:R-:W-:Y:S02]  /*0ed0*/  FADD.FTZ R26, R28, R33 ;  /* 0x000000211c1a7221 */ /* 0x020fe40000010000 */
.L_x_256:
[----:B------:R-:W-:Y:S05]  /*0ee0*/  BSYNC B0 ;  /* 0x0000000000007941 */ /* 0x000fea0003800000 */
.L_x_255:
[----:B------:R-:W-:Y:S01]  /*0ef0*/  IADD3 R27, R27, c[0x0][0x180], RZ ;  /* 0x000060001b1b7a10 */ /* 0x000fe20007ffe0ff */
[----:B------:R-:W-:Y:S05]  /*0f00*/  @!P3 BRA `(.L_x_264) ;  /* 0xfffff8300000b947 */ /* 0x000fea000383ffff */
.L_x_254:
[----:B------:R-:W-:Y:S05]  /*0f10*/  BSYNC B1 ;  /* 0x0000000000017941 */ /* 0x000fea0003800000 */
.L_x_253:
[----:B------:R-:W-:Y:S02]  /*0f20*/  ULDC UR5, c[0x0][0x178] ;  /* 0x00005e0000057ab9 */ /* 0x000fe40000000800 */
[----:B------:R-:W-:Y:S01]  /*0f30*/  UIMAD UR4, UR8, UR5, UR4 ;  /* 0x00000005080472a4 */ /* 0x000fe2000f8e0204 */
[----:B------:R-:W-:Y:S05]  /*0f40*/  @!P2 BRA `(.L_x_265) ;  /* 0xfffff7800000a947 */ /* 0x000fea000383ffff */
.L_x_252:
        /* <DEDUP_REMOVED lines=14> */
[----:B------:R-:W-:-:S05]  /*1030*/  IADD3 R5, R5, R9, RZ ;  /* 0x0000000905057210 */ /* 0x000fca0007ffe0ff */
[----:B------:R-:W-:-:S04]  /*1040*/  IMAD.WIDE.U32 R2, R3, c[0x0][0x1d0], R4 ;  /* 0x0000740003027a25 */ /* 0x000fc800078e0004 */
[----:B------:R-:W-:Y:S01]  /*1050*/  IMAD.IADD R3, R3, 0x1, R7 ;  /* 0x0000000103037824 */ /* 0x000fe200078e0207 */
[----:B------:R-:W-:-:S04]  /*1060*/  LEA R4, P0, R2, c[0x0][0x1a8], 0x2 ;  /* 0x00006a0002047a11 */ /* 0x000fc800078010ff */
[----:B------:R-:W-:Y:S01]  /*1070*/  LEA.HI.X R5, R2, c[0x0][0x1ac], R3, 0x2, P0 ;  /* 0x00006b0002057a11 */ /* 0x000fe200000f1403 */
[----:B------:R-:W-:-:S05]  /*1080*/  FMUL.FTZ R3, R26, c[0x0][0x1fc] ;  /* 0x00007f001a037a20 */ /* 0x000fca0000410000 */
[----:B------:R-:W-:Y:S01]  /*1090*/  STG.E [R4.64], R3 ;  /* 0x0000000304007986 */ /* 0x000fe2000c101906 */
[----:B------:R-:W-:Y:S05]  /*10a0*/  EXIT ;  /* 0x000000000000794d */ /* 0x000fea0003800000 */
        .weak           $__internal_12_$__cuda_sm20_div_s64
        .type           $__internal_12_$__cuda_sm20_div_s64,@function
        .size           $__internal_12_$__cuda_sm20_div_s64,(.L_x_778 - $__internal_12_$__cuda_sm20_div_s64)
$__internal_12_$__cuda_sm20_div_s64:
        /* <DEDUP_REMOVED lines=66> */
[----:B------:R-:W-:Y:S06]  /*14d0*/  RET.REL.NODEC R8 `(_ZN2at6native49_GLOBAL__N__09e94e3a_16_AveragePool3d_cu_a8eae74c44avg_pool3d_single_backward_out_frame_stride1IffEEvNS_27GenericPackedTensorAccessorIKT_Lm4ENS_16DefaultPtrTraitsElEENS3_IS4_Lm4ES6_lEEiiiT0_i) ;  /* 0xffffeb2008007950 */ /* 0x000fec0003c3ffff */
.L_x_266:
        /* <DEDUP_REMOVED lines=10> */
.L_x_778:


//--------------------- .text._ZN2at6native49_GLOBAL__N__09e94e3a_16_AveragePool3d_cu_a8eae74c44avg_pool3d_single_backward_out_frame_stride1IddEEvNS_27GenericPackedTensorAccessorIKT_Lm4ENS_16DefaultPtrTraitsElEENS3_IS4_Lm4ES6_lEEiiiT0_i --------------------------
	.section	.text._ZN2at6native49_GLOBAL__N__09e94e3a_16_AveragePool3d_cu_a8eae74c44avg_pool3d_single_backward_out_frame_stride1IddEEvNS_27GenericPackedTensorAccessorIKT_Lm4ENS_16DefaultPtrTraitsElEENS3_IS4_Lm4ES6_lEEiiiT0_i,"ax",@progbits
	.sectioninfo	@"SHI_REGISTERS=48"
	.align	128
.text._ZN2at6native49_GLOBAL__N__09e94e3a_16_AveragePool3d_cu_a8eae74c44avg_pool3d_single_backward_out_frame_stride1IddEEvNS_27GenericPackedTensorAccessorIKT_Lm4ENS_16DefaultPtrTraitsElEENS3_IS4_Lm4ES6_lEEiiiT0_i:
        .type           _ZN2at6native49_GLOBAL__N__09e94e3a_16_AveragePool3d_cu_a8eae74c44avg_pool3d_single_backward_out_frame_stride1IddEEvNS_27GenericPackedTensorAccessorIKT_Lm4ENS_16DefaultPtrTraitsElEENS3_IS4_Lm4ES6_lEEiiiT0_i,@function
        .size           _ZN2at6native49_GLOBAL__N__09e94e3a_16_AveragePool3d_cu_a8eae74c44avg_pool3d_single_backward_out_frame_stride1IddEEvNS_27GenericPackedTensorAccessorIKT_Lm4ENS_16DefaultPtrTraitsElEENS3_IS4_Lm4ES6_lEEiiiT0_i,(.L_x_780 - _ZN2at6native49_GLOBAL__N__09e94e3a_16_AveragePool3d_cu_a8eae74c44avg_pool3d_single_backward_out_frame_stride1IddEEvNS_27GenericPackedTensorAccessorIKT_Lm4ENS_16DefaultPtrTraitsElEENS3_IS4_Lm4ES6_lEEiiiT0_i)
        .other          _ZN2at6native49_GLOBAL__N__09e94e3a_16_AveragePool3d_cu_a8eae74c44avg_pool3d_single_backward_out_frame_stride1IddEEvNS_27GenericPackedTensorAccessorIKT_Lm4ENS_16DefaultPtrTraitsElEENS3_IS4_Lm4ES6_lEEiiiT0_i,@"STO_CUDA_ENTRY STV_DEFAULT"
_ZN2at6native49_GLOBAL__N__09e94e3a_16_AveragePool3d_cu_a8eae74c44avg_pool3d_single_backward_out_frame_stride1IddEEvNS_27GenericPackedTensorAccessorIKT_Lm4ENS_16DefaultPtrTraitsElEENS3_IS4_Lm4ES6_lEEiiiT0_i:
        /* <DEDUP_REMOVED lines=12> */
[----:B------:R-:W-:Y:S05]  /*00c0*/  CALL.REL.NOINC `($__internal_13_$__cuda_sm20_div_s64) ;  /* 0x00000fa000007944 */ /* 0x000fea0003c00000 */
[----:B------:R-:W-:-:S04]  /*00d0*/  IMAD.MOV R5, RZ, RZ, -R3 ;  /* 0x000000ffff057224 */ /* 0x000fc800078e0a03 */
[----:B------:R-:W-:Y:S01]  /*00e0*/  IMAD R4, R5, c[0x0][0x1b8], R6 ;  /* 0x00006e0005047a24 */ /* 0x000fe200078e0206 */
[----:B------:R-:W-:Y:S05]  /*00f0*/  BRA `(.L_x_268) ;  /* 0x0000014000007947 */ /* 0x000fea0003800000 */
.L_x_267:
        /* <DEDUP_REMOVED lines=20> */
.L_x_268:
        /* <DEDUP_REMOVED lines=10> */
[----:B------:R-:W-:Y:S01]  /*02e0*/  IMAD.MOV.U32 R13, RZ, RZ, c[0x0][0x1f8] ;  /* 0x00007e00ff0d7624 */ /* 0x000fe200078e00ff */
[----:B------:R-:W-:Y:S01]  /*02f0*/  ULDC.64 UR6, c[0x0][0x118] ;  /* 0x0000460000067ab9 */ /* 0x000fe20000000a00 */
[----:B------:R-:W-:Y:S01]  /*0300*/  CS2R R32, SRZ ;  /* 0x0000000000207805 */ /* 0x000fe2000001ff00 */
[----:B------:R-:W-:Y:S02]  /*0310*/  IADD3 R8, R4, 0x1, -R11 ;  /* 0x0000000104087810 */ /* 0x000fe40007ffe80b */
[----:B------:R-:W-:Y:S02]  /*0320*/  IMNMX R7, R7, c[0x0][0x170], PT ;  /* 0x00005c0007077a17 */ /* 0x000fe40003800200 */
[----:B------:R-:W-:Y:S02]  /*0330*/  IMNMX R12, RZ, R8, !PT ;  /* 0x00000008ff0c7217 */ /* 0x000fe40007800200 */
[----:B------:R-:W-:-:S02]  /*0340*/  MOV R11, c[0x0][0x1f4] ;  /* 0x00007d00000b7a02 */ /* 0x000fc40000000f00 */
[----:B------:R-:W-:Y:S02]  /*0350*/  ISETP.GE.AND P0, PT, R12, R7, PT ;  /* 0x000000070c00720c */ /* 0x000fe40003f06270 */
[----:B------:R-:W-:Y:S02]  /*0360*/  IADD3 R10, R0, 0x1, -R11 ;  /* 0x00000001000a7810 */ /* 0x000fe40007ffe80b */
[----:B------:R-:W-:Y:S02]  /*0370*/  IADD3 R11, R2, 0x1, -R13 ;  /* 0x00000001020b7810 */ /* 0x000fe40007ffe80d */
[----:B------:R-:W-:Y:S02]  /*0380*/  SHF.R.S32.HI R8, RZ, 0x1f, R3 ;  /* 0x0000001fff087819 */ /* 0x000fe40000011403 */
[----:B------:R-:W-:Y:S02]  /*0390*/  IMNMX R10, RZ, R10, !PT ;  /* 0x0000000aff0a7217 */ /* 0x000fe40007800200 */
[----:B------:R-:W-:-:S03]  /*03a0*/  IMNMX R11, RZ, R11, !PT ;  /* 0x0000000bff0b7217 */ /* 0x000fc60007800200 */
[----:B------:R-:W-:Y:S05]  /*03b0*/  @P0 BRA `(.L_x_269) ;  /* 0x00000b5000000947 */ /* 0x000fea0003800000 */
[----:B------:R-:W-:Y:S01]  /*03c0*/  SHF.R.S32.HI R13, RZ, 0x1f, R10 ;  /* 0x0000001fff0d7819 */ /* 0x000fe2000001140a */
[----:B------:R-:W-:Y:S01]  /*03d0*/  IMAD.WIDE.U32 R16, R10, c[0x0][0x198], RZ ;  /* 0x000066000a107a25 */ /* 0x000fe200078e00ff */
[----:B------:R-:W-:Y:S01]  /*03e0*/  SHF.R.S32.HI R15, RZ, 0x1f, R11 ;  /* 0x0000001fff0f7819 */ /* 0x000fe2000001140b */
[----:B------:R-:W-:Y:S01]  /*03f0*/  ULDC UR8, c[0x0][0x180] ;  /* 0x0000600000087ab9 */ /* 0x000fe20000000800 */
[----:B------:R-:W-:Y:S01]  /*0400*/  IADD3 R37, R0, 0x1, RZ ;  /* 0x0000000100257810 */ /* 0x000fe20007ffe0ff */
[----:B------:R-:W-:Y:S01]  /*0410*/  IMAD R13, R13, c[0x0][0x198], RZ ;  /* 0x000066000d0d7a24 */ /* 0x000fe200078e02ff */
[----:B------:R-:W-:Y:S01]  /*0420*/  ULOP3.LUT UR4, URZ, UR8, URZ, 0x33, !UPT ;  /* 0x000000083f047292 */ /* 0x000fe2000f8e333f */
[----:B------:R-:W-:Y:S01]  /*0430*/  IMAD R18, R8, c[0x0][0x188], RZ ;  /* 0x0000620008127a24 */ /* 0x000fe200078e02ff */
[----:B------:R-:W-:Y:S01]  /*0440*/  IADD3 R36, R2, 0x1, RZ ;  /* 0x0000000102247810 */ /* 0x000fe20007ffe0ff */
[----:B------:R-:W-:Y:S01]  /*0450*/  IMAD R13, R10, c[0x0][0x19c], R13 ;  /* 0x000067000a0d7a24 */ /* 0x000fe200078e020d */
[C---:B------:R-:W-:Y:S01]  /*0460*/  IADD3 R34, R11.reuse, 0x2, RZ ;  /* 0x000000020b227810 */ /* 0x040fe20007ffe0ff */
[----:B------:R-:W-:Y:S01]  /*0470*/  IMAD.MOV R22, RZ, RZ, -R14 ;  /* 0x000000ffff167224 */ /* 0x000fe200078e0a0e */
[----:B------:R-:W-:Y:S01]  /*0480*/  IADD3 R35, R11, 0x3, RZ ;  /* 0x000000030b237810 */ /* 0x000fe20007ffe0ff */
[----:B------:R-:W-:Y:S01]  /*0490*/  IMAD.IADD R17, R17, 0x1, R13 ;  /* 0x0000000111117824 */ /* 0x000fe200078e020d */
[----:B------:R-:W-:Y:S01]  /*04a0*/  CS2R R32, SRZ ;  /* 0x0000000000207805 */ /* 0x000fe2000001ff00 */
[----:B------:R-:W-:Y:S01]  /*04b0*/  IMAD R13, R3, c[0x0][0x18c], R18 ;  /* 0x00006300030d7a24 */ /* 0x000fe200078e0212 */
[----:B------:R-:W-:Y:S01]  /*04c0*/  IMNMX R37, R37, c[0x0][0x178], PT ;  /* 0x00005e0025257a17 */ /* 0x000fe20003800200 */
[----:B------:R-:W-:Y:S01]  /*04d0*/  IMAD.WIDE.U32 R18, R3, c[0x0][0x188], R16 ;  /* 0x0000620003127a25 */ /* 0x000fe200078e0010 */
[----:B------:R-:W-:-:S03]  /*04e0*/  IMNMX R36, R36, c[0x0][0x180], PT ;  /* 0x0000600024247a17 */ /* 0x000fc60003800200 */
[----:B------:R-:W-:Y:S02]  /*04f0*/  IMAD.MOV.U32 R23, RZ, RZ, c[0x0][0x0] ;  /* 0x00000000ff177624 */ /* 0x000fe400078e00ff */
[----:B------:R-:W-:Y:S02]  /*0500*/  IMAD.IADD R19, R13, 0x1, R19 ;  /* 0x000000010d137824 */ /* 0x000fe400078e0213 */
[----:B------:R-:W-:Y:S02]  /*0510*/  IMAD R20, R15, c[0x0][0x1a0], RZ ;  /* 0x000068000f147a24 */ /* 0x000fe400078e02ff */
[----:B------:R-:W-:Y:S01]  /*0520*/  IMAD.WIDE.U32 R14, R11, c[0x0][0x1a0], R16 ;  /* 0x000068000b0e7a25 */ /* 0x000fe200078e0010 */
[----:B------:R-:W-:-:S03]  /*0530*/  SHF.R.S32.HI R17, RZ, 0x1f, R12 ;  /* 0x0000001fff117819 */ /* 0x000fc6000001140c */
[----:B------:R-:W-:Y:S02]  /*0540*/  IMAD R16, R22, R23, -0x2 ;  /* 0xfffffffe16107424 */ /* 0x000fe400078e0217 */
[C---:B------:R-:W-:Y:S02]  /*0550*/  IMAD R21, R11.reuse, c[0x0][0x1a4], R20 ;  /* 0x000069000b157a24 */ /* 0x040fe400078e0214 */
[----:B------:R-:W-:-:S04]  /*0560*/  IMAD.WIDE.U32 R18, R11, c[0x0][0x1a0], R18 ;  /* 0x000068000b127a25 */ /* 0x000fc800078e0012 */
[----:B------:R-:W-:Y:S01]  /*0570*/  IMAD.IADD R16, R16, 0x1, -R9 ;  /* 0x0000000110107824 */ /* 0x000fe200078e0a09 */
[----:B------:R-:W-:Y:S01]  /*0580*/  IADD3 R19, R21, R19, RZ ;  /* 0x0000001315137210 */ /* 0x000fe20007ffe0ff */
[----:B------:R-:W-:Y:S01]  /*0590*/  IMAD R17, R17, c[0x0][0x190], RZ ;  /* 0x0000640011117a24 */ /* 0x000fe200078e02ff */
[----:B------:R-:W-:Y:S01]  /*05a0*/  LOP3.LUT R9, RZ, R11, RZ, 0x33, !PT ;  /* 0x0000000bff097212 */ /* 0x000fe200078e33ff */
[----:B------:R-:W-:Y:S01]  /*05b0*/  IMAD.IADD R15, R15, 0x1, R21 ;  /* 0x000000010f0f7824 */ /* 0x000fe200078e0215 */
[----:B------:R-:W-:Y:S01]  /*05c0*/  IMNMX R20, R16, UR4, !PT ;  /* 0x0000000410147c17 */ /* 0x000fe2000f800200 */
[----:B------:R-:W-:Y:S01]  /*05d0*/  IMAD R39, R12, c[0x0][0x194], R17 ;  /* 0x000065000c277a24 */ /* 0x000fe200078e0211 */
[----:B------:R-:W-:Y:S01]  /*05e0*/  UMOV UR4, URZ ;  /* 0x0000003f00047c82 */ /* 0x000fe20008000000 */
[----:B------:R-:W-:-:S04]  /*05f0*/  IMAD.WIDE.U32 R16, R3, c[0x0][0x188], R14 ;  /* 0x0000620003107a25 */ /* 0x000fc800078e000e */
[----:B------:R-:W-:Y:S01]  /*0600*/  IMAD.WIDE.U32 R14, R12, c[0x0][0x190], R18 ;  /* 0x000064000c0e7a25 */ /* 0x000fe200078e0012 */
[----:B------:R-:W-:-:S03]  /*0610*/  IADD3 R18, -R20, -0x2, -R11 ;  /* 0xfffffffe14127810 */ /* 0x000fc60007ffe90b */
[----:B------:R-:W-:Y:S01]  /*0620*/  IMAD.IADD R17, R17, 0x1, R13 ;  /* 0x0000000111117824 */ /* 0x000fe200078e020d */
[----:B------:R-:W-:Y:S01]  /*0630*/  LEA R13, P0, R14, c[0x0][0x160], 0x3 ;  /* 0x000058000e0d7a11 */ /* 0x000fe200078018ff */
[----:B------:R-:W-:Y:S01]  /*0640*/  IMAD.IADD R15, R39, 0x1, R15 ;  /* 0x00000001270f7824 */ /* 0x000fe200078e020f */
[----:B------:R-:W-:Y:S01]  /*0650*/  ISETP.GE.U32.AND P1, PT, R18, 0x3, PT ;  /* 0x000000031200780c */ /* 0x000fe20003f26070 */
[----:B------:R-:W-:Y:S02]  /*0660*/  IMAD.IADD R9, R9, 0x1, -R20 ;  /* 0x0000000109097824 */ /* 0x000fe400078e0a14 */
[----:B------:R-:W-:Y:S01]  /*0670*/  IMAD.WIDE.U32 R16, R12, c[0x0][0x190], R16 ;  /* 0x000064000c107a25 */ /* 0x000fe200078e0010 */
[----:B------:R-:W-:Y:S02]  /*0680*/  LEA.HI.X R14, R14, c[0x0][0x164], R15, 0x3, P0 ;  /* 0x000059000e0e7a11 */ /* 0x000fe400000f1c0f */
[----:B------:R-:W-:Y:S01]  /*0690*/  IADD3 R15, R11, 0x1, RZ ;  /* 0x000000010b0f7810 */ /* 0x000fe20007ffe0ff */
[----:B------:R-:W-:Y:S01]  /*06a0*/  IMAD.IADD R39, R17, 0x1, R39 ;  /* 0x0000000111277824 */ /* 0x000fe200078e0227 */
[----:B------:R-:W-:-:S02]  /*06b0*/  LOP3.LUT R38, R9, 0x3, RZ, 0xc0, !PT ;  /* 0x0000000309267812 */ /* 0x000fc400078ec0ff */
.L_x_282:
[----:B------:R-:W-:Y:S01]  /*06c0*/  ISETP.GE.AND P0, PT, R10, R37, PT ;  /* 0x000000250a00720c */ /* 0x000fe20003f06270 */
[----:B------:R-:W-:Y:S01]  /*06d0*/  BSSY B1, `(.L_x_270) ;  /* 0x0000080000017945 */ /* 0x000fe20003800000 */
[----:B------:R-:W-:-:S04]  /*06e0*/  IADD3 R12, R12, 0x1, RZ ;  /* 0x000000010c0c7810 */ /* 0x000fc80007ffe0ff */
[----:B------:R-:W-:-:S07]  /*06f0*/  ISETP.GE.AND P2, PT, R12, R7, PT ;  /* 0x000000070c00720c */ /* 0x000fce0003f46270 */
[----:B01----:R-:W-:Y:S05]  /*0700*/  @P0 BRA `(.L_x_271) ;  /* 0x000007c000000947 */ /* 0x003fea0003800000 */
[----:B------:R-:W-:Y:S01]  /*0710*/  IMAD.MOV.U32 R40, RZ, RZ, R10 ;  /* 0x000000ffff287224 */ /* 0x000fe200078e000a */
[----:B------:R-:W-:Y:S02]  /*0720*/  MOV R41, UR4 ;  /* 0x0000000400297c02 */ /* 0x000fe40008000f00 */
.L_x_281:
[----:B------:R-:W-:Y:S01]  /*0730*/  ISETP.GE.AND P0, PT, R11, R36, PT ;  /* 0x000000240b00720c */ /* 0x000fe20003f06270 */
[----:B------:R-:W-:Y:S01]  /*0740*/  BSSY B0, `(.L_x_272) ;  /* 0x0000076000007945 */ /* 0x000fe20003800000 */
[----:B------:R-:W-:-:S04]  /*0750*/  IADD3 R40, R40, 0x1, RZ ;  /* 0x0000000128287810 */ /* 0x000fc80007ffe0ff */
[----:B------:R-:W-:-:S07]  /*0760*/  ISETP.GE.AND P3, PT, R40, R37, PT ;  /* 0x000000252800720c */ /* 0x000fce0003f66270 */
[----:B01----:R-:W-:Y:S05]  /*0770*/  @P0 BRA `(.L_x_273) ;  /* 0x0000072000000947 */ /* 0x003fea0003800000 */
        /* <DEDUP_REMOVED lines=9> */
[----:B------:R-:W2:Y:S01]  /*0810*/  LDG.E.64 R20, [R18.64] ;  /* 0x0000000612147981 */ /* 0x000ea2000c1e1b00 */
[----:B------:R-:W-:Y:S01]  /*0820*/  ISETP.NE.AND P0, PT, R38, 0x1, PT ;  /* 0x000000012600780c */ /* 0x000fe20003f05270 */
[----:B------:R-:W-:Y:S01]  /*0830*/  IMAD.MOV.U32 R9, RZ, RZ, R15 ;  /* 0x000000ffff097224 */ /* 0x000fe200078e000f */
[----:B------:R-:W-:Y:S01]  /*0840*/  IADD3 R42, R41, 0x1, RZ ;  /* 0x00000001292a7810 */ /* 0x000fe20007ffe0ff */
[----:B--2---:R0:W1:-:S10]  /*0850*/  DADD R32, R32, R20 ;  /* 0x0000000020207229 */ /* 0x0040540000000014 */
[----:B------:R-:W-:Y:S05]  /*0860*/  @!P0 BRA `(.L_x_275) ;  /* 0x0000009000008947 */ /* 0x000fea0003800000 */
[----:B------:R-:W-:Y:S01]  /*0870*/  ISETP.NE.AND P0, PT, R38, 0x2, PT ;  /* 0x000000022600780c */ /* 0x000fe20003f05270 */
[----:B------:R-:W2:-:S12]  /*0880*/  LDG.E.64 R22, [R18.64+0x8] ;  /* 0x0000080612167981 */ /* 0x000e98000c1e1b00 */
[----:B0-----:R-:W3:Y:S01]  /*0890*/  @P0 LDG.E.64 R20, [R18.64+0x10] ;  /* 0x0000100612140981 */ /* 0x001ee2000c1e1b00 */
[C---:B------:R-:W-:Y:S01]  /*08a0*/  IADD3 R42, R41.reuse, 0x2, RZ ;  /* 0x00000002292a7810 */ /* 0x040fe20007ffe0ff */
[----:B------:R-:W-:Y:S01]  /*08b0*/  IMAD.MOV.U32 R9, RZ, RZ, R34 ;  /* 0x000000ffff097224 */ /* 0x000fe200078e0022 */
[----:B------:R-:W-:Y:S01]  /*08c0*/  @P0 IADD3 R42, R41, 0x3, RZ ;  /* 0x00000003292a0810 */ /* 0x000fe20007ffe0ff */
[----:B------:R-:W-:Y:S01]  /*08d0*/  @P0 IMAD.MOV.U32 R9, RZ, RZ, R35 ;  /* 0x000000ffff090224 */ /* 0x000fe200078e0023 */
[----:B-12---:R-:W3:-:S06]  /*08e0*/  DADD R32, R32, R22 ;  /* 0x0000000020207229 */ /* 0x006ecc0000000016 */
[----:B---3--:R0:W1:-:S06]  /*08f0*/  @P0 DADD R32, R32, R20 ;  /* 0x0000000020200229 */ /* 0x00804c0000000014 */
.L_x_275:
[----:B------:R-:W-:Y:S05]  /*0900*/  BSYNC B2 ;  /* 0x0000000000027941 */ /* 0x000fea0003800000 */
.L_x_274:
[----:B------:R-:W-:Y:S05]  /*0910*/  @!P1 BRA `(.L_x_273) ;  /* 0x0000058000009947 */ /* 0x000fea0003800000 */
[----:B------:R-:W-:Y:S01]  /*0920*/  IMAD.IADD R18, R36, 0x1, -R9 ;  /* 0x0000000124127824 */ /* 0x000fe200078e0a09 */
[----:B------:R-:W-:Y:S01]  /*0930*/  BSSY B2, `(.L_x_276) ;  /* 0x000002f000027945 */ /* 0x000fe20003800000 */
[----:B------:R-:W-:Y:S01]  /*0940*/  PLOP3.LUT P0, PT, PT, PT, PT, 0x80, 0x0 ;  /* 0x000000000000781c */ /* 0x000fe20003f0f070 */
[----:B------:R-:W-:Y:S01]  /*0950*/  IMAD.MOV.U32 R43, RZ, RZ, R14 ;  /* 0x000000ffff2b7224 */ /* 0x000fe200078e000e */
[----:B------:R-:W-:Y:S02]  /*0960*/  MOV R44, R13 ;  /* 0x0000000d002c7202 */ /* 0x000fe40000000f00 */
[----:B------:R-:W-:-:S13]  /*0970*/  ISETP.GT.AND P4, PT, R18, 0xc, PT ;  /* 0x0000000c1200780c */ /* 0x000fda0003f84270 */
[----:B------:R-:W-:Y:S05]  /*0980*/  @!P4 BRA `(.L_x_277) ;  /* 0x000002900000c947 */ /* 0x000fea0003800000 */
[----:B------:R-:W-:Y:S02]  /*0990*/  PLOP3.LUT P0, PT, PT, PT, PT, 0x8, 0x0 ;  /* 0x000000000000781c */ /* 0x000fe40003f0e170 */
[----:B------:R-:W-:Y:S02]  /*09a0*/  IADD3 R30, R36, -0xc, RZ ;  /* 0xfffffff4241e7810 */ /* 0x000fe40007ffe0ff */
.L_x_278:
[----:B------:R-:W-:-:S04]  /*09b0*/  IMAD.MOV.U32 R45, RZ, RZ, R43 ;  /* 0x000000ffff2d7224 */ /* 0x000fc800078e002b */
[----:B------:R-:W-:-:S05]  /*09c0*/  IMAD.WIDE R18, R42, 0x8, R44 ;  /* 0x000000082a127825 */ /* 0x000fca00078e022c */
[----:B0-----:R-:W2:Y:S04]  /*09d0*/  LDG.E.64 R20, [R18.64] ;  /* 0x0000000612147981 */ /* 0x001ea8000c1e1b00 */
[----:B------:R-:W3:Y:S04]  /*09e0*/  LDG.E.64 R26, [R18.64+0x8] ;  /* 0x00000806121a7981 */ /* 0x000ee8000c1e1b00 */
[----:B------:R-:W4:Y:S04]  /*09f0*/  LDG.E.64 R24, [R18.64+0x10] ;  /* 0x0000100612187981 */ /* 0x000f28000c1e1b00 */
[----:B------:R-:W5:Y:S04]  /*0a00*/  LDG.E.64 R22, [R18.64+0x18] ;  /* 0x0000180612167981 */ /* 0x000f68000c1e1b00 */
[----:B------:R-:W5:Y:S01]  /*0a10*/  LDG.E.64 R28, [R18.64+0x28] ;  /* 0x00002806121c7981 */ /* 0x000f62000c1e1b00 */
[----:B-12---:R0:W3:-:S03]  /*0a20*/  DADD R32, R20, R32 ;  /* 0x0000000014207229 */ /* 0x0060c60000000020 */
[----:B0-----:R-:W2:Y:S03]  /*0a30*/  LDG.E.64 R20, [R18.64+0x20] ;  /* 0x0000200612147981 */ /* 0x001ea6000c1e1b00 */
[----:B---3--:R0:W4:-:S04]  /*0a40*/  DADD R26, R32, R26 ;  /* 0x00000000201a7229 */ /* 0x008108000000001a */
[----:B0-----:R-:W3:Y:S02]  /*0a50*/  LDG.E.64 R32, [R18.64+0x78] ;  /* 0x0000780612207981 */ /* 0x001ee4000c1e1b00 */
[----:B----4-:R0:W5:-:S04]  /*0a60*/  DADD R24, R26, R24 ;  /* 0x000000001a187229 */ /* 0x0101480000000018 */
[----:B0-----:R-:W4:Y:S02]  /*0a70*/  LDG.E.64 R26, [R18.64+0x30] ;  /* 0x00003006121a7981 */ /* 0x001f24000c1e1b00 */
[----:B-----5:R0:W2:-:S04]  /*0a80*/  DADD R22, R24, R22 ;  /* 0x0000000018167229 */ /* 0x0200880000000016 */
[----:B0-----:R-:W5:Y:S02]  /*0a90*/  LDG.E.64 R24, [R18.64+0x38] ;  /* 0x0000380612187981 */ /* 0x001f64000c1e1b00 */
[----:B--2---:R0:W1:-:S04]  /*0aa0*/  DADD R20, R22, R20 ;  /* 0x0000000016147229 */ /* 0x0040480000000014 */
[----:B0-----:R-:W2:Y:S02]  /*0ab0*/  LDG.E.64 R22, [R18.64+0x40] ;  /* 0x0000400612167981 */ /* 0x001ea4000c1e1b00 */
[----:B-1----:R0:W4:-:S04]  /*0ac0*/  DADD R28, R20, R28 ;  /* 0x00000000141c7229 */ /* 0x002108000000001c */
[----:B0-----:R-:W3:Y:S02]  /*0ad0*/  LDG.E.64 R20, [R18.64+0x48] ;  /* 0x0000480612147981 */ /* 0x001ee4000c1e1b00 */
[----:B----4-:R0:W5:-:S04]  /*0ae0*/  DADD R26, R28, R26 ;  /* 0x000000001c1a7229 */ /* 0x010148000000001a */
[----:B0-----:R-:W4:Y:S02]  /*0af0*/  LDG.E.64 R28, [R18.64+0x50] ;  /* 0x00005006121c7981 */ /* 0x001f24000c1e1b00 */
[----:B-----5:R0:W2:-:S04]  /*0b00*/  DADD R24, R26, R24 ;  /* 0x000000001a187229 */ /* 0x0200880000000018 */
[----:B0-----:R-:W5:Y:S02]  /*0b10*/  LDG.E.64 R26, [R18.64+0x58] ;  /* 0x00005806121a7981 */ /* 0x001f64000c1e1b00 */
[----:B--2---:R0:W3:-:S04]  /*0b20*/  DADD R22, R24, R22 ;  /* 0x0000000018167229 */ /* 0x0040c80000000016 */
[----:B0-----:R-:W2:Y:S02]  /*0b30*/  LDG.E.64 R24, [R18.64+0x60] ;  /* 0x0000600612187981 */ /* 0x001ea4000c1e1b00 */
[----:B---3--:R0:W4:-:S04]  /*0b40*/  DADD R20, R22, R20 ;  /* 0x0000000016147229 */ /* 0x0081080000000014 */
[----:B0-----:R-:W3:Y:S02]  /*0b50*/  LDG.E.64 R22, [R18.64+0x68] ;  /* 0x0000680612167981 */ /* 0x001ee4000c1e1b00 */
[----:B----4-:R0:W5:-:S04]  /*0b60*/  DADD R28, R20, R28 ;  /* 0x00000000141c7229 */ /* 0x010148000000001c */
[----:B0-----:R-:W4:Y:S02]  /*0b70*/  LDG.E.64 R20, [R18.64+0x70] ;  /* 0x0000700612147981 */ /* 0x001f24000c1e1b00 */
[----:B-----5:R-:W2:Y:S01]  /*0b80*/  DADD R26, R28, R26 ;  /* 0x000000001c1a7229 */ /* 0x020ea2000000001a */
[----:B------:R-:W-:-:S04]  /*0b90*/  IADD3 R9, R9, 0x10, RZ ;  /* 0x0000001009097810 */ /* 0x000fc80007ffe0ff */
[----:B------:R-:W-:Y:S02]  /*0ba0*/  ISETP.GE.AND P4, PT, R9, R30, PT ;  /* 0x0000001e0900720c */ /* 0x000fe40003f86270 */
[----:B------:R-:W-:-:S05]  /*0bb0*/  IADD3 R44, P5, R44, 0x80, RZ ;  /* 0x000000802c2c7810 */ /* 0x000fca0007fbe0ff */
[----:B------:R-:W-:Y:S01]  /*0bc0*/  IMAD.X R43, RZ, RZ, R43, P5 ;  /* 0x000000ffff2b7224 */ /* 0x000fe200028e062b */
[----:B--2---:R-:W3:-:S06]  /*0bd0*/  DADD R24, R26, R24 ;  /* 0x000000001a187229 */ /* 0x004ecc0000000018 */
[----:B---3--:R-:W4:-:S06]  /*0be0*/  DADD R22, R24, R22 ;  /* 0x0000000018167229 */ /* 0x008f0c0000000016 */
[----:B----4-:R-:W0:-:S06]  /*0bf0*/  DADD R20, R22, R20 ;  /* 0x0000000016147229 */ /* 0x010e0c0000000014 */
[----:B0-----:R0:W1:Y:S01]  /*0c00*/  DADD R32, R20, R32 ;  /* 0x0000000014207229 */ /* 0x0010620000000020 */
[----:B------:R-:W-:Y:S05]  /*0c10*/  @!P4 BRA `(.L_x_278) ;  /* 0xfffffd900000c947 */ /* 0x000fea000383ffff */
.L_x_277:
[----:B------:R-:W-:Y:S05]  /*0c20*/  BSYNC B2 ;  /* 0x0000000000027941 */ /* 0x000fea0003800000 */
.L_x_276:
[----:B------:R-:W-:Y:S01]  /*0c30*/  IMAD.IADD R18, R36, 0x1, -R9 ;  /* 0x0000000124127824 */ /* 0x000fe200078e0a09 */
[----:B------:R-:W-:Y:S04]  /*0c40*/  BSSY B2, `(.L_x_279) ;  /* 0x0000019000027945 */ /* 0x000fe80003800000 */
[----:B------:R-:W-:-:S13]  /*0c50*/  ISETP.GT.AND P4, PT, R18, 0x4, PT ;  /* 0x000000041200780c */ /* 0x000fda0003f84270 */
[----:B------:R-:W-:Y:S05]  /*0c60*/  @!P4 BRA `(.L_x_280) ;  /* 0x000001600000c947 */ /* 0x000fea0003800000 */
[----:B------:R-:W-:-:S04]  /*0c70*/  IMAD.MOV.U32 R45, RZ, RZ, R43 ;  /* 0x000000ffff2d7224 */ /* 0x000fc800078e002b */
[----:B------:R-:W-:-:S05]  /*0c80*/  IMAD.WIDE R30, R42, 0x8, R44 ;  /* 0x000000082a1e7825 */ /* 0x000fca00078e022c */
[----:B------:R-:W2:Y:S04]  /*0c90*/  LDG.E.64 R18, [R30.64] ;  /* 0x000000061e127981 */ /* 0x000ea8000c1e1b00 */
[----:B------:R-:W3:Y:S04]  /*0ca0*/  LDG.E.64 R26, [R30.64+0x8] ;  /* 0x000008061e1a7981 */ /* 0x000ee8000c1e1b00 */
[----:B------:R-:W4:Y:S04]  /*0cb0*/  LDG.E.64 R28, [R30.64+0x10] ;  /* 0x000010061e1c7981 */ /* 0x000f28000c1e1b00 */
[----:B------:R-:W5:Y:S04]  /*0cc0*/  LDG.E.64 R24, [R30.64+0x18] ;  /* 0x000018061e187981 */ /* 0x000f68000c1e1b00 */
[----:B------:R-:W5:Y:S04]  /*0cd0*/  LDG.E.64 R22, [R30.64+0x20] ;  /* 0x000020061e167981 */ /* 0x000f68000c1e1b00 */
[----:B0-----:R-:W5:Y:S01]  /*0ce0*/  LDG.E.64 R20, [R30.64+0x28] ;  /* 0x000028061e147981 */ /* 0x001f62000c1e1b00 */
[----:B-12---:R0:W3:-:S03]  /*0cf0*/  DADD R18, R32, R18 ;  /* 0x0000000020127229 */ /* 0x0060c60000000012 */
[----:B0-----:R-:W2:Y:S03]  /*0d00*/  LDG.E.64 R32, [R30.64+0x38] ;  /* 0x000038061e207981 */ /* 0x001ea6000c1e1b00 */
[----:B---3--:R0:W4:-:S04]  /*0d10*/  DADD R26, R18, R26 ;  /* 0x00000000121a7229 */ /* 0x008108000000001a */
[----:B0-----:R-:W3:Y:S02]  /*0d20*/  LDG.E.64 R18, [R30.64+0x30] ;  /* 0x000030061e127981 */ /* 0x001ee4000c1e1b00 */
[----:B----4-:R-:W5:-:S06]  /*0d30*/  DADD R26, R26, R28 ;  /* 0x000000001a1a7229 */ /* 0x010f4c000000001c */
[----:B-----5:R-:W0:-:S06]  /*0d40*/  DADD R24, R26, R24 ;  /* 0x000000001a187229 */ /* 0x020e0c0000000018 */
[----:B0-----:R-:W0:-:S06]  /*0d50*/  DADD R22, R24, R22 ;  /* 0x0000000018167229 */ /* 0x001e0c0000000016 */
[----:B0-----:R-:W3:Y:S01]  /*0d60*/  DADD R20, R22, R20 ;  /* 0x0000000016147229 */ /* 0x001ee20000000014 */
[----:B------:R-:W-:Y:S02]  /*0d70*/  IADD3 R44, P4, R44, 0x40, RZ ;  /* 0x000000402c2c7810 */ /* 0x000fe40007f9e0ff */
[----:B------:R-:W-:Y:S02]  /*0d80*/  PLOP3.LUT P0, PT, PT, PT, PT, 0x8, 0x0 ;  /* 0x000000000000781c */ /* 0x000fe40003f0e170 */
[----:B------:R-:W-:Y:S01]  /*0d90*/  IADD3 R9, R9, 0x8, RZ ;  /* 0x0000000809097810 */ /* 0x000fe20007ffe0ff */
[----:B------:R-:W-:Y:S01]  /*0da0*/  IMAD.X R43, RZ, RZ, R43, P4 ;  /* 0x000000ffff2b7224 */ /* 0x000fe200020e062b */
[----:B---3--:R-:W2:-:S06]  /*0db0*/  DADD R18, R20, R18 ;  /* 0x0000000014127229 */ /* 0x008e8c0000000012 */
[----:B--2---:R0:W1:-:S06]  /*0dc0*/  DADD R32, R18, R32 ;  /* 0x0000000012207229 */ /* 0x00404c0000000020 */
.L_x_280:
[----:B------:R-:W-:Y:S05]  /*0dd0*/  BSYNC B2 ;  /* 0x0000000000027941 */ /* 0x000fea0003800000 */
.L_x_279:
[----:B------:R-:W-:Y:S02]  /*0de0*/  ISETP.LT.OR P0, PT, R9, R36, P0 ;  /* 0x000000240900720c */ /* 0x000fe40000701670 */
[----:B------:R-:W-:-:S11]  /*0df0*/  MOV R45, R43 ;  /* 0x0000002b002d7202 */ /* 0x000fd60000000f00 */
[----:B------:R-:W-:Y:S05]  /*0e00*/  @!P0 BRA `(.L_x_273) ;  /* 0x0000009000008947 */ /* 0x000fea0003800000 */
[----:B------:R-:W-:-:S05]  /*0e10*/  IMAD.WIDE R26, R42, 0x8, R44 ;  /* 0x000000082a1a7825 */ /* 0x000fca00078e022c */
[----:B------:R-:W2:Y:S04]  /*0e20*/  LDG.E.64 R24, [R26.64] ;  /* 0x000000061a187981 */ /* 0x000ea8000c1e1b00 */
[----:B------:R-:W3:Y:S04]  /*0e30*/  LDG.E.64 R22, [R26.64+0x8] ;  /* 0x000008061a167981 */ /* 0x000ee8000c1e1b00 */
[----:B0-----:R-:W4:Y:S04]  /*0e40*/  LDG.E.64 R20, [R26.64+0x10] ;  /* 0x000010061a147981 */ /* 0x001f28000c1e1b00 */
[----:B------:R-:W5:Y:S01]  /*0e50*/  LDG.E.64 R18, [R26.64+0x18] ;  /* 0x000018061a127981 */ /* 0x000f62000c1e1b00 */
[----:B-12---:R-:W3:-:S06]  /*0e60*/  DADD R24, R32, R24 ;  /* 0x0000000020187229 */ /* 0x006ecc0000000018 */
[----:B---3--:R-:W4:-:S06]  /*0e70*/  DADD R22, R24, R22 ;  /* 0x0000000018167229 */ /* 0x008f0c0000000016 */
[----:B----4-:R-:W5:-:S06]  /*0e80*/  DADD R20, R22, R20 ;  /* 0x0000000016147229 */ /* 0x010f4c0000000014 */
[----:B-----5:R0:W1:-:S06]  /*0e90*/  DADD R32, R20, R18 ;  /* 0x0000000014207229 */ /* 0x02004c0000000012 */
.L_x_273:
[----:B------:R-:W-:Y:S05]  /*0ea0*/  BSYNC B0 ;  /* 0x0000000000007941 */ /* 0x000fea0003800000 */
.L_x_272:
[----:B------:R-:W-:Y:S01]  /*0eb0*/  IADD3 R41, R41, c[0x0][0x180], RZ ;  /* 0x0000600029297a10 */ /* 0x000fe20007ffe0ff */
[----:B------:R-:W-:Y:S05]  /*0ec0*/  @!P3 BRA `(.L_x_281) ;  /* 0xfffff8600000b947 */ /* 0x000fea000383ffff */
.L_x_271:
[----:B------:R-:W-:Y:S05]  /*0ed0*/  BSYNC B1 ;  /* 0x0000000000017941 */ /* 0x000fea0003800000 */
.L_x_270:
[----:B------:R-:W-:Y:S02]  /*0ee0*/  ULDC UR5, c[0x0][0x178] ;  /* 0x00005e0000057ab9 */ /* 0x000fe40000000800 */
[----:B------:R-:W-:Y:S01]  /*0ef0*/  UIMAD UR4, UR8, UR5, UR4 ;  /* 0x00000005080472a4 */ /* 0x000fe2000f8e0204 */
[----:B------:R-:W-:Y:S05]  /*0f00*/  @!P2 BRA `(.L_x_282) ;  /* 0xfffff7b00000a947 */ /* 0x000fea000383ffff */
.L_x_269:
[----:B------:R-:W-:Y:S01]  /*0f10*/  IMAD R5, R5, c[0x0][0x1e0], RZ ;  /* 0x0000780005057a24 */ /* 0x000fe200078e02ff */
[----:B-1----:R-:W1:Y:S01]  /*0f20*/  DMUL R32, R32, c[0x0][0x200] ;  /* 0x0000800020207a28 */ /* 0x002e620000000000 */
[----:B------:R-:W-:-:S04]  /*0f30*/  IMAD.WIDE.U32 R10, R0, c[0x0][0x1e0], RZ ;  /* 0x00007800000a7a25 */ /* 0x000fc800078e00ff */
[----:B------:R-:W-:Y:S01]  /*0f40*/  IMAD R5, R0, c[0x0][0x1e4], R5 ;  /* 0x0000790000057a24 */ /* 0x000fe200078e0205 */
[----:B------:R-:W-:Y:S01]  /*0f50*/  SHF.R.S32.HI R0, RZ, 0x1f, R4 ;  /* 0x0000001fff007819 */ /* 0x000fe20000011404 */
[----:B------:R-:W-:Y:S02]  /*0f60*/  IMAD R7, R6, c[0x0][0x1e8], RZ ;  /* 0x00007a0006077a24 */ /* 0x000fe400078e02ff */
[----:B------:R-:W-:Y:S02]  /*0f70*/  IMAD.IADD R11, R11, 0x1, R5 ;  /* 0x000000010b0b7824 */ /* 0x000fe400078e0205 */
[C---:B------:R-:W-:Y:S02]  /*0f80*/  IMAD R5, R2.reuse, c[0x0][0x1ec], R7 ;  /* 0x00007b0002057a24 */ /* 0x040fe400078e0207 */
[----:B------:R-:W-:-:S04]  /*0f90*/  IMAD.WIDE.U32 R6, R2, c[0x0][0x1e8], R10 ;  /* 0x00007a0002067a25 */ /* 0x000fc800078e000a */
        /* <DEDUP_REMOVED lines=10> */
[----:B------:R-:W-:-:S05]  /*1040*/  LEA.HI.X R5, R2, c[0x0][0x1ac], R3, 0x3, P0 ;  /* 0x00006b0002057a11 */ /* 0x000fca00000f1c03 */
[----:B-1----:R-:W-:Y:S01]  /*1050*/  STG.E.64 [R4.64], R32 ;  /* 0x0000002004007986 */ /* 0x002fe2000c101b06 */
[----:B------:R-:W-:Y:S05]  /*1060*/  EXIT ;  /* 0x000000000000794d */ /* 0x000fea0003800000 */
        .weak           $__internal_13_$__cuda_sm20_div_s64
        .type           $__internal_13_$__cuda_sm20_div_s64,@function
        .size           $__internal_13_$__cuda_sm20_div_s64,(.L_x_780 - $__internal_13_$__cuda_sm20_div_s64)
$__internal_13_$__cuda_sm20_div_s64:
        /* <DEDUP_REMOVED lines=48> */
[----:B------:R-:W-:-:S05]  /*1370*/  IMAD R3, R3, R4, R11 ;  /* 0x0000000403037224 */ /* 0x000fca00078e020b */
[----:B------:R-:W-:Y:S02]  /*1380*/  IADD3.X R15, RZ, ~R3, RZ, P2, !PT ;  /* 0x80000003ff0f7210 */ /* 0x000fe400017fe4ff */
[----:B------:R-:W-:Y:S02]  /*1390*/  IADD3 R3, P2, R13, -R4, RZ ;  /* 0x800000040d037210 */ /* 0x000fe40007f5e0ff */
[----:B------:R-:W-:-:S03]  /*13a0*/  ISETP.GE.U32.AND.EX P0, PT, R15, R5, PT, P0 ;  /* 0x000000050f00720c */ /* 0x000fc60003f06100 */
[----:B------:R-:W-:Y:S01]  /*13b0*/  IMAD.X R11, R15, 0x1, ~R5, P2 ;  /* 0x000000010f0b7824 */ /* 0x000fe200010e0e05 */
        /* <DEDUP_REMOVED lines=11> */
[----:B------:R-:W-:Y:S01]  /*1470*/  SEL R3, R4, R3, !P1 ;  /* 0x0000000304037207 */ /* 0x000fe20004800000 */
[----:B------:R-:W-:-:S03]  /*1480*/  IMAD.MOV.U32 R4, RZ, RZ, R8 ;  /* 0x000000ffff047224 */ /* 0x000fc600078e0008 */
[----:B------:R-:W-:Y:S01]  /*1490*/  SEL R3, R3, 0xffffffff, P0 ;  /* 0xffffffff03037807 */ /* 0x000fe20000000000 */
[----:B------:R-:W-:Y:S06]  /*14a0*/  RET.REL.NODEC R4 `(_ZN2at6native49_GLOBAL__N__09e94e3a_16_AveragePool3d_cu_a8eae74c44avg_pool3d_single_backward_out_frame_stride1IddEEvNS_27GenericPackedTensorAccessorIKT_Lm4ENS_16DefaultPtrTraitsElEENS3_IS4_Lm4ES6_lEEiiiT0_i) ;  /* 0xffffeb5004007950 */ /* 0x000fec0003c3ffff */
.L_x_283:
        /* <DEDUP_REMOVED lines=13> */
.L_x_780:


//--------------------- .text._ZN2at6native49_GLOBAL__N__09e94e3a_16_AveragePool3d_cu_a8eae74c29avg_pool3d_cuda_update_outputIN3c108BFloat16EfEEvNS_27GenericPackedTensorAccessorIKT_Lm4ENS_16DefaultPtrTraitsElEENS5_IS6_Lm4ES8_lEEiiiiiiiiibii --------------------------
	.section	.text._ZN2at6native49_GLOBAL__N__09e94e3a_16_AveragePool3d_cu_a8eae74c29avg_pool3d_cuda_update_outputIN3c108BFloat16EfEEvNS_27GenericPackedTensorAccessorIKT_Lm4ENS_16DefaultPtrTraitsElEENS5_IS6_Lm4ES8_lEEiiiiiiiiibii,"ax",@progbits
	.sectioninfo	@"SHI_REGISTERS=48"
	.align	128
.text._ZN2at6native49_GLOBAL__N__09e94e3a_16_AveragePool3d_cu_a8eae74c29avg_pool3d_cuda_update_outputIN3c108BFloat16EfEEvNS_27GenericPackedTensorAccessorIKT_Lm4ENS_16DefaultPtrTraitsElEENS5_IS6_Lm4ES8_lEEiiiiiiiiibii:
        .type           _ZN2at6native49_GLOBAL__N__09e94e3a_16_AveragePool3d_cu_a8eae74c29avg_pool3d_cuda_update_outputIN3c108BFloat16EfEEvNS_27GenericPackedTensorAccessorIKT_Lm4ENS_16DefaultPtrTraitsElEENS5_IS6_Lm4ES8_lEEiiiiiiiiibii,@function
        .size           _ZN2at6native49_GLOBAL__N__09e94e3a_16_AveragePool3d_cu_a8eae74c29avg_pool3d_cuda_update_outputIN3c108BFloat16EfEEvNS_27GenericPackedTensorAccessorIKT_Lm4ENS_16DefaultPtrTraitsElEENS5_IS6_Lm4ES8_lEEiiiiiiiiibii,(.L_x_782 - _ZN2at6native49_GLOBAL__N__09e94e3a_16_AveragePool3d_cu_a8eae74c29avg_pool3d_cuda_update_outputIN3c108BFloat16EfEEvNS_27GenericPackedTensorAccessorIKT_Lm4ENS_16DefaultPtrTraitsElEENS5_IS6_Lm4ES8_lEEiiiiiiiiibii)
        .other          _ZN2at6native49_GLOBAL__N__09e94e3a_16_AveragePool3d_cu_a8eae74c29avg_pool3d_cuda_update_outputIN3c108BFloat16EfEEvNS_27GenericPackedTensorAccessorIKT_Lm4ENS_16DefaultPtrTraitsElEENS5_IS6_Lm4ES8_lEEiiiiiiiiibii,@"STO_CUDA_ENTRY STV_DEFAULT"
_ZN2at6native49_GLOBAL__N__09e94e3a_16_AveragePool3d_cu_a8eae74c29avg_pool3d_cuda_update_outputIN3c108BFloat16EfEEvNS_27GenericPackedTensorAccessorIKT_Lm4ENS_16DefaultPtrTraitsElEENS5_IS6_Lm4ES8_lEEiiiiiiiiibii:
        /* <DEDUP_REMOVED lines=13> */
[----:B------:R-:W-:Y:S05]  /*00d0*/  CALL.REL.NOINC `($__internal_14_$__cuda_sm20_div_s64) ;  /* 0x0000100000007944 */ /* 0x000fea0003c00000 */
[----:B------:R-:W-:-:S04]  /*00e0*/  IMAD.MOV R4, RZ, RZ, -R16 ;  /* 0x000000ffff047224 */ /* 0x000fc800078e0a10 */
[----:B------:R-:W-:Y:S01]  /*00f0*/  IMAD R7, R4, c[0x0][0x1b8], R3 ;  /* 0x00006e0004077a24 */ /* 0x000fe200078e0203 */
[----:B------:R-:W-:Y:S05]  /*0100*/  BRA `(.L_x_285) ;  /* 0x0000014000007947 */ /* 0x000fea0003800000 */
.L_x_284:
        /* <DEDUP_REMOVED lines=20> */
.L_x_285:
        /* <DEDUP_REMOVED lines=10> */
[C---:B------:R-:W-:Y:S01]  /*02f0*/  IMAD.WIDE.U32 R4, R2.reuse, c[0x0][0x1e0], RZ ;  /* 0x0000780002047a25 */ /* 0x040fe200078e00ff */
[----:B------:R-:W-:Y:S02]  /*0300*/  ULDC UR4, c[0x0][0x170] ;  /* 0x00005c0000047ab9 */ /* 0x000fe40000000800 */
[----:B------:R-:W-:Y:S01]  /*0310*/  ULDC.64 UR6, c[0x0][0x208] ;  /* 0x0000820000067ab9 */ /* 0x000fe20000000a00 */
[----:B------:R-:W-:Y:S01]  /*0320*/  IMAD R3, R2, c[0x0][0x1e4], R3 ;  /* 0x0000790002037a24 */ /* 0x000fe200078e0203 */
[----:B------:R-:W-:Y:S01]  /*0330*/  ULDC UR5, c[0x0][0x178] ;  /* 0x00005e0000057ab9 */ /* 0x000fe20000000800 */
[----:B------:R-:W-:Y:S01]  /*0340*/  IMAD R9, R6, c[0x0][0x1e8], RZ ;  /* 0x00007a0006097a24 */ /* 0x000fe200078e02ff */
[----:B------:R-:W-:Y:S01]  /*0350*/  UIADD3 UR4, UR4, UR6, URZ ;  /* 0x0000000604047290 */ /* 0x000fe2000fffe03f */
[----:B------:R-:W-:Y:S01]  /*0360*/  IMAD.MOV.U32 R8, RZ, RZ, c[0x0][0x1fc] ;  /* 0x00007f00ff087624 */ /* 0x000fe200078e00ff */
[----:B------:R-:W-:Y:S01]  /*0370*/  IADD3 R5, R5, R3, RZ ;  /* 0x0000000305057210 */ /* 0x000fe20007ffe0ff */
[----:B------:R-:W-:Y:S01]  /*0380*/  IMAD R9, R0, c[0x0][0x1ec], R9 ;  /* 0x00007b0000097a24 */ /* 0x000fe200078e0209 */
[----:B------:R-:W-:Y:S01]  /*0390*/  SHF.R.S32.HI R3, RZ, 0x1f, R7 ;  /* 0x0000001fff037819 */ /* 0x000fe20000011407 */
[----:B------:R-:W-:-:S02]  /*03a0*/  UIADD3 UR5, UR5, UR7, URZ ;  /* 0x0000000705057290 */ /* 0x000fc4000fffe03f */
[----:B------:R-:W-:Y:S01]  /*03b0*/  IMAD.WIDE.U32 R4, R0, c[0x0][0x1e8], R4 ;  /* 0x00007a0000047a25 */ /* 0x000fe200078e0004 */
[----:B------:R-:W-:Y:S02]  /*03c0*/  ULDC UR6, c[0x0][0x180] ;  /* 0x0000600000067ab9 */ /* 0x000fe40000000800 */
[----:B------:R-:W-:Y:S01]  /*03d0*/  ULDC UR7, c[0x0][0x210] ;  /* 0x0000840000077ab9 */ /* 0x000fe20000000800 */
[----:B------:R-:W-:Y:S01]  /*03e0*/  IMAD.IADD R5, R5, 0x1, R9 ;  /* 0x0000000105057824 */ /* 0x000fe200078e0209 */
[----:B------:R-:W-:Y:S01]  /*03f0*/  UIADD3 UR6, UR6, UR7, URZ ;  /* 0x0000000706067290 */ /* 0x000fe2000fffe03f */
[----:B------:R-:W-:Y:S01]  /*0400*/  IMAD R6, R3, c[0x0][0x1d8], RZ ;  /* 0x0000760003067a24 */ /* 0x000fe200078e02ff */
[----:B------:R-:W-:Y:S01]  /*0410*/  ULDC.64 UR8, c[0x0][0x118] ;  /* 0x0000460000087ab9 */ /* 0x000fe20000000a00 */
[----:B------:R-:W-:Y:S02]  /*0420*/  IMAD.MOV.U32 R9, RZ, RZ, c[0x0][0x200] ;  /* 0x00008000ff097624 */ /* 0x000fe400078e00ff */
[----:B------:R-:W-:-:S02]  /*0430*/  IMAD R3, R7, c[0x0][0x1dc], R6 ;  /* 0x0000770007037a24 */ /* 0x000fc400078e0206 */
[----:B------:R-:W-:-:S04]  /*0440*/  IMAD.WIDE.U32 R4, R7, c[0x0][0x1d8], R4 ;  /* 0x0000760007047a25 */ /* 0x000fc800078e0004 */
[----:B------:R-:W-:Y:S01]  /*0450*/  IMAD R6, R7, R8, -c[0x0][0x208] ;  /* 0x8000820007067624 */ /* 0x000fe200078e0208 */
[----:B------:R-:W-:Y:S01]  /*0460*/  IADD3 R5, R5, R3, RZ ;  /* 0x0000000305057210 */ /* 0x000fe20007ffe0ff */
[----:B------:R-:W-:Y:S02]  /*0470*/  IMAD R2, R2, R9, -c[0x0][0x20c] ;  /* 0x8000830002027624 */ /* 0x000fe400078e0209 */
[----:B------:R-:W-:Y:S01]  /*0480*/  IMAD R0, R0, c[0x0][0x204], RZ ;  /* 0x0000810000007a24 */ /* 0x000fe200078e02ff */
[----:B------:R-:W-:Y:S01]  /*0490*/  IADD3 R3, R6, c[0x0][0x1f0], RZ ;  /* 0x00007c0006037a10 */ /* 0x000fe20007ffe0ff */
[----:B------:R-:W-:Y:S01]  /*04a0*/  IMAD R9, R12, c[0x0][0x1d0], RZ ;  /* 0x000074000c097a24 */ /* 0x000fe200078e02ff */
[----:B------:R-:W-:Y:S02]  /*04b0*/  IADD3 R8, R2, c[0x0][0x1f4], RZ ;  /* 0x00007d0002087a10 */ /* 0x000fe40007ffe0ff */
[----:B------:R-:W-:Y:S01]  /*04c0*/  IADD3 R7, R0, -c[0x0][0x210], RZ ;  /* 0x8000840000077a10 */ /* 0x000fe20007ffe0ff */
[----:B------:R-:W-:Y:S01]  /*04d0*/  IMAD R11, R16, c[0x0][0x1d4], R9 ;  /* 0x00007500100b7a24 */ /* 0x000fe200078e0209 */
[----:B------:R-:W-:-:S02]  /*04e0*/  IMNMX R9, R3, UR4, PT ;  /* 0x0000000403097c17 */ /* 0x000fc4000b800200 */
[----:B------:R-:W-:Y:S02]  /*04f0*/  IMNMX R43, R8, UR5, PT ;  /* 0x00000005082b7c17 */ /* 0x000fe4000b800200 */
[----:B------:R-:W-:Y:S02]  /*0500*/  IADD3 R10, R7, c[0x0][0x1f8], RZ ;  /* 0x00007e00070a7a10 */ /* 0x000fe40007ffe0ff */
[----:B------:R-:W-:Y:S01]  /*0510*/  IMNMX R39, RZ, R6, !PT ;  /* 0x00000006ff277217 */ /* 0x000fe20007800200 */
[----:B------:R-:W-:Y:S01]  /*0520*/  IMAD.IADD R8, R43, 0x1, -R2 ;  /* 0x000000012b087824 */ /* 0x000fe200078e0a02 */
[----:B------:R-:W-:Y:S02]  /*0530*/  IMNMX R40, R9, c[0x0][0x170], PT ;  /* 0x00005c0009287a17 */ /* 0x000fe40003800200 */
[----:B------:R-:W-:Y:S01]  /*0540*/  IMNMX R42, RZ, R2, !PT ;  /* 0x00000002ff2a7217 */ /* 0x000fe20007800200 */
[----:B------:R-:W-:Y:S01]  /*0550*/  IMAD.WIDE.U32 R2, R16, c[0x0][0x1d0], R4 ;  /* 0x0000740010027a25 */ /* 0x000fe200078e0004 */
[----:B------:R-:W-:-:S02]  /*0560*/  IMNMX R10, R10, UR6, PT ;  /* 0x000000060a0a7c17 */ /* 0x000fc4000b800200 */
[----:B------:R-:W-:Y:S01]  /*0570*/  IMNMX R43, R43, c[0x0][0x178], PT ;  /* 0x00005e002b2b7a17 */ /* 0x000fe20003800200 */
[----:B------:R-:W-:Y:S01]  /*0580*/  IMAD.IADD R3, R3, 0x1, R11 ;  /* 0x0000000103037824 */ /* 0x000fe200078e020b */
[----:B------:R-:W-:Y:S02]  /*0590*/  ISETP.GT.AND P0, PT, R40, R39, PT ;  /* 0x000000272800720c */ /* 0x000fe40003f04270 */
[----:B------:R-:W-:Y:S01]  /*05a0*/  IMNMX R41, RZ, R7, !PT ;  /* 0x00000007ff297217 */ /* 0x000fe20007800200 */
[C---:B------:R-:W-:Y:S01]  /*05b0*/  IMAD.IADD R7, R10.reuse, 0x1, -R7 ;  /* 0x000000010a077824 */ /* 0x040fe200078e0a07 */
[----:B------:R-:W-:Y:S02]  /*05c0*/  IMNMX R38, R10, c[0x0][0x180], PT ;  /* 0x000060000a267a17 */ /* 0x000fe40003800200 */
[----:B------:R-:W-:Y:S01]  /*05d0*/  ISETP.LE.OR P0, PT, R43, R42, !P0 ;  /* 0x0000002a2b00720c */ /* 0x000fe20004703670 */
[----:B------:R-:W-:Y:S01]  /*05e0*/  IMAD R7, R8, R7, RZ ;  /* 0x0000000708077224 */ /* 0x000fe200078e02ff */
[----:B------:R-:W-:-:S02]  /*05f0*/  IADD3 R6, -R6, R9, RZ ;  /* 0x0000000906067210 */ /* 0x000fc40007ffe1ff */
[----:B------:R-:W-:Y:S02]  /*0600*/  ISETP.LE.OR P0, PT, R38, R41, P0 ;  /* 0x000000292600720c */ /* 0x000fe40000703670 */
[----:B------:R-:W-:Y:S01]  /*0610*/  LEA R18, P1, R2, c[0x0][0x1a8], 0x1 ;  /* 0x00006a0002127a11 */ /* 0x000fe200078208ff */
[----:B------:R-:W-:-:S03]  /*0620*/  IMAD R8, R6, R7, RZ ;  /* 0x0000000706087224 */ /* 0x000fc600078e02ff */
[----:B------:R-:W-:-:S07]  /*0630*/  LEA.HI.X R19, R2, c[0x0][0x1ac], R3, 0x1, P1 ;  /* 0x00006b0002137a11 */ /* 0x000fce00008f0c03 */
[----:B------:R-:W-:Y:S05]  /*0640*/  @P0 BRA `(.L_x_286) ;  /* 0x00000a7000000947 */ /* 0x000fea0003800000 */
[----:B------:R-:W-:Y:S01]  /*0650*/  LOP3.LUT R0, RZ, R0, RZ, 0x33, !PT ;  /* 0x00000000ff007212 */ /* 0x000fe200078e33ff */
[----:B------:R-:W-:Y:S01]  /*0660*/  IMAD R3, R12, c[0x0][0x188], RZ ;  /* 0x000062000c037a24 */ /* 0x000fe200078e02ff */
[----:B------:R-:W-:Y:S01]  /*0670*/  ISETP.NE.AND P0, PT, RZ, c[0x0][0x21c], PT ;  /* 0x00008700ff007a0c */ /* 0x000fe20003f05270 */
[----:B------:R-:W-:Y:S01]  /*0680*/  ULOP3.LUT UR5, URZ, UR6, URZ, 0x33, !UPT ;  /* 0x000000063f057292 */ /* 0x000fe2000f8e333f */
[----:B------:R-:W-:Y:S01]  /*0690*/  IADD3 R0, R0, c[0x0][0x210], RZ ;  /* 0x0000840000007a10 */ /* 0x000fe20007ffe0ff */
[C---:B------:R-:W-:Y:S01]  /*06a0*/  IMAD R3, R16.reuse, c[0x0][0x18c], R3 ;  /* 0x0000630010037a24 */ /* 0x040fe200078e0203 */
[----:B------:R-:W-:Y:S01]  /*06b0*/  ULDC UR4, c[0x0][0x180] ;  /* 0x0000600000047ab9 */ /* 0x000fe20000000800 */
[----:B------:R-:W-:Y:S01]  /*06c0*/  IMAD.WIDE.U32 R16, R16, c[0x0][0x188], RZ ;  /* 0x0000620010107a25 */ /* 0x000fe200078e00ff */
[----:B------:R-:W-:Y:S01]  /*06d0*/  IADD3 R0, R0, -c[0x0][0x1f8], RZ ;  /* 0x80007e0000007a10 */ /* 0x000fe20007ffe0ff */
[----:B------:R-:W-:Y:S01]  /*06e0*/  ULOP3.LUT UR4, URZ, UR4, URZ, 0x33, !UPT ;  /* 0x000000043f047292 */ /* 0x000fe2000f8e333f */
[----:B------:R-:W-:Y:S01]  /*06f0*/  LOP3.LUT R7, RZ, R41, RZ, 0x33, !PT ;  /* 0x00000029ff077212 */ /* 0x000fe200078e33ff */
[----:B------:R-:W-:Y:S01]  /*0700*/  IMAD.IADD R15, R17, 0x1, R3 ;  /* 0x00000001110f7824 */ /* 0x000fe200078e0203 */
[----:B------:R-:W-:Y:S01]  /*0710*/  IMNMX R0, R0, UR5, !PT ;  /* 0x0000000500007c17 */ /* 0x000fe2000f800200 */
[----:B------:R-:W-:-:S03]  /*0720*/  IMAD.MOV.U32 R14, RZ, RZ, R16 ;  /* 0x000000ffff0e7224 */ /* 0x000fc600078e0010 */
[----:B------:R-:W-:Y:S01]  /*0730*/  IMNMX R6, R0, UR4, !PT ;  /* 0x0000000400067c17 */ /* 0x000fe2000f800200 */
[----:B------:R-:W-:-:S03]  /*0740*/  IMAD.WIDE.U32 R2, R42, c[0x0][0x198], R14 ;  /* 0x000066002a027a25 */ /* 0x000fc600078e000e */
[----:B------:R-:W-:Y:S01]  /*0750*/  IADD3 R9, -R6, -0x2, -R41 ;  /* 0xfffffffe06097810 */ /* 0x000fe20007ffe929 */
[----:B------:R-:W-:Y:S01]  /*0760*/  IMAD R21, R42, c[0x0][0x19c], R3 ;  /* 0x000067002a157a24 */ /* 0x000fe200078e0203 */
[----:B------:R-:W-:Y:S05]  /*0770*/  @P0 BRA `(.L_x_287) ;  /* 0x0000008000000947 */ /* 0x000fea0003800000 */
[----:B------:R-:W-:Y:S01]  /*0780*/  ULDC.S8 UR4, c[0x0][0x214] ;  /* 0x0000850000047ab9 */ /* 0x000fe20000000200 */
[----:B------:R-:W-:Y:S01]  /*0790*/  IMAD.MOV.U32 R32, RZ, RZ, R8 ;  /* 0x000000ffff207224 */ /* 0x000fe200078e0008 */
[----:B------:R-:W-:-:S13]  /*07a0*/  ISETP.NE.AND P0, PT, RZ, UR4, PT ;  /* 0x00000004ff007c0c */ /* 0x000fda000bf05270 */
[----:B------:R-:W-:Y:S01]  /*07b0*/  @!P0 IADD3 R5, -R42, R43, RZ ;  /* 0x0000002b2a058210 */ /* 0x000fe20007ffe1ff */
[----:B------:R-:W-:Y:S02]  /*07c0*/  @!P0 IMAD.IADD R4, R38, 0x1, -R41 ;  /* 0x0000000126048824 */ /* 0x000fe400078e0a29 */
[----:B------:R-:W-:Y:S02]  /*07d0*/  @!P0 IMAD.IADD R0, R40, 0x1, -R39 ;  /* 0x0000000128008824 */ /* 0x000fe400078e0a27 */
[----:B------:R-:W-:-:S04]  /*07e0*/  @!P0 IMAD R5, R4, R5, RZ ;  /* 0x0000000504058224 */ /* 0x000fc800078e02ff */
[----:B------:R-:W-:-:S06]  /*07f0*/  @!P0 IMAD R32, R0, R5, RZ ;  /* 0x0000000500208224 */ /* 0x000fcc00078e02ff */
.L_x_287:
[----:B------:R-:W0:Y:S01]  /*0800*/  I2F R32, R32 ;  /* 0x0000002000207306 */ /* 0x000e220000201400 */
[----:B------:R-:W-:Y:S01]  /*0810*/  HFMA2.MMA R11, -RZ, RZ, 0, 5.9604644775390625e-08 ;  /* 0x00000001ff0b7435 */ /* 0x000fe200000001ff */
[----:B------:R-:W-:Y:S01]  /*0820*/  IMAD.MOV.U32 R20, RZ, RZ, R2 ;  /* 0x000000ffff147224 */ /* 0x000fe200078e0002 */
[----:B------:R-:W-:Y:S01]  /*0830*/  IADD3 R6, -R6, R7, RZ ;  /* 0x0000000706067210 */ /* 0x000fe20007ffe1ff */
[----:B------:R-:W-:Y:S01]  /*0840*/  IMAD.MOV.U32 R10, RZ, RZ, c[0x0][0x1a0] ;  /* 0x00006800ff0a7624 */ /* 0x000fe200078e00ff */
[----:B------:R-:W-:Y:S01]  /*0850*/  IADD3 R36, R41, 0x1, RZ ;  /* 0x0000000129247810 */ /* 0x000fe20007ffe0ff */
[----:B------:R-:W-:Y:S01]  /*0860*/  IMAD.WIDE.U32 R20, R39, c[0x0][0x190], R20 ;  /* 0x0000640027147a25 */ /* 0x000fe200078e0014 */
[----:B------:R-:W-:Y:S01]  /*0870*/  IADD3 R35, R41, 0x2, RZ ;  /* 0x0000000229237810 */ /* 0x000fe20007ffe0ff */
[----:B------:R-:W-:Y:S01]  /*0880*/  CS2R R12, SRZ ;  /* 0x00000000000c7805 */ /* 0x000fe2000001ff00 */
[----:B------:R-:W-:Y:S01]  /*0890*/  ISETP.GE.U32.AND P0, PT, R9, 0x3, PT ;  /* 0x000000030900780c */ /* 0x000fe20003f06070 */
[----:B------:R-:W-:Y:S01]  /*08a0*/  IMAD.MOV.U32 R33, RZ, RZ, RZ ;  /* 0x000000ffff217224 */ /* 0x000fe200078e00ff */
[C---:B------:R-:W-:Y:S01]  /*08b0*/  SHF.L.U64.HI R11, R10.reuse, R11, c[0x0][0x1a4] ;  /* 0x000069000a0b7619 */ /* 0x040fe2000001020b */
[----:B------:R-:W-:Y:S01]  /*08c0*/  IMAD.SHL.U32 R10, R10, 0x2, RZ ;  /* 0x000000020a0a7824 */ /* 0x000fe200078e00ff */
[----:B------:R-:W-:Y:S01]  /*08d0*/  SHF.R.S32.HI R37, RZ, 0x1f, R41 ;  /* 0x0000001fff257819 */ /* 0x000fe20000011429 */
[----:B------:R-:W-:Y:S01]  /*08e0*/  IMAD R7, R39, c[0x0][0x194], R21 ;  /* 0x0000650027077a24 */ /* 0x000fe200078e0215 */
[----:B------:R-:W-:-:S02]  /*08f0*/  IADD3 R34, R41, 0x3, RZ ;  /* 0x0000000329227810 */ /* 0x000fc40007ffe0ff */
[----:B------:R-:W-:Y:S02]  /*0900*/  SHF.R.S32.HI R9, RZ, 0x1f, R36 ;  /* 0x0000001fff097819 */ /* 0x000fe40000011424 */
[----:B------:R-:W-:Y:S02]  /*0910*/  SHF.R.S32.HI R8, RZ, 0x1f, R35 ;  /* 0x0000001fff087819 */ /* 0x000fe40000011423 */
[----:B0-----:R-:W-:Y:S02]  /*0920*/  LOP3.LUT R6, R6, 0x3, RZ, 0xc0, !PT ;  /* 0x0000000306067812 */ /* 0x001fe400078ec0ff */
.L_x_295:
[----:B------:R-:W-:Y:S01]  /*0930*/  SHF.R.S32.HI R0, RZ, 0x1f, R39 ;  /* 0x0000001fff007819 */ /* 0x000fe20000011427 */
[----:B------:R-:W-:Y:S01]  /*0940*/  IMAD.MOV.U32 R3, RZ, RZ, R7 ;  /* 0x000000ffff037224 */ /* 0x000fe200078e0007 */
[----:B------:R-:W-:Y:S01]  /*0950*/  MOV R2, R20 ;  /* 0x0000001400027202 */ /* 0x000fe20000000f00 */
[----:B------:R-:W-:Y:S01]  /*0960*/  IMAD R4, R12, c[0x0][0x190], RZ ;  /* 0x000064000c047a24 */ /* 0x000fe200078e02ff */
[----:B------:R-:W-:Y:S01]  /*0970*/  MOV R25, R15 ;  /* 0x0000000f00197202 */ /* 0x000fe20000000f00 */
[----:B------:R-:W-:Y:S01]  /*0980*/  IMAD.MOV.U32 R24, RZ, RZ, R16 ;  /* 0x000000ffff187224 */ /* 0x000fe200078e0010 */
[----:B------:R-:W-:Y:S01]  /*0990*/  BSSY B0, `(.L_x_288) ;  /* 0x0000068000007945 */ /* 0x000fe20003800000 */
[----:B------:R-:W-:-:S02]  /*09a0*/  IMAD R0, R0, c[0x0][0x190], RZ ;  /* 0x0000640000007a24 */ /* 0x000fc400078e02ff */
[----:B------:R-:W-:-:S04]  /*09b0*/  IMAD.WIDE.U32 R22, R13, c[0x0][0x190], R2 ;  /* 0x000064000d167a25 */ /* 0x000fc800078e0002 */
[----:B------:R-:W-:Y:S02]  /*09c0*/  IMAD R5, R13, c[0x0][0x194], R4 ;  /* 0x000065000d057a24 */ /* 0x000fe400078e0204 */
[----:B------:R-:W-:-:S04]  /*09d0*/  IMAD.WIDE.U32 R24, R39, c[0x0][0x190], R24 ;  /* 0x0000640027187a25 */ /* 0x000fc800078e0018 */
[----:B------:R-:W-:Y:S01]  /*09e0*/  IMAD R3, R39, c[0x0][0x194], R0 ;  /* 0x0000650027037a24 */ /* 0x000fe200078e0200 */
[----:B------:R-:W-:Y:S01]  /*09f0*/  MOV R0, R42 ;  /* 0x0000002a00007202 */ /* 0x000fe20000000f00 */
[----:B------:R-:W-:Y:S02]  /*0a00*/  IMAD.MOV.U32 R4, RZ, RZ, RZ ;  /* 0x000000ffff047224 */ /* 0x000fe400078e00ff */
[----:B------:R-:W-:Y:S02]  /*0a10*/  IMAD.MOV.U32 R2, RZ, RZ, RZ ;  /* 0x000000ffff027224 */ /* 0x000fe400078e00ff */
[----:B------:R-:W-:Y:S02]  /*0a20*/  IMAD.IADD R5, R23, 0x1, R5 ;  /* 0x0000000117057824 */ /* 0x000fe400078e0205 */
[----:B------:R-:W-:-:S03]  /*0a30*/  IMAD.IADD R3, R25, 0x1, R3 ;  /* 0x0000000119037824 */ /* 0x000fc600078e0203 */
.L_x_294:
[----:B------:R-:W-:Y:S01]  /*0a40*/  SHF.R.S32.HI R26, RZ, 0x1f, R0 ;  /* 0x0000001fff1a7819 */ /* 0x000fe20000011400 */
[----:B------:R-:W-:Y:S01]  /*0a50*/  IMAD.MOV.U32 R27, RZ, RZ, R3 ;  /* 0x000000ffff1b7224 */ /* 0x000fe200078e0003 */
[----:B------:R-:W-:Y:S01]  /*0a60*/  ISETP.NE.AND P2, PT, R6, RZ, PT ;  /* 0x000000ff0600720c */ /* 0x000fe20003f45270 */
[----:B------:R-:W-:Y:S01]  /*0a70*/  BSSY B1, `(.L_x_289) ;  /* 0x000002b000017945 */ /* 0x000fe20003800000 */
[----:B------:R-:W-:-:S02]  /*0a80*/  IMAD.MOV.U32 R45, RZ, RZ, R41 ;  /* 0x000000ffff2d7224 */ /* 0x000fc400078e0029 */
[----:B------:R-:W-:Y:S01]  /*0a90*/  IMAD R29, R26, c[0x0][0x198], RZ ;  /* 0x000066001a1d7a24 */ /* 0x000fe200078e02ff */
[----:B------:R-:W-:-:S03]  /*0aa0*/  MOV R26, R24 ;  /* 0x00000018001a7202 */ /* 0x000fc60000000f00 */
[C---:B------:R-:W-:Y:S02]  /*0ab0*/  IMAD R29, R0.reuse, c[0x0][0x19c], R29 ;  /* 0x00006700001d7a24 */ /* 0x040fe400078e021d */
[C---:B------:R-:W-:Y:S01]  /*0ac0*/  IMAD.WIDE.U32 R30, R0.reuse, c[0x0][0x198], R26 ;  /* 0x00006600001e7a25 */ /* 0x040fe200078e001a */
[----:B------:R-:W-:-:S04]  /*0ad0*/  IADD3 R0, R0, 0x1, RZ ;  /* 0x0000000100007810 */ /* 0x000fc80007ffe0ff */
[----:B------:R-:W-:Y:S01]  /*0ae0*/  ISETP.GE.AND P1, PT, R0, R43, PT ;  /* 0x0000002b0000720c */ /* 0x000fe20003f26270 */
[----:B------:R-:W-:Y:S07]  /*0af0*/  @!P2 BRA `(.L_x_290) ;  /* 0x000002200000a947 */ /* 0x000fee0003800000 */
[----:B------:R-:W-:Y:S01]  /*0b00*/  IADD3 R31, R31, R29, RZ ;  /* 0x0000001d1f1f7210 */ /* 0x000fe20007ffe0ff */
[----:B------:R-:W-:-:S04]  /*0b10*/  IMAD R26, R37, c[0x0][0x1a0], RZ ;  /* 0x00006800251a7a24 */ /* 0x000fc800078e02ff */
[C---:B------:R-:W-:Y:S02]  /*0b20*/  IMAD R27, R41.reuse, c[0x0][0x1a4], R26 ;  /* 0x00006900291b7a24 */ /* 0x040fe400078e021a */
[----:B------:R-:W-:-:S04]  /*0b30*/  IMAD.WIDE.U32 R28, R41, c[0x0][0x1a0], R30 ;  /* 0x00006800291c7a25 */ /* 0x000fc800078e001e */
[----:B------:R-:W-:Y:S01]  /*0b40*/  IMAD.IADD R27, R29, 0x1, R27 ;  /* 0x000000011d1b7824 */ /* 0x000fe200078e021b */
[----:B------:R-:W-:-:S04]  /*0b50*/  LEA R26, P2, R28, c[0x0][0x160], 0x1 ;  /* 0x000058001c1a7a11 */ /* 0x000fc800078408ff */
[----:B------:R-:W-:-:S05]  /*0b60*/  LEA.HI.X R27, R28, c[0x0][0x164], R27, 0x1, P2 ;  /* 0x000059001c1b7a11 */ /* 0x000fca00010f0c1b */
[----:B------:R-:W2:Y:S01]  /*0b70*/  LDG.E.U16 R26, [R26.64] ;  /* 0x000000081a1a7981 */ /* 0x000ea2000c1e1500 */
[----:B------:R-:W-:Y:S01]  /*0b80*/  ISETP.NE.AND P2, PT, R6, 0x1, PT ;  /* 0x000000010600780c */ /* 0x000fe20003f45270 */
[----:B------:R-:W-:Y:S01]  /*0b90*/  IMAD.MOV.U32 R45, RZ, RZ, R36 ;  /* 0x000000ffff2d7224 */ /* 0x000fe200078e0024 */
[----:B--2---:R-:W-:-:S05]  /*0ba0*/  PRMT R26, RZ, 0x5410, R26 ;  /* 0x00005410ff1a7816 */ /* 0x004fca000000001a */
[----:B------:R-:W-:-:S06]  /*0bb0*/  FADD.FTZ R33, R33, R26 ;  /* 0x0000001a21217221 */ /* 0x000fcc0000010000 */
[----:B------:R-:W-:Y:S05]  /*0bc0*/  @!P2 BRA `(.L_x_290) ;  /* 0x000001500000a947 */ /* 0x000fea0003800000 */
[----:B------:R-:W-:Y:S01]  /*0bd0*/  ISETP.NE.AND P2, PT, R6, 0x2, PT ;  /* 0x000000020600780c */ /* 0x000fe20003f45270 */
[----:B------:R-:W-:Y:S02]  /*0be0*/  IMAD R27, R9, c[0x0][0x1a0], RZ ;  /* 0x00006800091b7a24 */ /* 0x000fe400078e02ff */
[----:B------:R-:W-:-:S04]  /*0bf0*/  IMAD.WIDE.U32 R28, R36, c[0x0][0x1a0], R30 ;  /* 0x00006800241c7a25 */ /* 0x000fc800078e001e */
[----:B------:R-:W-:Y:S01]  /*0c00*/  IMAD R27, R36, c[0x0][0x1a4], R27 ;  /* 0x00006900241b7a24 */ /* 0x000fe200078e021b */
[----:B------:R-:W-:-:S04]  /*0c10*/  LEA R26, P3, R28, c[0x0][0x160], 0x1 ;  /* 0x000058001c1a7a11 */ /* 0x000fc800078608ff */
[----:B------:R-:W-:Y:S01]  /*0c20*/  IADD3 R27, R29, R27, RZ ;  /* 0x0000001b1d1b7210 */ /* 0x000fe20007ffe0ff */
[----:B------:R-:W-:-:S03]  /*0c30*/  @P2 IMAD R44, R8, c[0x0][0x1a0], RZ ;  /* 0x00006800082c2a24 */ /* 0x000fc600078e02ff */
[----:B------:R-:W-:Y:S01]  /*0c40*/  LEA.HI.X R27, R28, c[0x0][0x164], R27, 0x1, P3 ;  /* 0x000059001c1b7a11 */ /* 0x000fe200018f0c1b */
[----:B------:R-:W-:-:S04]  /*0c50*/  @P2 IMAD.WIDE.U32 R28, R35, c[0x0][0x1a0], R30 ;  /* 0x00006800231c2a25 */ /* 0x000fc800078e001e */
[----:B------:R-:W-:Y:S01]  /*0c60*/  @P2 IMAD R31, R35, c[0x0][0x1a4], R44 ;  /* 0x00006900231f2a24 */ /* 0x000fe200078e022c */
[----:B------:R-:W-:Y:S01]  /*0c70*/  @P2 LEA R30, P3, R28, c[0x0][0x160], 0x1 ;  /* 0x000058001c1e2a11 */ /* 0x000fe200078608ff */
[----:B------:R-:W2:Y:S02]  /*0c80*/  LDG.E.U16 R26, [R26.64] ;  /* 0x000000081a1a7981 */ /* 0x000ea4000c1e1500 */
[----:B------:R-:W-:-:S05]  /*0c90*/  @P2 IMAD.IADD R29, R29, 0x1, R31 ;  /* 0x000000011d1d2824 */ /* 0x000fca00078e021f */
[----:B------:R-:W-:-:S05]  /*0ca0*/  @P2 LEA.HI.X R31, R28, c[0x0][0x164], R29, 0x1, P3 ;  /* 0x000059001c1f2a11 */ /* 0x000fca00018f0c1d */
[----:B------:R-:W3:Y:S01]  /*0cb0*/  @P2 LDG.E.U16 R30, [R30.64] ;  /* 0x000000081e1e2981 */ /* 0x000ee2000c1e1500 */
[----:B------:R-:W-:Y:S01]  /*0cc0*/  IMAD.MOV.U32 R45, RZ, RZ, R35 ;  /* 0x000000ffff2d7224 */ /* 0x000fe200078e0023 */
[----:B------:R-:W-:Y:S02]  /*0cd0*/  @P2 MOV R45, R34 ;  /* 0x00000022002d2202 */ /* 0x000fe40000000f00 */
[----:B--2---:R-:W-:-:S05]  /*0ce0*/  PRMT R26, RZ, 0x5410, R26 ;  /* 0x00005410ff1a7816 */ /* 0x004fca000000001a */
[----:B------:R-:W-:Y:S01]  /*0cf0*/  FADD.FTZ R33, R33, R26 ;  /* 0x0000001a21217221 */ /* 0x000fe20000010000 */
[----:B---3--:R-:W-:-:S05]  /*0d00*/  @P2 PRMT R30, RZ, 0x5410, R30 ;  /* 0x00005410ff1e2816 */ /* 0x008fca000000001e */
[----:B------:R-:W-:Y:S02]  /*0d10*/  @P2 FADD.FTZ R33, R33, R30 ;  /* 0x0000001e21212221 */ /* 0x000fe40000010000 */
.L_x_290:
[----:B------:R-:W-:Y:S05]  /*0d20*/  BSYNC B1 ;  /* 0x0000000000017941 */ /* 0x000fea0003800000 */
.L_x_289:
[----:B------:R-:W-:Y:S01]  /*0d30*/  BSSY B1, `(.L_x_291) ;  /* 0x000002a000017945 */ /* 0x000fe20003800000 */
[----:B------:R-:W-:Y:S05]  /*0d40*/  @!P0 BRA `(.L_x_292) ;  /* 0x0000028000008947 */ /* 0x000fea0003800000 */
[----:B------:R-:W-:Y:S02]  /*0d50*/  IMAD R29, R2, c[0x0][0x198], RZ ;  /* 0x00006600021d7a24 */ /* 0x000fe400078e02ff */
[----:B------:R-:W-:Y:S02]  /*0d60*/  IMAD.MOV.U32 R26, RZ, RZ, R22 ;  /* 0x000000ffff1a7224 */ /* 0x000fe400078e0016 */
[----:B------:R-:W-:Y:S02]  /*0d70*/  IMAD.MOV.U32 R27, RZ, RZ, R5 ;  /* 0x000000ffff1b7224 */ /* 0x000fe400078e0005 */
[C---:B------:R-:W-:Y:S02]  /*0d80*/  IMAD R29, R4.reuse, c[0x0][0x19c], R29 ;  /* 0x00006700041d7a24 */ /* 0x040fe400078e021d */
[----:B------:R-:W-:-:S05]  /*0d90*/  IMAD.WIDE.U32 R26, R4, c[0x0][0x198], R26 ;  /* 0x00006600041a7a25 */ /* 0x000fca00078e001a */
[----:B------:R-:W-:Y:S02]  /*0da0*/  IADD3 R29, R27, R29, RZ ;  /* 0x0000001d1b1d7210 */ /* 0x000fe40007ffe0ff */
[----:B------:R-:W-:-:S04]  /*0db0*/  LEA R31, P2, R26, c[0x0][0x160], 0x1 ;  /* 0x000058001a1f7a11 */ /* 0x000fc800078408ff */
[----:B------:R-:W-:Y:S02]  /*0dc0*/  LEA.HI.X R29, R26, c[0x0][0x164], R29, 0x1, P2 ;  /* 0x000059001a1d7a11 */ /* 0x000fe400010f0c1d */
[----:B------:R-:W-:-:S05]  /*0dd0*/  SHF.R.S32.HI R26, RZ, 0x1f, R45 ;  /* 0x0000001fff1a7819 */ /* 0x000fca000001142d */
[----:B------:R-:W-:-:S04]  /*0de0*/  IMAD R26, R26, c[0x0][0x1a0], RZ ;  /* 0x000068001a1a7a24 */ /* 0x000fc800078e02ff */
[C---:B------:R-:W-:Y:S02]  /*0df0*/  IMAD R28, R45.reuse, c[0x0][0x1a4], R26 ;  /* 0x000069002d1c7a24 */ /* 0x040fe400078e021a */
[----:B------:R-:W-:-:S04]  /*0e00*/  IMAD.WIDE.U32 R26, R45, c[0x0][0x1a0], RZ ;  /* 0x000068002d1a7a25 */ /* 0x000fc800078e00ff */
[----:B------:R-:W-:Y:S01]  /*0e10*/  IMAD.IADD R28, R27, 0x1, R28 ;  /* 0x000000011b1c7824 */ /* 0x000fe200078e021c */
[----:B------:R-:W-:-:S04]  /*0e20*/  LEA R31, P2, R26, R31, 0x1 ;  /* 0x0000001f1a1f7211 */ /* 0x000fc800078408ff */
[----:B------:R-:W-:-:S03]  /*0e30*/  LEA.HI.X R28, R26, R29, R28, 0x1, P2 ;  /* 0x0000001d1a1c7211 */ /* 0x000fc600010f0c1c */
.L_x_293:
[----:B------:R-:W-:Y:S01]  /*0e40*/  IMAD.MOV.U32 R26, RZ, RZ, R31 ;  /* 0x000000ffff1a7224 */ /* 0x000fe200078e001f */
[----:B------:R-:W-:Y:S02]  /*0e50*/  MOV R27, R28 ;  /* 0x0000001c001b7202 */ /* 0x000fe40000000f00 */
[----:B------:R-:W-:-:S03]  /*0e60*/  IADD3 R30, P2, R31, R10, RZ ;  /* 0x0000000a1f1e7210 */ /* 0x000fc60007f5e0ff */
[----:B------:R-:W2:Y:S02]  /*0e70*/  LDG.E.U16 R26, [R26.64] ;  /* 0x000000081a1a7981 */ /* 0x000ea4000c1e1500 */
[----:B------:R-:W-:-:S05]  /*0e80*/  IMAD.X R31, R28, 0x1, R11, P2 ;  /* 0x000000011c1f7824 */ /* 0x000fca00010e060b */
[----:B------:R-:W3:Y:S01]  /*0e90*/  LDG.E.U16 R44, [R30.64] ;  /* 0x000000081e2c7981 */ /* 0x000ee2000c1e1500 */
[----:B------:R-:W-:-:S05]  /*0ea0*/  IADD3 R28, P2, R30, R10, RZ ;  /* 0x0000000a1e1c7210 */ /* 0x000fca0007f5e0ff */
[----:B------:R-:W-:Y:S01]  /*0eb0*/  IMAD.X R29, R31, 0x1, R11, P2 ;  /* 0x000000011f1d7824 */ /* 0x000fe200010e060b */
[----:B--2---:R-:W-:-:S05]  /*0ec0*/  PRMT R26, RZ, 0x5410, R26 ;  /* 0x00005410ff1a7816 */ /* 0x004fca000000001a */
[----:B------:R-:W-:Y:S01]  /*0ed0*/  FADD.FTZ R33, R26, R33 ;  /* 0x000000211a217221 */ /* 0x000fe20000010000 */
[----:B------:R-:W-:Y:S02]  /*0ee0*/  IADD3 R26, P2, R28, R10, RZ ;  /* 0x0000000a1c1a7210 */ /* 0x000fe40007f5e0ff */
[----:B---3--:R-:W-:Y:S01]  /*0ef0*/  PRMT R44, RZ, 0x5410, R44 ;  /* 0x00005410ff2c7816 */ /* 0x008fe2000000002c */
[----:B------:R-:W2:Y:S01]  /*0f00*/  LDG.E.U16 R28, [R28.64] ;  /* 0x000000081c1c7981 */ /* 0x000ea2000c1e1500 */
[----:B------:R-:W-:-:S03]  /*0f10*/  IADD3.X R27, R29, R11, RZ, P2, !PT ;  /* 0x0000000b1d1b7210 */ /* 0x000fc600017fe4ff */
[----:B------:R-:W-:Y:S02]  /*0f20*/  FADD.FTZ R33, R33, R44 ;  /* 0x0000002c21217221 */ /* 0x000fe40000010000 */
[----:B------:R-:W3:Y:S01]  /*0f30*/  LDG.E.U16 R44, [R26.64] ;  /* 0x000000081a2c7981 */ /* 0x000ee2000c1e1500 */
[----:B------:R-:W-:Y:S02]  /*0f40*/  IADD3 R45, R45, 0x4, RZ ;  /* 0x000000042d2d7810 */ /* 0x000fe40007ffe0ff */
[----:B------:R-:W-:Y:S02]  /*0f50*/  IADD3 R31, P3, R26, R10, RZ ;  /* 0x0000000a1a1f7210 */ /* 0x000fe40007f7e0ff */
[----:B------:R-:W-:Y:S02]  /*0f60*/  ISETP.GE.AND P2, PT, R45, R38, PT ;  /* 0x000000262d00720c */ /* 0x000fe40003f46270 */
[----:B--2---:R-:W-:-:S05]  /*0f70*/  PRMT R28, RZ, 0x5410, R28 ;  /* 0x00005410ff1c7816 */ /* 0x004fca000000001c */
[----:B------:R-:W-:Y:S01]  /*0f80*/  FADD.FTZ R33, R33, R28 ;  /* 0x0000001c21217221 */ /* 0x000fe20000010000 */
[----:B---3--:R-:W-:Y:S01]  /*0f90*/  PRMT R44, RZ, 0x5410, R44 ;  /* 0x00005410ff2c7816 */ /* 0x008fe2000000002c */
[----:B------:R-:W-:-:S04]  /*0fa0*/  IMAD.X R28, R27, 0x1, R11, P3 ;  /* 0x000000011b1c7824 */ /* 0x000fc800018e060b */
[----:B------:R-:W-:Y:S01]  /*0fb0*/  FADD.FTZ R33, R33, R44 ;  /* 0x0000002c21217221 */ /* 0x000fe20000010000 */
[----:B------:R-:W-:Y:S05]  /*0fc0*/  @!P2 BRA `(.L_x_293) ;  /* 0xfffffe700000a947 */ /* 0x000fea000383ffff */
.L_x_292:
[----:B------:R-:W-:Y:S05]  /*0fd0*/  BSYNC B1 ;  /* 0x0000000000017941 */ /* 0x000fea0003800000 */
.L_x_291:
[----:B------:R-:W-:-:S05]  /*0fe0*/  IADD3 R4, P2, R4, 0x1, RZ ;  /* 0x0000000104047810 */ /* 0x000fca0007f5e0ff */
[----:B------:R-:W-:Y:S01]  /*0ff0*/  IMAD.X R2, RZ, RZ, R2, P2 ;  /* 0x000000ffff027224 */ /* 0x000fe200010e0602 */
[----:B------:R-:W-:Y:S05]  /*1000*/  @!P1 BRA `(.L_x_294) ;  /* 0xfffffa3000009947 */ /* 0x000fea000383ffff */
[----:B------:R-:W-:Y:S05]  /*1010*/  BSYNC B0 ;  /* 0x0000000000007941 */ /* 0x000fea0003800000 */
.L_x_288:
[----:B------:R-:W-:Y:S02]  /*1020*/  IADD3 R39, R39, 0x1, RZ ;  /* 0x0000000127277810 */ /* 0x000fe40007ffe0ff */
[----:B------:R-:W-:Y:S02]  /*1030*/  IADD3 R13, P2, R13, 0x1, RZ ;  /* 0x000000010d0d7810 */ /* 0x000fe40007f5e0ff */
[----:B------:R-:W-:Y:S02]  /*1040*/  ISETP.GE.AND P1, PT, R39, R40, PT ;  /* 0x000000282700720c */ /* 0x000fe40003f26270 */
[----:B------:R-:W-:-:S11]  /*1050*/  IADD3.X R12, RZ, R12, RZ, P2, !PT ;  /* 0x0000000cff0c7210 */ /* 0x000fd600017fe4ff */
[----:B------:R-:W-:Y:S05]  /*1060*/  @!P1 BRA `(.L_x_295) ;  /* 0xfffff8c000009947 */ /* 0x000fea000383ffff */
[----:B------:R-:W0:Y:S02]  /*1070*/  MUFU.RCP R32, R32 ;  /* 0x0000002000207308 */ /* 0x000e240000001000 */
[----:B0-----:R-:W-:-:S05]  /*1080*/  FMUL.FTZ R33, R33, R32 ;  /* 0x0000002021217220 */ /* 0x001fca0000410000 */
[----:B------:R-:W-:-:S05]  /*1090*/  F2FP.BF16.PACK_AB R33, RZ, R33 ;  /* 0x00000021ff21723e */ /* 0x000fca00000010ff */
[----:B------:R-:W-:Y:S01]  /*10a0*/  STG.E.U16 [R18.64], R33 ;  /* 0x0000002112007986 */ /* 0x000fe2000c101508 */
[----:B------:R-:W-:Y:S05]  /*10b0*/  EXIT ;  /* 0x000000000000794d */ /* 0x000fea0003800000 */
.L_x_286:
[----:B------:R-:W-:Y:S01]  /*10c0*/  STG.E.U16 [R18.64], RZ ;  /* 0x000000ff12007986 */ /* 0x000fe2000c101508 */
[----:B------:R-:W-:Y:S05]  /*10d0*/  EXIT ;  /* 0x000000000000794d */ /* 0x000fea0003800000 */
        .weak           $__internal_14_$__cuda_sm20_div_s64
        .type           $__internal_14_$__cuda_sm20_div_s64,@function
        .size           $__internal_14_$__cuda_sm20_div_s64,(.L_x_782 - $__internal_14_$__cuda_sm20_div_s64)
$__internal_14_$__cuda_sm20_div_s64:
        /* <DEDUP_REMOVED lines=10> */
[----:B------:R-:W-:Y:S01]  /*1180*/  IMAD R11, R8, R5, R11 ;  /* 0x00000005080b7224 */ /* 0x000fe200078e020b */
[----:B------:R-:W-:-:S03]  /*1190*/  IADD3 R13, P0, RZ, -R10, RZ ;  /* 0x8000000aff0d7210 */ /* 0x000fc60007f1e0ff */
[----:B------:R-:W-:Y:S02]  /*11a0*/  IMAD R11, R9, R4, R11 ;  /* 0x00000004090b7224 */ /* 0x000fe400078e020b */
[----:B------:R-:W-:-:S04]  /*11b0*/  IMAD.HI.U32 R10, R8, R13, RZ ;  /* 0x0000000d080a7227 */ /* 0x000fc800078e00ff */
[----:B------:R-:W-:Y:S01]  /*11c0*/  IMAD.X R15, RZ, RZ, ~R11, P0 ;  /* 0x000000ffff0f7224 */ /* 0x000fe200000e0e0b */
[----:B------:R-:W-:-:S03]  /*11d0*/  MOV R11, R8 ;  /* 0x00000008000b7202 */ /* 0x000fc60000000f00 */
[-C--:B------:R-:W-:Y:S02]  /*11e0*/  IMAD R17, R9, R15.reuse, RZ ;  /* 0x0000000f09117224 */ /* 0x080fe400078e02ff */
[----:B------:R-:W-:-:S04]  /*11f0*/  IMAD.WIDE.U32 R10, P0, R8, R15, R10 ;  /* 0x0000000f080a7225 */ /* 0x000fc8000780000a */
[----:B------:R-:W-:-:S04]  /*1200*/  IMAD.HI.U32 R7, R9, R15, RZ ;  /* 0x0000000f09077227 */ /* 0x000fc800078e00ff */
[----:B------:R-:W-:-:S04]  /*1210*/  IMAD.HI.U32 R10, P2, R9, R13, R10 ;  /* 0x0000000d090a7227 */ /* 0x000fc8000784000a */
[----:B------:R-:W-:Y:S01]  /*1220*/  IMAD.X R7, R7, 0x1, R9, P0 ;  /* 0x0000000107077824 */ /* 0x000fe200000e0609 */
[----:B------:R-:W-:-:S04]  /*1230*/  IADD3 R11, P3, R17, R10, RZ ;  /* 0x0000000a110b7210 */ /* 0x000fc80007f7e0ff */
[----:B------:R-:W-:Y:S01]  /*1240*/  IADD3.X R7, RZ, RZ, R7, P3, P2 ;  /* 0x000000ffff077210 */ /* 0x000fe20001fe4407 */
[----:B------:R-:W-:-:S04]  /*1250*/  IMAD.WIDE.U32 R8, R11, R4, RZ ;  /* 0x000000040b087225 */ /* 0x000fc800078e00ff */
        /* <DEDUP_REMOVED lines=37> */
[----:B------:R-:W-:Y:S02]  /*14b0*/  ISETP.NE.U32.AND P0, PT, RZ, c[0x0][0x1b8], PT ;  /* 0x00006e00ff007a0c */ /* 0x000fe40003f05070 */
[-C--:B------:R-:W-:Y:S02]  /*14c0*/  IADD3 R5, RZ, -R16.reuse, RZ ;  /* 0x80000010ff057210 */ /* 0x080fe40007ffe0ff */
[----:B------:R-:W-:Y:S02]  /*14d0*/  ISETP.NE.AND.EX P0, PT, RZ, c[0x0][0x1bc], PT, P0 ;  /* 0x00006f00ff007a0c */ /* 0x000fe40003f05300 */
[----:B------:R-:W-:-:S04]  /*14e0*/  SEL R16, R5, R16, !P1 ;  /* 0x0000001005107207 */ /* 0x000fc80004800000 */
[----:B------:R-:W-:Y:S01]  /*14f0*/  SEL R16, R16, 0xffffffff, P0 ;  /* 0xffffffff10107807 */ /* 0x000fe20000000000 */
[----:B------:R-:W-:Y:S06]  /*1500*/  RET.REL.NODEC R6 `(_ZN2at6native49_GLOBAL__N__09e94e3a_16_AveragePool3d_cu_a8eae74c29avg_pool3d_cuda_update_outputIN3c108BFloat16EfEEvNS_27GenericPackedTensorAccessorIKT_Lm4ENS_16DefaultPtrTraitsElEENS5_IS6_Lm4ES8_lEEiiiiiiiiibii) ;  /* 0xffffeaf006007950 */ /* 0x000fec0003c3ffff */
.L_x_296:
        /* <DEDUP_REMOVED lines=15> */
.L_x_782:


//--------------------- .text._ZN2at6native49_GLOBAL__N__09e94e3a_16_AveragePool3d_cu_a8eae74c29avg_pool3d_cuda_update_outputILi7EN3c108BFloat16EfEEvNS_27GenericPackedTensorAccessorIKT0_Lm4ENS_16DefaultPtrTraitsElEENS5_IS6_Lm4ES8_lEEiiiiiiiibii --------------------------
	.section	.text._ZN2at6native49_GLOBAL__N__09e94e3a_16_AveragePool3d_cu_a8eae74c29avg_pool3d_cuda_update_outputILi7EN3c108BFloat16EfEEvNS_27GenericPackedTensorAccessorIKT0_Lm4ENS_16DefaultPtrTraitsElEENS5_IS6_Lm4ES8_lEEiiiiiiiibii,"ax",@progbits
	.sectioninfo	@"SHI_REGISTERS=48"
	.align	128
.text._ZN2at6native49_GLOBAL__N__09e94e3a_16_AveragePool3d_cu_a8eae74c29avg_pool3d_cuda_update_outputILi7EN3c108BFloat16EfEEvNS_27GenericPackedTensorAccessorIKT0_Lm4ENS_16DefaultPtrTraitsElEENS5_IS6_Lm4ES8_lEEiiiiiiiibii:
        .type           _ZN2at6native49_GLOBAL__N__09e94e3a_16_AveragePool3d_cu_a8eae74c29avg_pool3d_cuda_update_outputILi7EN3c108BFloat16EfEEvNS_27GenericPackedTensorAccessorIKT0_Lm4ENS_16DefaultPtrTraitsElEENS5_IS6_Lm4ES8_lEEiiiiiiiibii,@function
        .size           _ZN2at6native49_GLOBAL__N__09e94e3a_16_AveragePool3d_cu_a8eae74c29avg_pool3d_cuda_update_outputILi7EN3c108BFloat16EfEEvNS_27GenericPackedTensorAccessorIKT0_Lm4ENS_16DefaultPtrTraitsElEENS5_IS6_Lm4ES8_lEEiiiiiiiibii,(.L_x_784 - _ZN2at6native49_GLOBAL__N__09e94e3a_16_AveragePool3d_cu_a8eae74c29avg_pool3d_cuda_update_outputILi7EN3c108BFloat16EfEEvNS_27GenericPackedTensorAccessorIKT0_Lm4ENS_16DefaultPtrTraitsElEENS5_IS6_Lm4ES8_lEEiiiiiiiibii)
        .other          _ZN2at6native49_GLOBAL__N__09e94e3a_16_AveragePool3d_cu_a8eae74c29avg_pool3d_cuda_update_outputILi7EN3c108BFloat16EfEEvNS_27GenericPackedTensorAccessorIKT0_Lm4ENS_16DefaultPtrTraitsElEENS5_IS6_Lm4ES8_lEEiiiiiiiibii,@"STO_CUDA_ENTRY STV_DEFAULT"
_ZN2at6native49_GLOBAL__N__09e94e3a_16_AveragePool3d_cu_a8eae74c29avg_pool3d_cuda_update_outputILi7EN3c108BFloat16EfEEvNS_27GenericPackedTensorAccessorIKT0_Lm4ENS_16DefaultPtrTraitsElEENS5_IS6_Lm4ES8_lEEiiiiiiiibii:
        /* <DEDUP_REMOVED lines=13> */
[----:B------:R-:W-:Y:S05]  /*00d0*/  CALL.REL.NOINC `($__internal_15_$__cuda_sm20_div_s64) ;  /* 0x00000ff000007944 */ /* 0x000fea0003c00000 */
[----:B------:R-:W-:-:S04]  /*00e0*/  IMAD.MOV R4, RZ, RZ, -R16 ;  /* 0x000000ffff047224 */ /* 0x000fc800078e0a10 */
[----:B------:R-:W-:Y:S01]  /*00f0*/  IMAD R9, R4, c[0x0][0x1b8], R3 ;  /* 0x00006e0004097a24 */ /* 0x000fe200078e0203 */
[----:B------:R-:W-:Y:S05]  /*0100*/  BRA `(.L_x_298) ;  /* 0x0000014000007947 */ /* 0x000fea0003800000 */
.L_x_297:
        /* <DEDUP_REMOVED lines=20> */
.L_x_298:
        /* <DEDUP_REMOVED lines=14> */
[----:B------:R-:W-:Y:S01]  /*0330*/  UIADD3 UR4, UR4, UR6, URZ ;  /* 0x0000000604047290 */ /* 0x000fe2000fffe03f */
[----:B------:R-:W-:Y:S01]  /*0340*/  IMAD R7, R6, c[0x0][0x1e8], RZ ;  /* 0x00007a0006077a24 */ /* 0x000fe200078e02ff */
[----:B------:R-:W-:Y:S01]  /*0350*/  ULDC UR5, c[0x0][0x180] ;  /* 0x0000600000057ab9 */ /* 0x000fe20000000800 */
[----:B------:R-:W-:Y:S01]  /*0360*/  IMAD.IADD R5, R5, 0x1, R3 ;  /* 0x0000000105057824 */ /* 0x000fe200078e0203 */
[----:B------:R-:W-:Y:S01]  /*0370*/  SHF.R.S32.HI R3, RZ, 0x1f, R9 ;  /* 0x0000001fff037819 */ /* 0x000fe20000011409 */
[C---:B------:R-:W-:Y:S01]  /*0380*/  IMAD R7, R0.reuse, c[0x0][0x1ec], R7 ;  /* 0x00007b0000077a24 */ /* 0x040fe200078e0207 */
[----:B------:R-:W-:Y:S01]  /*0390*/  UIADD3 UR5, UR5, UR7, URZ ;  /* 0x0000000705057290 */ /* 0x000fe2000fffe03f */
[----:B------:R-:W-:Y:S01]  /*03a0*/  IMAD.WIDE.U32 R4, R0, c[0x0][0x1e8], R4 ;  /* 0x00007a0000047a25 */ /* 0x000fe200078e0004 */
[----:B------:R-:W-:-:S03]  /*03b0*/  ULDC.64 UR8, c[0x0][0x118] ;  /* 0x0000460000087ab9 */ /* 0x000fc60000000a00 */
[----:B------:R-:W-:Y:S01]  /*03c0*/  IMAD.MOV.U32 R11, RZ, RZ, c[0x0][0x1fc] ;  /* 0x00007f00ff0b7624 */ /* 0x000fe200078e00ff */
[----:B------:R-:W-:Y:S01]  /*03d0*/  IADD3 R5, R5, R7, RZ ;  /* 0x0000000705057210 */ /* 0x000fe20007ffe0ff */
[----:B------:R-:W-:Y:S02]  /*03e0*/  IMAD.MOV.U32 R8, RZ, RZ, c[0x0][0x204] ;  /* 0x00008100ff087624 */ /* 0x000fe400078e00ff */
[----:B------:R-:W-:Y:S02]  /*03f0*/  IMAD R7, R2, R11, -c[0x0][0x208] ;  /* 0x8000820002077624 */ /* 0x000fe400078e020b */
[----:B------:R-:W-:Y:S02]  /*0400*/  IMAD R2, R3, c[0x0][0x1d8], RZ ;  /* 0x0000760003027a24 */ /* 0x000fe400078e02ff */
[C---:B------:R-:W-:Y:S01]  /*0410*/  IMAD R6, R9.reuse, c[0x0][0x1f8], -R8 ;  /* 0x00007e0009067a24 */ /* 0x040fe200078e0a08 */
[----:B------:R-:W-:Y:S01]  /*0420*/  IMNMX R42, RZ, R7, !PT ;  /* 0x00000007ff2a7217 */ /* 0x000fe20007800200 */
[----:B------:R-:W-:-:S02]  /*0430*/  IMAD R11, R9, c[0x0][0x1dc], R2 ;  /* 0x00007700090b7a24 */ /* 0x000fc400078e0202 */
[----:B------:R-:W-:Y:S01]  /*0440*/  IMAD.WIDE.U32 R2, R9, c[0x0][0x1d8], R4 ;  /* 0x0000760009027a25 */ /* 0x000fe200078e0004 */
[----:B------:R-:W-:Y:S02]  /*0450*/  IADD3 R5, R8, c[0x0][0x170], RZ ;  /* 0x00005c0008057a10 */ /* 0x000fe40007ffe0ff */
[----:B------:R-:W-:Y:S01]  /*0460*/  IADD3 R4, R6, c[0x0][0x1f0], RZ ;  /* 0x00007c0006047a10 */ /* 0x000fe20007ffe0ff */
[----:B------:R-:W-:Y:S01]  /*0470*/  IMAD.MOV.U32 R9, RZ, RZ, c[0x0][0x200] ;  /* 0x00008000ff097624 */ /* 0x000fe200078e00ff */
[----:B------:R-:W-:Y:S02]  /*0480*/  IADD3 R8, R7, c[0x0][0x1f4], RZ ;  /* 0x00007d0007087a10 */ /* 0x000fe40007ffe0ff */
[----:B------:R-:W-:Y:S01]  /*0490*/  IMNMX R5, R4, R5, PT ;  /* 0x0000000504057217 */ /* 0x000fe20003800200 */
[----:B------:R-:W-:Y:S01]  /*04a0*/  IMAD R4, R0, R9, -c[0x0][0x20c] ;  /* 0x8000830000047624 */ /* 0x000fe200078e0209 */
[----:B------:R-:W-:Y:S01]  /*04b0*/  IADD3 R3, R3, R11, RZ ;  /* 0x0000000b03037210 */ /* 0x000fe20007ffe0ff */
[----:B------:R-:W-:Y:S01]  /*04c0*/  IMAD R9, R10, c[0x0][0x1d0], RZ ;  /* 0x000074000a097a24 */ /* 0x000fe200078e02ff */
[----:B------:R-:W-:-:S02]  /*04d0*/  IMNMX R39, RZ, R6, !PT ;  /* 0x00000006ff277217 */ /* 0x000fc40007800200 */
[----:B------:R-:W-:Y:S01]  /*04e0*/  IMNMX R8, R8, UR4, PT ;  /* 0x0000000408087c17 */ /* 0x000fe2000b800200 */
[----:B------:R-:W-:Y:S01]  /*04f0*/  IMAD R11, R16, c[0x0][0x1d4], R9 ;  /* 0x00007500100b7a24 */ /* 0x000fe200078e0209 */
[----:B------:R-:W-:Y:S01]  /*0500*/  IADD3 R9, R4, 0x7, RZ ;  /* 0x0000000704097810 */ /* 0x000fe20007ffe0ff */
[----:B------:R-:W-:Y:S01]  /*0510*/  IMAD.WIDE.U32 R2, R16, c[0x0][0x1d0], R2 ;  /* 0x0000740010027a25 */ /* 0x000fe200078e0002 */
[----:B------:R-:W-:Y:S02]  /*0520*/  IMNMX R40, R5, c[0x0][0x170], PT ;  /* 0x00005c0005287a17 */ /* 0x000fe40003800200 */
[----:B------:R-:W-:Y:S01]  /*0530*/  IMNMX R9, R9, UR5, PT ;  /* 0x0000000509097c17 */ /* 0x000fe2000b800200 */
[C---:B------:R-:W-:Y:S01]  /*0540*/  IMAD.IADD R7, R8.reuse, 0x1, -R7 ;  /* 0x0000000108077824 */ /* 0x040fe200078e0a07 */
[----:B------:R-:W-:Y:S01]  /*0550*/  IMNMX R43, R8, c[0x0][0x178], PT ;  /* 0x00005e00082b7a17 */ /* 0x000fe20003800200 */
[----:B------:R-:W-:Y:S01]  /*0560*/  IMAD.IADD R5, R5, 0x1, -R6 ;  /* 0x0000000105057824 */ /* 0x000fe200078e0a06 */
[----:B------:R-:W-:-:S02]  /*0570*/  ISETP.GT.AND P0, PT, R40, R39, PT ;  /* 0x000000272800720c */ /* 0x000fc40003f04270 */
[----:B------:R-:W-:Y:S01]  /*0580*/  IMNMX R41, RZ, R4, !PT ;  /* 0x00000004ff297217 */ /* 0x000fe20007800200 */
[C---:B------:R-:W-:Y:S01]  /*0590*/  IMAD.IADD R4, R9.reuse, 0x1, -R4 ;  /* 0x0000000109047824 */ /* 0x040fe200078e0a04 */
[----:B------:R-:W-:Y:S02]  /*05a0*/  IMNMX R38, R9, c[0x0][0x180], PT ;  /* 0x0000600009267a17 */ /* 0x000fe40003800200 */
[----:B------:R-:W-:Y:S01]  /*05b0*/  ISETP.LE.OR P0, PT, R43, R42, !P0 ;  /* 0x0000002a2b00720c */ /* 0x000fe20004703670 */
[----:B------:R-:W-:Y:S01]  /*05c0*/  IMAD R4, R7, R4, RZ ;  /* 0x0000000407047224 */ /* 0x000fe200078e02ff */
[----:B------:R-:W-:Y:S02]  /*05d0*/  IADD3 R3, R3, R11, RZ ;  /* 0x0000000b03037210 */ /* 0x000fe40007ffe0ff */
[----:B------:R-:W-:Y:S01]  /*05e0*/  ISETP.LE.OR P0, PT, R38, R41, P0 ;  /* 0x000000292600720c */ /* 0x000fe20000703670 */
[----:B------:R-:W-:Y:S01]  /*05f0*/  IMAD R8, R5, R4, RZ ;  /* 0x0000000405087224 */ /* 0x000fe200078e02ff */
[----:B------:R-:W-:-:S04]  /*0600*/  LEA R18, P1, R2, c[0x0][0x1a8], 0x1 ;  /* 0x00006a0002127a11 */ /* 0x000fc800078208ff */
[----:B------:R-:W-:-:S07]  /*0610*/  LEA.HI.X R19, R2, c[0x0][0x1ac], R3, 0x1, P1 ;  /* 0x00006b0002137a11 */ /* 0x000fce00008f0c03 */
[----:B------:R-:W-:Y:S05]  /*0620*/  @P0 BRA `(.L_x_299) ;  /* 0x00000a8000000947 */ /* 0x000fea0003800000 */
[----:B------:R-:W-:Y:S01]  /*0630*/  IMAD.MOV.U32 R2, RZ, RZ, c[0x0][0x20c] ;  /* 0x00008300ff027624 */ /* 0x000fe200078e00ff */
[----:B------:R-:W-:Y:S01]  /*0640*/  IADD3 R5, -R0, RZ, RZ ;  /* 0x000000ff00057210 */ /* 0x000fe20007ffe1ff */
[----:B------:R-:W-:Y:S01]  /*0650*/  IMAD R3, R10, c[0x0][0x188], RZ ;  /* 0x000062000a037a24 */ /* 0x000fe200078e02ff */
[----:B------:R-:W-:Y:S01]  /*0660*/  ISETP.NE.AND P0, PT, RZ, c[0x0][0x218], PT ;  /* 0x00008600ff007a0c */ /* 0x000fe20003f05270 */
[----:B------:R-:W-:Y:S01]  /*0670*/  ULOP3.LUT UR6, URZ, UR5, URZ, 0x33, !UPT ;  /* 0x000000053f067292 */ /* 0x000fe2000f8e333f */
[----:B------:R-:W-:Y:S01]  /*0680*/  IADD3 R0, R2, -0x8, RZ ;  /* 0xfffffff802007810 */ /* 0x000fe20007ffe0ff */
[C---:B------:R-:W-:Y:S01]  /*0690*/  IMAD R3, R16.reuse, c[0x0][0x18c], R3 ;  /* 0x0000630010037a24 */ /* 0x040fe200078e0203 */
[----:B------:R-:W-:Y:S01]  /*06a0*/  ULDC UR4, c[0x0][0x180] ;  /* 0x0000600000047ab9 */ /* 0x000fe20000000800 */
[----:B------:R-:W-:Y:S01]  /*06b0*/  IMAD.WIDE.U32 R16, R16, c[0x0][0x188], RZ ;  /* 0x0000620010107a25 */ /* 0x000fe200078e00ff */
[----:B------:R-:W-:Y:S01]  /*06c0*/  ULOP3.LUT UR4, URZ, UR4, URZ, 0x33, !UPT ;  /* 0x000000043f047292 */ /* 0x000fe2000f8e333f */
[----:B------:R-:W-:-:S02]  /*06d0*/  LOP3.LUT R7, RZ, R41, RZ, 0x33, !PT ;  /* 0x00000029ff077212 */ /* 0x000fc400078e33ff */
[----:B------:R-:W-:Y:S02]  /*06e0*/  IMAD R0, R5, c[0x0][0x200], R0 ;  /* 0x0000800005007a24 */ /* 0x000fe400078e0200 */
[----:B------:R-:W-:Y:S02]  /*06f0*/  IMAD.IADD R15, R17, 0x1, R3 ;  /* 0x00000001110f7824 */ /* 0x000fe400078e0203 */
[----:B------:R-:W-:Y:S01]  /*0700*/  IMAD.MOV.U32 R14, RZ, RZ, R16 ;  /* 0x000000ffff0e7224 */ /* 0x000fe200078e0010 */
[----:B------:R-:W-:-:S03]  /*0710*/  IMNMX R0, R0, UR6, !PT ;  /* 0x0000000600007c17 */ /* 0x000fc6000f800200 */
[----:B------:R-:W-:Y:S01]  /*0720*/  IMAD.WIDE.U32 R2, R42, c[0x0][0x198], R14 ;  /* 0x000066002a027a25 */ /* 0x000fe200078e000e */
[----:B------:R-:W-:-:S03]  /*0730*/  IMNMX R6, R0, UR4, !PT ;  /* 0x0000000400067c17 */ /* 0x000fc6000f800200 */
[----:B------:R-:W-:Y:S01]  /*0740*/  IMAD R21, R42, c[0x0][0x19c], R3 ;  /* 0x000067002a157a24 */ /* 0x000fe200078e0203 */
[----:B------:R-:W-:Y:S01]  /*0750*/  IADD3 R9, -R6, -0x2, -R41 ;  /* 0xfffffffe06097810 */ /* 0x000fe20007ffe929 */
[----:B------:R-:W-:Y:S05]  /*0760*/  @P0 BRA `(.L_x_300) ;  /* 0x0000008000000947 */ /* 0x000fea0003800000 */
[----:B------:R-:W-:Y:S01]  /*0770*/  ULDC.S8 UR4, c[0x0][0x210] ;  /* 0x0000840000047ab9 */ /* 0x000fe20000000200 */
[----:B------:R-:W-:Y:S01]  /*0780*/  IMAD.MOV.U32 R32, RZ, RZ, R8 ;  /* 0x000000ffff207224 */ /* 0x000fe200078e0008 */
[----:B------:R-:W-:-:S13]  /*0790*/  ISETP.NE.AND P0, PT, RZ, UR4, PT ;  /* 0x00000004ff007c0c */ /* 0x000fda000bf05270 */
[----:B------:R-:W-:Y:S01]  /*07a0*/  @!P0 IADD3 R4, -R41, R38, RZ ;  /* 0x0000002629048210 */ /* 0x000fe20007ffe1ff */
[----:B------:R-:W-:Y:S01]  /*07b0*/  @!P0 IMAD.IADD R5, R43, 0x1, -R42 ;  /* 0x000000012b058824 */ /* 0x000fe200078e0a2a */
[----:B------:R-:W-:-:S03]  /*07c0*/  @!P0 IADD3 R0, R40, -R39, RZ ;  /* 0x8000002728008210 */ /* 0x000fc60007ffe0ff */
[----:B------:R-:W-:-:S04]  /*07d0*/  @!P0 IMAD R5, R4, R5, RZ ;  /* 0x0000000504058224 */ /* 0x000fc800078e02ff */
[----:B------:R-:W-:-:S06]  /*07e0*/  @!P0 IMAD R32, R0, R5, RZ ;  /* 0x0000000500208224 */ /* 0x000fcc00078e02ff */
.L_x_300:
[----:B------:R-:W0:Y:S01]  /*07f0*/  I2F R32, R32 ;  /* 0x0000002000207306 */ /* 0x000e220000201400 */
[----:B------:R-:W-:Y:S01]  /*0800*/  IMAD.MOV.U32 R20, RZ, RZ, R2 ;  /* 0x000000ffff147224 */ /* 0x000fe200078e0002 */
[----:B------:R-:W-:Y:S01]  /*0810*/  MOV R10, c[0x0][0x1a0] ;  /* 0x00006800000a7a02 */ /* 0x000fe20000000f00 */
[----:B------:R-:W-:Y:S01]  /*0820*/  IMAD.MOV.U32 R11, RZ, RZ, 0x1 ;  /* 0x00000001ff0b7424 */ /* 0x000fe200078e00ff */
[----:B------:R-:W-:Y:S01]  /*0830*/  IADD3 R36, R41, 0x1, RZ ;  /* 0x0000000129247810 */ /* 0x000fe20007ffe0ff */
[----:B------:R-:W-:Y:S01]  /*0840*/  IMAD.IADD R6, R7, 0x1, -R6 ;  /* 0x0000000107067824 */ /* 0x000fe200078e0a06 */
[----:B------:R-:W-:Y:S01]  /*0850*/  IADD3 R35, R41, 0x2, RZ ;  /* 0x0000000229237810 */ /* 0x000fe20007ffe0ff */
[----:B------:R-:W-:Y:S01]  /*0860*/  IMAD.WIDE.U32 R20, R39, c[0x0][0x190], R20 ;  /* 0x0000640027147a25 */ /* 0x000fe200078e0014 */
[----:B------:R-:W-:Y:S01]  /*0870*/  ISETP.GE.U32.AND P0, PT, R9, 0x3, PT ;  /* 0x000000030900780c */ /* 0x000fe20003f06070 */
[----:B------:R-:W-:Y:S01]  /*0880*/  CS2R R12, SRZ ;  /* 0x00000000000c7805 */ /* 0x000fe2000001ff00 */
[----:B------:R-:W-:Y:S01]  /*0890*/  SHF.L.U64.HI R11, R10, R11, c[0x0][0x1a4] ;  /* 0x000069000a0b7619 */ /* 0x000fe2000001020b */
[----:B------:R-:W-:Y:S01]  /*08a0*/  IMAD.MOV.U32 R33, RZ, RZ, RZ ;  /* 0x000000ffff217224 */ /* 0x000fe200078e00ff */
[----:B------:R-:W-:Y:S01]  /*08b0*/  SHF.R.S32.HI R37, RZ, 0x1f, R41 ;  /* 0x0000001fff257819 */ /* 0x000fe20000011429 */
[----:B------:R-:W-:Y:S01]  /*08c0*/  IMAD R7, R39, c[0x0][0x194], R21 ;  /* 0x0000650027077a24 */ /* 0x000fe200078e0215 */
[----:B------:R-:W-:-:S02]  /*08d0*/  IADD3 R34, R41, 0x3, RZ ;  /* 0x0000000329227810 */ /* 0x000fc40007ffe0ff */
[----:B------:R-:W-:Y:S02]  /*08e0*/  SHF.L.U32 R10, R10, 0x1, RZ ;  /* 0x000000010a0a7819 */ /* 0x000fe400000006ff */
[----:B------:R-:W-:Y:S02]  /*08f0*/  SHF.R.S32.HI R9, RZ, 0x1f, R36 ;  /* 0x0000001fff097819 */ /* 0x000fe40000011424 */
[----:B------:R-:W-:Y:S02]  /*0900*/  SHF.R.S32.HI R8, RZ, 0x1f, R35 ;  /* 0x0000001fff087819 */ /* 0x000fe40000011423 */
[----:B0-----:R-:W-:Y:S02]  /*0910*/  LOP3.LUT R6, R6, 0x3, RZ, 0xc0, !PT ;  /* 0x0000000306067812 */ /* 0x001fe400078ec0ff */
.L_x_308:
[----:B------:R-:W-:Y:S01]  /*0920*/  SHF.R.S32.HI R0, RZ, 0x1f, R39 ;  /* 0x0000001fff007819 */ /* 0x000fe20000011427 */
[----:B------:R-:W-:Y:S01]  /*0930*/  IMAD.MOV.U32 R2, RZ, RZ, R20 ;  /* 0x000000ffff027224 */ /* 0x000fe200078e0014 */
[----:B------:R-:W-:Y:S01]  /*0940*/  MOV R24, R16 ;  /* 0x0000001000187202 */ /* 0x000fe20000000f00 */
[----:B------:R-:W-:Y:S01]  /*0950*/  IMAD.MOV.U32 R3, RZ, RZ, R7 ;  /* 0x000000ffff037224 */ /* 0x000fe200078e0007 */
[----:B------:R-:W-:Y:S01]  /*0960*/  BSSY B0, `(.L_x_301) ;  /* 0x000006a000007945 */ /* 0x000fe20003800000 */
[----:B------:R-:W-:-:S02]  /*0970*/  IMAD.MOV.U32 R25, RZ, RZ, R15 ;  /* 0x000000ffff197224 */ /* 0x000fc400078e000f */
[----:B------:R-:W-:Y:S02]  /*0980*/  IMAD R0, R0, c[0x0][0x190], RZ ;  /* 0x0000640000007a24 */ /* 0x000fe400078e02ff */
[----:B------:R-:W-:Y:S02]  /*0990*/  IMAD R4, R12, c[0x0][0x190], RZ ;  /* 0x000064000c047a24 */ /* 0x000fe400078e02ff */
[----:B------:R-:W-:Y:S01]  /*09a0*/  IMAD.WIDE.U32 R22, R13, c[0x0][0x190], R2 ;  /* 0x000064000d167a25 */ /* 0x000fe200078e0002 */
[----:B------:R-:W-:-:S03]  /*09b0*/  HFMA2.MMA R2, -RZ, RZ, 0, 0 ;  /* 0x00000000ff027435 */ /* 0x000fc600000001ff */
[----:B------:R-:W-:-:S04]  /*09c0*/  IMAD.WIDE.U32 R24, R39, c[0x0][0x190], R24 ;  /* 0x0000640027187a25 */ /* 0x000fc800078e0018 */
[----:B------:R-:W-:Y:S02]  /*09d0*/  IMAD R3, R39, c[0x0][0x194], R0 ;  /* 0x0000650027037a24 */ /* 0x000fe400078e0200 */
[----:B------:R-:W-:Y:S02]  /*09e0*/  IMAD R5, R13, c[0x0][0x194], R4 ;  /* 0x000065000d057a24 */ /* 0x000fe400078e0204 */
[----:B------:R-:W-:Y:S01]  /*09f0*/  IMAD.MOV.U32 R4, RZ, RZ, RZ ;  /* 0x000000ffff047224 */ /* 0x000fe200078e00ff */
[----:B------:R-:W-:Y:S01]  /*0a00*/  IADD3 R3, R25, R3, RZ ;  /* 0x0000000319037210 */ /* 0x000fe20007ffe0ff */
[----:B------:R-:W-:Y:S02]  /*0a10*/  IMAD.MOV.U32 R0, RZ, RZ, R42 ;  /* 0x000000ffff007224 */ /* 0x000fe400078e002a */
[----:B------:R-:W-:-:S03]  /*0a20*/  IMAD.IADD R5, R23, 0x1, R5 ;  /* 0x0000000117057824 */ /* 0x000fc600078e0205 */
.L_x_307:
[----:B------:R-:W-:Y:S01]  /*0a30*/  SHF.R.S32.HI R26, RZ, 0x1f, R0 ;  /* 0x0000001fff1a7819 */ /* 0x000fe20000011400 */
[----:B------:R-:W-:Y:S01]  /*0a40*/  IMAD.MOV.U32 R27, RZ, RZ, R3 ;  /* 0x000000ffff1b7224 */ /* 0x000fe200078e0003 */
[----:B------:R-:W-:Y:S01]  /*0a50*/  ISETP.NE.AND P2, PT, R6, RZ, PT ;  /* 0x000000ff0600720c */ /* 0x000fe20003f45270 */
[----:B------:R-:W-:Y:S01]  /*0a60*/  BSSY B1, `(.L_x_302) ;  /* 0x000002b000017945 */ /* 0x000fe20003800000 */
[----:B------:R-:W-:Y:S01]  /*0a70*/  MOV R45, R41 ;  /* 0x00000029002d7202 */ /* 0x000fe20000000f00 */
[----:B------:R-:W-:-:S02]  /*0a80*/  IMAD R29, R26, c[0x0][0x198], RZ ;  /* 0x000066001a1d7a24 */ /* 0x000fc400078e02ff */
[----:B------:R-:W-:Y:S02]  /*0a90*/  IMAD.MOV.U32 R26, RZ, RZ, R24 ;  /* 0x000000ffff1a7224 */ /* 0x000fe400078e0018 */
[C---:B------:R-:W-:Y:S02]  /*0aa0*/  IMAD R29, R0.reuse, c[0x0][0x19c], R29 ;  /* 0x00006700001d7a24 */ /* 0x040fe400078e021d */
[C---:B------:R-:W-:Y:S01]  /*0ab0*/  IMAD.WIDE.U32 R30, R0.reuse, c[0x0][0x198], R26 ;  /* 0x00006600001e7a25 */ /* 0x040fe200078e001a */
[----:B------:R-:W-:-:S04]  /*0ac0*/  IADD3 R0, R0, 0x1, RZ ;  /* 0x0000000100007810 */ /* 0x000fc80007ffe0ff */
[----:B------:R-:W-:Y:S01]  /*0ad0*/  ISETP.GE.AND P1, PT, R0, R43, PT ;  /* 0x0000002b0000720c */ /* 0x000fe20003f26270 */
[----:B------:R-:W-:Y:S07]  /*0ae0*/  @!P2 BRA `(.L_x_303) ;  /* 0x000002200000a947 */ /* 0x000fee0003800000 */
[----:B------:R-:W-:Y:S02]  /*0af0*/  IMAD.IADD R31, R31, 0x1, R29 ;  /* 0x000000011f1f7824 */ /* 0x000fe400078e021d */
[----:B------:R-:W-:Y:S02]  /*0b00*/  IMAD R26, R37, c[0x0][0x1a0], RZ ;  /* 0x00006800251a7a24 */ /* 0x000fe400078e02ff */
[----:B------:R-:W-:-:S04]  /*0b10*/  IMAD.WIDE.U32 R28, R41, c[0x0][0x1a0], R30 ;  /* 0x00006800291c7a25 */ /* 0x000fc800078e001e */
[----:B------:R-:W-:Y:S01]  /*0b20*/  IMAD R27, R41, c[0x0][0x1a4], R26 ;  /* 0x00006900291b7a24 */ /* 0x000fe200078e021a */
[----:B------:R-:W-:-:S03]  /*0b30*/  LEA R26, P2, R28, c[0x0][0x160], 0x1 ;  /* 0x000058001c1a7a11 */ /* 0x000fc600078408ff */
[----:B------:R-:W-:-:S05]  /*0b40*/  IMAD.IADD R27, R29, 0x1, R27 ;  /* 0x000000011d1b7824 */ /* 0x000fca00078e021b */
[----:B------:R-:W-:-:S05]  /*0b50*/  LEA.HI.X R27, R28, c[0x0][0x164], R27, 0x1, P2 ;  /* 0x000059001c1b7a11 */ /* 0x000fca00010f0c1b */
[----:B------:R-:W2:Y:S01]  /*0b60*/  LDG.E.U16 R26, [R26.64] ;  /* 0x000000081a1a7981 */ /* 0x000ea2000c1e1500 */
[----:B------:R-:W-:Y:S02]  /*0b70*/  ISETP.NE.AND P2, PT, R6, 0x1, PT ;  /* 0x000000010600780c */ /* 0x000fe40003f45270 */
[----:B------:R-:W-:Y:S02]  /*0b80*/  MOV R45, R36 ;  /* 0x00000024002d7202 */ /* 0x000fe40000000f00 */
[----:B--2---:R-:W-:-:S05]  /*0b90*/  PRMT R26, RZ, 0x5410, R26 ;  /* 0x00005410ff1a7816 */ /* 0x004fca000000001a */
[----:B------:R-:W-:-:S04]  /*0ba0*/  FADD.FTZ R33, R33, R26 ;  /* 0x0000001a21217221 */ /* 0x000fc80000010000 */
[----:B------:R-:W-:Y:S05]  /*0bb0*/  @!P2 BRA `(.L_x_303) ;  /* 0x000001500000a947 */ /* 0x000fea0003800000 */
[----:B------:R-:W-:Y:S01]  /*0bc0*/  ISETP.NE.AND P2, PT, R6, 0x2, PT ;  /* 0x000000020600780c */ /* 0x000fe20003f45270 */
[----:B------:R-:W-:Y:S02]  /*0bd0*/  IMAD R27, R9, c[0x0][0x1a0], RZ ;  /* 0x00006800091b7a24 */ /* 0x000fe400078e02ff */
[----:B------:R-:W-:-:S04]  /*0be0*/  IMAD.WIDE.U32 R28, R36, c[0x0][0x1a0], R30 ;  /* 0x00006800241c7a25 */ /* 0x000fc800078e001e */
[----:B------:R-:W-:Y:S01]  /*0bf0*/  IMAD R27, R36, c[0x0][0x1a4], R27 ;  /* 0x00006900241b7a24 */ /* 0x000fe200078e021b */
[----:B------:R-:W-:-:S03]  /*0c00*/  LEA R26, P3, R28, c[0x0][0x160], 0x1 ;  /* 0x000058001c1a7a11 */ /* 0x000fc600078608ff */
[----:B------:R-:W-:Y:S02]  /*0c10*/  IMAD.IADD R27, R29, 0x1, R27 ;  /* 0x000000011d1b7824 */ /* 0x000fe400078e021b */
        /* <DEDUP_REMOVED lines=9> */
[----:B------:R-:W-:Y:S01]  /*0cb0*/  MOV R45, R35 ;  /* 0x00000023002d7202 */ /* 0x000fe20000000f00 */
[----:B------:R-:W-:Y:S01]  /*0cc0*/  @P2 IMAD.MOV.U32 R45, RZ, RZ, R34 ;  /* 0x000000ffff2d2224 */ /* 0x000fe200078e0022 */
[----:B--2---:R-:W-:-:S05]  /*0cd0*/  PRMT R26, RZ, 0x5410, R26 ;  /* 0x00005410ff1a7816 */ /* 0x004fca000000001a */
[----:B------:R-:W-:Y:S01]  /*0ce0*/  FADD.FTZ R33, R33, R26 ;  /* 0x0000001a21217221 */ /* 0x000fe20000010000 */
[----:B---3--:R-:W-:-:S05]  /*0cf0*/  @P2 PRMT R30, RZ, 0x5410, R30 ;  /* 0x00005410ff1e2816 */ /* 0x008fca000000001e */
[----:B------:R-:W-:Y:S02]  /*0d00*/  @P2 FADD.FTZ R33, R33, R30 ;  /* 0x0000001e21212221 */ /* 0x000fe40000010000 */
.L_x_303:
[----:B------:R-:W-:Y:S05]  /*0d10*/  BSYNC B1 ;  /* 0x0000000000017941 */ /* 0x000fea0003800000 */
.L_x_302:
[----:B------:R-:W-:Y:S01]  /*0d20*/  BSSY B1, `(.L_x_304) ;  /* 0x000002a000017945 */ /* 0x000fe20003800000 */
[----:B------:R-:W-:Y:S05]  /*0d30*/  @!P0 BRA `(.L_x_305) ;  /* 0x0000028000008947 */ /* 0x000fea0003800000 */
[----:B------:R-:W-:Y:S01]  /*0d40*/  MOV R27, R5 ;  /* 0x00000005001b7202 */ /* 0x000fe20000000f00 */
[----:B------:R-:W-:Y:S02]  /*0d50*/  IMAD R29, R2, c[0x0][0x198], RZ ;  /* 0x00006600021d7a24 */ /* 0x000fe400078e02ff */
[----:B------:R-:W-:Y:S02]  /*0d60*/  IMAD.MOV.U32 R26, RZ, RZ, R22 ;  /* 0x000000ffff1a7224 */ /* 0x000fe400078e0016 */
[C---:B------:R-:W-:Y:S02]  /*0d70*/  IMAD R29, R4.reuse, c[0x0][0x19c], R29 ;  /* 0x00006700041d7a24 */ /* 0x040fe400078e021d */
[----:B------:R-:W-:-:S04]  /*0d80*/  IMAD.WIDE.U32 R26, R4, c[0x0][0x198], R26 ;  /* 0x00006600041a7a25 */ /* 0x000fc800078e001a */
[----:B------:R-:W-:Y:S01]  /*0d90*/  IMAD.IADD R29, R27, 0x1, R29 ;  /* 0x000000011b1d7824 */ /* 0x000fe200078e021d */
        /* <DEDUP_REMOVED lines=8> */
[----:B------:R-:W-:-:S04]  /*0e20*/  LEA.HI.X R28, R26, R29, R28, 0x1, P2 ;  /* 0x0000001d1a1c7211 */ /* 0x000fc800010f0c1c */
.L_x_306:
[----:B------:R-:W-:Y:S01]  /*0e30*/  MOV R26, R31 ;  /* 0x0000001f001a7202 */ /* 0x000fe20000000f00 */
[----:B------:R-:W-:Y:S01]  /*0e40*/  IMAD.MOV.U32 R27, RZ, RZ, R28 ;  /* 0x000000ffff1b7224 */ /* 0x000fe200078e001c */
[----:B------:R-:W-:-:S04]  /*0e50*/  IADD3 R30, P2, R31, R10, RZ ;  /* 0x0000000a1f1e7210 */ /* 0x000fc80007f5e0ff */
[----:B------:R-:W2:Y:S01]  /*0e60*/  LDG.E.U16 R26, [R26.64] ;  /* 0x000000081a1a7981 */ /* 0x000ea2000c1e1500 */
[----:B------:R-:W-:-:S05]  /*0e70*/  IMAD.X R31, R28, 0x1, R11, P2 ;  /* 0x000000011c1f7824 */ /* 0x000fca00010e060b */
[----:B------:R-:W3:Y:S01]  /*0e80*/  LDG.E.U16 R44, [R30.64] ;  /* 0x000000081e2c7981 */ /* 0x000ee2000c1e1500 */
[----:B------:R-:W-:-:S04]  /*0e90*/  IADD3 R28, P2, R30, R10, RZ ;  /* 0x0000000a1e1c7210 */ /* 0x000fc80007f5e0ff */
[----:B------:R-:W-:Y:S02]  /*0ea0*/  IADD3.X R29, R31, R11, RZ, P2, !PT ;  /* 0x0000000b1f1d7210 */ /* 0x000fe400017fe4ff */
[----:B--2---:R-:W-:-:S05]  /*0eb0*/  PRMT R26, RZ, 0x5410, R26 ;  /* 0x00005410ff1a7816 */ /* 0x004fca000000001a */
[----:B------:R-:W-:Y:S01]  /*0ec0*/  FADD.FTZ R33, R26, R33 ;  /* 0x000000211a217221 */ /* 0x000fe20000010000 */
[----:B------:R-:W-:Y:S02]  /*0ed0*/  IADD3 R26, P2, R28, R10, RZ ;  /* 0x0000000a1c1a7210 */ /* 0x000fe40007f5e0ff */
[----:B---3--:R-:W-:Y:S01]  /*0ee0*/  PRMT R44, RZ, 0x5410, R44 ;  /* 0x00005410ff2c7816 */ /* 0x008fe2000000002c */
[----:B------:R-:W2:Y:S02]  /*0ef0*/  LDG.E.U16 R28, [R28.64] ;  /* 0x000000081c1c7981 */ /* 0x000ea4000c1e1500 */
[----:B------:R-:W-:Y:S02]  /*0f00*/  IMAD.X R27, R29, 0x1, R11, P2 ;  /* 0x000000011d1b7824 */ /* 0x000fe400010e060b */
[----:B------:R-:W-:-:S03]  /*0f10*/  FADD.FTZ R33, R33, R44 ;  /* 0x0000002c21217221 */ /* 0x000fc60000010000 */
        /* <DEDUP_REMOVED lines=10> */
.L_x_305:
[----:B------:R-:W-:Y:S05]  /*0fc0*/  BSYNC B1 ;  /* 0x0000000000017941 */ /* 0x000fea0003800000 */
.L_x_304:
[----:B------:R-:W-:-:S04]  /*0fd0*/  IADD3 R4, P2, R4, 0x1, RZ ;  /* 0x0000000104047810 */ /* 0x000fc80007f5e0ff */
[----:B------:R-:W-:Y:S01]  /*0fe0*/  IADD3.X R2, RZ, R2, RZ, P2, !PT ;  /* 0x00000002ff027210 */ /* 0x000fe200017fe4ff */
[----:B------:R-:W-:Y:S05]  /*0ff0*/  @!P1 BRA `(.L_x_307) ;  /* 0xfffffa3000009947 */ /* 0x000fea000383ffff */
[----:B------:R-:W-:Y:S05]  /*1000*/  BSYNC B0 ;  /* 0x0000000000007941 */ /* 0x000fea0003800000 */
.L_x_301:
[----:B------:R-:W-:Y:S02]  /*1010*/  IADD3 R39, R39, 0x1, RZ ;  /* 0x0000000127277810 */ /* 0x000fe40007ffe0ff */
[----:B------:R-:W-:Y:S02]  /*1020*/  IADD3 R13, P2, R13, 0x1, RZ ;  /* 0x000000010d0d7810 */ /* 0x000fe40007f5e0ff */
[----:B------:R-:W-:-:S03]  /*1030*/  ISETP.GE.AND P1, PT, R39, R40, PT ;  /* 0x000000282700720c */ /* 0x000fc60003f26270 */
[----:B------:R-:W-:-:S10]  /*1040*/  IMAD.X R12, RZ, RZ, R12, P2 ;  /* 0x000000ffff0c7224 */ /* 0x000fd400010e060c */
[----:B------:R-:W-:Y:S05]  /*1050*/  @!P1 BRA `(.L_x_308) ;  /* 0xfffff8c000009947 */ /* 0x000fea000383ffff */
[----:B------:R-:W0:Y:S02]  /*1060*/  MUFU.RCP R32, R32 ;  /* 0x0000002000207308 */ /* 0x000e240000001000 */
[----:B0-----:R-:W-:-:S05]  /*1070*/  FMUL.FTZ R33, R33, R32 ;  /* 0x0000002021217220 */ /* 0x001fca0000410000 */
[----:B------:R-:W-:-:S05]  /*1080*/  F2FP.BF16.PACK_AB R33, RZ, R33 ;  /* 0x00000021ff21723e */ /* 0x000fca00000010ff */
[----:B------:R-:W-:Y:S01]  /*1090*/  STG.E.U16 [R18.64], R33 ;  /* 0x0000002112007986 */ /* 0x000fe2000c101508 */
[----:B------:R-:W-:Y:S05]  /*10a0*/  EXIT ;  /* 0x000000000000794d */ /* 0x000fea0003800000 */
.L_x_299:
[----:B------:R-:W-:Y:S01]  /*10b0*/  STG.E.U16 [R18.64], RZ ;  /* 0x000000ff12007986 */ /* 0x000fe2000c101508 */
[----:B------:R-:W-:Y:S05]  /*10c0*/  EXIT ;  /* 0x000000000000794d */ /* 0x000fea0003800000 */
        .weak           $__internal_15_$__cuda_sm20_div_s64
        .type           $__internal_15_$__cuda_sm20_div_s64,@function
        .size           $__internal_15_$__cuda_sm20_div_s64,(.L_x_784 - $__internal_15_$__cuda_sm20_div_s64)
$__internal_15_$__cuda_sm20_div_s64:
        /* <DEDUP_REMOVED lines=13> */
[----:B------:R-:W-:-:S03]  /*11a0*/  IMAD.HI.U32 R10, R8, R13, RZ ;  /* 0x0000000d080a7227 */ /* 0x000fc600078e00ff */
[----:B------:R-:W-:Y:S01]  /*11b0*/  IADD3.X R15, RZ, ~R11, RZ, P0, !PT ;  /* 0x8000000bff0f7210 */ /* 0x000fe200007fe4ff */
[----:B------:R-:W-:-:S04]  /*11c0*/  IMAD.MOV.U32 R11, RZ, RZ, R8 ;  /* 0x000000ffff0b7224 */ /* 0x000fc800078e0008 */
        /* <DEDUP_REMOVED lines=24> */
[----:B------:R-:W-:Y:S02]  /*1350*/  IADD3 R11, P2, RZ, R7, RZ ;  /* 0x00000007ff0b7210 */ /* 0x000fe40007f5e0ff */
[----:B------:R-:W-:-:S03]  /*1360*/  IADD3.X R7, RZ, RZ, RZ, P0, !PT ;  /* 0x000000ffff077210 */ /* 0x000fc600007fe4ff */
        /* <DEDUP_REMOVED lines=14> */
[----:B------:R-:W-:Y:S01]  /*1450*/  ISETP.GE.U32.AND P0, PT, R7, R4, PT ;  /* 0x000000040700720c */ /* 0x000fe20003f06070 */
[----:B------:R-:W-:Y:S01]  /*1460*/  HFMA2.MMA R7, -RZ, RZ, 0, 0 ;  /* 0x00000000ff077435 */ /* 0x000fe200000001ff */
[----:B------:R-:W-:-:S02]  /*1470*/  IADD3 R16, R11, 0x1, RZ ;  /* 0x000000010b107810 */ /* 0x000fc40007ffe0ff */
[----:B------:R-:W-:-:S04]  /*1480*/  ISETP.GE.U32.AND.EX P0, PT, R9, R5, PT, P0 ;  /* 0x000000050900720c */ /* 0x000fc80003f06100 */
[----:B------:R-:W-:Y:S02]  /*1490*/  SEL R16, R16, R11, P0 ;  /* 0x0000000b10107207 */ /* 0x000fe40000000000 */
[----:B------:R-:W-:-:S03]  /*14a0*/  ISETP.NE.U32.AND P0, PT, RZ, c[0x0][0x1b8], PT ;  /* 0x00006e00ff007a0c */ /* 0x000fc60003f05070 */
[----:B------:R-:W-:Y:S01]  /*14b0*/  IMAD.MOV R5, RZ, RZ, -R16 ;  /* 0x000000ffff057224 */ /* 0x000fe200078e0a10 */
[----:B------:R-:W-:-:S04]  /*14c0*/  ISETP.NE.AND.EX P0, PT, RZ, c[0x0][0x1bc], PT, P0 ;  /* 0x00006f00ff007a0c */ /* 0x000fc80003f05300 */
[----:B------:R-:W-:-:S04]  /*14d0*/  SEL R16, R5, R16, !P1 ;  /* 0x0000001005107207 */ /* 0x000fc80004800000 */
[----:B------:R-:W-:Y:S01]  /*14e0*/  SEL R16, R16, 0xffffffff, P0 ;  /* 0xffffffff10107807 */ /* 0x000fe20000000000 */
[----:B------:R-:W-:Y:S06]  /*14f0*/  RET.REL.NODEC R6 `(_ZN2at6native49_GLOBAL__N__09e94e3a_16_AveragePool3d_cu_a8eae74c29avg_pool3d_cuda_update_outputILi7EN3c108BFloat16EfEEvNS_27GenericPackedTensorAccessorIKT0_Lm4ENS_16DefaultPtrTraitsElEENS5_IS6_Lm4ES8_lEEiiiiiiiibii) ;  /* 0xffffeb0006007950 */ /* 0x000fec0003c3ffff */
.L_x_309:
        /* <DEDUP_REMOVED lines=16> */
.L_x_784:


//--------------------- .text._ZN2at6native49_GLOBAL__N__09e94e3a_16_AveragePool3d_cu_a8eae74c29avg_pool3d_cuda_update_outputILi6EN3c108BFloat16EfEEvNS_27GenericPackedTensorAccessorIKT0_Lm4ENS_16DefaultPtrTraitsElEENS5_IS6_Lm4ES8_lEEiiiiiiiibii --------------------------
	.section	.text._ZN2at6native49_GLOBAL__N__09e94e3a_16_AveragePool3d_cu_a8eae74c29avg_pool3d_cuda_update_outputILi6EN3c108BFloat16EfEEvNS_27GenericPackedTensorAccessorIKT0_Lm4ENS_16DefaultPtrTraitsElEENS5_IS6_Lm4ES8_lEEiiiiiiiibii,"ax",@progbits
	.sectioninfo	@"SHI_REGISTERS=48"
	.align	128
.text._ZN2at6native49_GLOBAL__N__09e94e3a_16_AveragePool3d_cu_a8eae74c29avg_pool3d_cuda_update_outputILi6EN3c108BFloat16EfEEvNS_27GenericPackedTensorAccessorIKT0_Lm4ENS_16DefaultPtrTraitsElEENS5_IS6_Lm4ES8_lEEiiiiiiiibii:
        .type           _ZN2at6native49_GLOBAL__N__09e94e3a_16_AveragePool3d_cu_a8eae74c29avg_pool3d_cuda_update_outputILi6EN3c108BFloat16EfEEvNS_27GenericPackedTensorAccessorIKT0_Lm4ENS_16DefaultPtrTraitsElEENS5_IS6_Lm4ES8_lEEiiiiiiiibii,@function
        .size           _ZN2at6native49_GLOBAL__N__09e94e3a_16_AveragePool3d_cu_a8eae74c29avg_pool3d_cuda_update_outputILi6EN3c108BFloat16EfEEvNS_27GenericPackedTensorAccessorIKT0_Lm4ENS_16DefaultPtrTraitsElEENS5_IS6_Lm4ES8_lEEiiiiiiiibii,(.L_x_786 - _ZN2at6native49_GLOBAL__N__09e94e3a_16_AveragePool3d_cu_a8eae74c29avg_pool3d_cuda_update_outputILi6EN3c108BFloat16EfEEvNS_27GenericPackedTensorAccessorIKT0_Lm4ENS_16DefaultPtrTraitsElEENS5_IS6_Lm4ES8_lEEiiiiiiiibii)
        .other          _ZN2at6native49_GLOBAL__N__09e94e3a_16_AveragePool3d_cu_a8eae74c29avg_pool3d_cuda_update_outputILi6EN3c108BFloat16EfEEvNS_27GenericPackedTensorAccessorIKT0_Lm4ENS_16DefaultPtrTraitsElEENS5_IS6_Lm4ES8_lEEiiiiiiiibii,@"STO_CUDA_ENTRY STV_DEFAULT"
_ZN2at6native49_GLOBAL__N__09e94e3a_16_AveragePool3d_cu_a8eae74c29avg_pool3d_cuda_update_outputILi6EN3c108BFloat16EfEEvNS_27GenericPackedTensorAccessorIKT0_Lm4ENS_16DefaultPtrTraitsElEENS5_IS6_Lm4ES8_lEEiiiiiiiibii:
        /* <DEDUP_REMOVED lines=13> */
[----:B------:R-:W-:Y:S05]  /*00d0*/  CALL.REL.NOINC `($__internal_16_$__cuda_sm20_div_s64) ;  /* 0x00000ff000007944 */ /* 0x000fea0003c00000 */
[----:B------:R-:W-:-:S04]  /*00e0*/  IMAD.MOV R4, RZ, RZ, -R16 ;  /* 0x000000ffff047224 */ /* 0x000fc800078e0a10 */
[----:B------:R-:W-:Y:S01]  /*00f0*/  IMAD R9, R4, c[0x0][0x1b8], R3 ;  /* 0x00006e0004097a24 */ /* 0x000fe200078e0203 */
[----:B------:R-:W-:Y:S05]  /*0100*/  BRA `(.L_x_311) ;  /* 0x0000014000007947 */ /* 0x000fea0003800000 */
.L_x_310:
        /* <DEDUP_REMOVED lines=20> */
.L_x_311:
        /* <DEDUP_REMOVED lines=90> */
.L_x_313:
        /* <DEDUP_REMOVED lines=19> */
.L_x_321:
        /* <DEDUP_REMOVED lines=17> */
.L_x_320:
        /* <DEDUP_REMOVED lines=46> */
.L_x_316:
[----:B------:R-:W-:Y:S05]  /*0d10*/  BSYNC B1 ;  /* 0x0000000000017941 */ /* 0x000fea0003800000 */
.L_x_315:
        /* <DEDUP_REMOVED lines=17> */
.L_x_319:
        /* <DEDUP_REMOVED lines=25> */
.L_x_318:
[----:B------:R-:W-:Y:S05]  /*0fc0*/  BSYNC B1 ;  /* 0x0000000000017941 */ /* 0x000fea0003800000 */
.L_x_317:
[----:B------:R-:W-:-:S04]  /*0fd0*/  IADD3 R4, P2, R4, 0x1, RZ ;  /* 0x0000000104047810 */ /* 0x000fc80007f5e0ff */
[----:B------:R-:W-:Y:S01]  /*0fe0*/  IADD3.X R2, RZ, R2, RZ, P2, !PT ;  /* 0x00000002ff027210 */ /* 0x000fe200017fe4ff */
[----:B------:R-:W-:Y:S05]  /*0ff0*/  @!P1 BRA `(.L_x_320) ;  /* 0xfffffa3000009947 */ /* 0x000fea000383ffff */
[----:B------:R-:W-:Y:S05]  /*1000*/  BSYNC B0 ;  /* 0x0000000000007941 */ /* 0x000fea0003800000 */
.L_x_314:
        /* <DEDUP_REMOVED lines=10> */
.L_x_312:
[----:B------:R-:W-:Y:S01]  /*10b0*/  STG.E.U16 [R18.64], RZ ;  /* 0x000000ff12007986 */ /* 0x000fe2000c101508 */
[----:B------:R-:W-:Y:S05]  /*10c0*/  EXIT ;  /* 0x000000000000794d */ /* 0x000fea0003800000 */
        .weak           $__internal_16_$__cuda_sm20_div_s64
        .type           $__internal_16_$__cuda_sm20_div_s64,@function
        .size           $__internal_16_$__cuda_sm20_div_s64,(.L_x_786 - $__internal_16_$__cuda_sm20_div_s64)
$__internal_16_$__cuda_sm20_div_s64:
        /* <DEDUP_REMOVED lines=66> */
[----:B------:R-:W-:Y:S06]  /*14f0*/  RET.REL.NODEC R6 `(_ZN2at6native49_GLOBAL__N__09e94e3a_16_AveragePool3d_cu_a8eae74c29avg_pool3d_cuda_update_outputILi6EN3c108BFloat16EfEEvNS_27GenericPackedTensorAccessorIKT0_Lm4ENS_16DefaultPtrTraitsElEENS5_IS6_Lm4ES8_lEEiiiiiiiibii) ;  /* 0xffffeb0006007950 */ /* 0x000fec0003c3ffff */
.L_x_322:
        /* <DEDUP_REMOVED lines=16> */
.L_x_786:


//--------------------- .text._ZN2at6native49_GLOBAL__N__09e94e3a_16_AveragePool3d_cu_a8eae74c29avg_pool3d_cuda_update_outputILi5EN3c108BFloat16EfEEvNS_27GenericPackedTensorAccessorIKT0_Lm4ENS_16DefaultPtrTraitsElEENS5_IS6_Lm4ES8_lEEiiiiiiiibii --------------------------
	.section	.text._ZN2at6native49_GLOBAL__N__09e94e3a_16_AveragePool3d_cu_a8eae74c29avg_pool3d_cuda_update_outputILi5EN3c108BFloat16EfEEvNS_27GenericPackedTensorAccessorIKT0_Lm4ENS_16DefaultPtrTraitsElEENS5_IS6_Lm4ES8_lEEiiiiiiiibii,"ax",@progbits
	.sectioninfo	@"SHI_REGISTERS=48"
	.align	128
.text._ZN2at6native49_GLOBAL__N__09e94e3a_16_AveragePool3d_cu_a8eae74c29avg_pool3d_cuda_update_outputILi5EN3c108BFloat16EfEEvNS_27GenericPackedTensorAccessorIKT0_Lm4ENS_16DefaultPtrTraitsElEENS5_IS6_Lm4ES8_lEEiiiiiiiibii:
        .type           _ZN2at6native49_GLOBAL__N__09e94e3a_16_AveragePool3d_cu_a8eae74c29avg_pool3d_cuda_update_outputILi5EN3c108BFloat16EfEEvNS_27GenericPackedTensorAccessorIKT0_Lm4ENS_16DefaultPtrTraitsElEENS5_IS6_Lm4ES8_lEEiiiiiiiibii,@function
        .size           _ZN2at6native49_GLOBAL__N__09e94e3a_16_AveragePool3d_cu_a8eae74c29avg_pool3d_cuda_update_outputILi5EN3c108BFloat16EfEEvNS_27GenericPackedTensorAccessorIKT0_Lm4ENS_16DefaultPtrTraitsElEENS5_IS6_Lm4ES8_lEEiiiiiiiibii,(.L_x_788 - _ZN2at6native49_GLOBAL__N__09e94e3a_16_AveragePool3d_cu_a8eae74c29avg_pool3d_cuda_update_outputILi5EN3c108BFloat16EfEEvNS_27GenericPackedTensorAccessorIKT0_Lm4ENS_16DefaultPtrTraitsElEENS5_IS6_Lm4ES8_lEEiiiiiiiibii)
        .other          _ZN2at6native49_GLOBAL__N__09e94e3a_16_AveragePool3d_cu_a8eae74c29avg_pool3d_cuda_update_outputILi5EN3c108BFloat16EfEEvNS_27GenericPackedTensorAccessorIKT0_Lm4ENS_16DefaultPtrTraitsElEENS5_IS6_Lm4ES8_lEEiiiiiiiibii,@"STO_CUDA_ENTRY STV_DEFAULT"
_ZN2at6native49_GLOBAL__N__09e94e3a_16_AveragePool3d_cu_a8eae74c29avg_pool3d_cuda_update_outputILi5EN3c108BFloat16EfEEvNS_27GenericPackedTensorAccessorIKT0_Lm4ENS_16DefaultPtrTraitsElEENS5_IS6_Lm4ES8_lEEiiiiiiiibii:
        /* <DEDUP_REMOVED lines=13> */
[----:B------:R-:W-:Y:S05]  /*00d0*/  CALL.REL.NOINC `($__internal_17_$__cuda_sm20_div_s64) ;  /* 0x00000ff000007944 */ /* 0x000fea0003c00000 */
[----:B------:R-:W-:-:S04]  /*00e0*/  IMAD.MOV R4, RZ, RZ, -R16 ;  /* 0x000000ffff047224 */ /* 0x000fc800078e0a10 */
[----:B------:R-:W-:Y:S01]  /*00f0*/  IMAD R9, R4, c[0x0][0x1b8], R3 ;  /* 0x00006e0004097a24 */ /* 0x000fe200078e0203 */
[----:B------:R-:W-:Y:S05]  /*0100*/  BRA `(.L_x_324) ;  /* 0x0000014000007947 */ /* 0x000fea0003800000 */
.L_x_323:
        /* <DEDUP_REMOVED lines=20> */
.L_x_324:
        /* <DEDUP_REMOVED lines=90> */
.L_x_326:
        /* <DEDUP_REMOVED lines=19> */
.L_x_334:
        /* <DEDUP_REMOVED lines=17> */
.L_x_333:
        /* <DEDUP_REMOVED lines=46> */
.L_x_329:
[----:B------:R-:W-:Y:S05]  /*0d10*/  BSYNC B1 ;  /* 0x0000000000017941 */ /* 0x000fea0003800000 */
.L_x_328:
        /* <DEDUP_REMOVED lines=17> */
.L_x_332:
        /* <DEDUP_REMOVED lines=25> */
.L_x_331:
[----:B------:R-:W-:Y:S05]  /*0fc0*/  BSYNC B1 ;  /* 0x0000000000017941 */ /* 0x000fea0003800000 */
.L_x_330:
[----:B------:R-:W-:-:S04]  /*0fd0*/  IADD3 R4, P2, R4, 0x1, RZ ;  /* 0x0000000104047810 */ /* 0x000fc80007f5e0ff */
[----:B------:R-:W-:Y:S01]  /*0fe0*/  IADD3.X R2, RZ, R2, RZ, P2, !PT ;  /* 0x00000002ff027210 */ /* 0x000fe200017fe4ff */
[----:B------:R-:W-:Y:S05]  /*0ff0*/  @!P1 BRA `(.L_x_333) ;  /* 0xfffffa3000009947 */ /* 0x000fea000383ffff */
[----:B------:R-:W-:Y:S05]  /*1000*/  BSYNC B0 ;  /* 0x0000000000007941 */ /* 0x000fea0003800000 */
.L_x_327:
        /* <DEDUP_REMOVED lines=10> */
.L_x_325:
[----:B------:R-:W-:Y:S01]  /*10b0*/  STG.E.U16 [R18.64], RZ ;  /* 0x000000ff12007986 */ /* 0x000fe2000c101508 */
[----:B------:R-:W-:Y:S05]  /*10c0*/  EXIT ;  /* 0x000000000000794d */ /* 0x000fea0003800000 */
        .weak           $__internal_17_$__cuda_sm20_div_s64
        .type           $__internal_17_$__cuda_sm20_div_s64,@function
        .size           $__internal_17_$__cuda_sm20_div_s64,(.L_x_788 - $__internal_17_$__cuda_sm20_div_s64)
$__internal_17_$__cuda_sm20_div_s64:
        /* <DEDUP_REMOVED lines=66> */
[----:B------:R-:W-:Y:S06]  /*14f0*/  RET.REL.NODEC R6 `(_ZN2at6native49_GLOBAL__N__09e94e3a_16_AveragePool3d_cu_a8eae74c29avg_pool3d_cuda_update_outputILi5EN3c108BFloat16EfEEvNS_27GenericPackedTensorAccessorIKT0_Lm4ENS_16DefaultPtrTraitsElEENS5_IS6_Lm4ES8_lEEiiiiiiiibii) ;  /* 0xffffeb0006007950 */ /* 0x000fec0003c3ffff */
.L_x_335:
        /* <DEDUP_REMOVED lines=16> */
.L_x_788:


//--------------------- .text._ZN2at6native49_GLOBAL__N__09e94e3a_16_AveragePool3d_cu_a8eae74c29avg_pool3d_cuda_update_outputILi4EN3c108BFloat16EfEEvNS_27GenericPackedTensorAccessorIKT0_Lm4ENS_16DefaultPtrTraitsElEENS5_IS6_Lm4ES8_lEEiiiiiiiibii --------------------------
	.section	.text._ZN2at6native49_GLOBAL__N__09e94e3a_16_AveragePool3d_cu_a8eae74c29avg_pool3d_cuda_update_outputILi4EN3c108BFloat16EfEEvNS_27GenericPackedTensorAccessorIKT0_Lm4ENS_16DefaultPtrTraitsElEENS5_IS6_Lm4ES8_lEEiiiiiiiibii,"ax",@progbits
	.sectioninfo	@"SHI_REGISTERS=48"
	.align	128
.text._ZN2at6native49_GLOBAL__N__09e94e3a_16_AveragePool3d_cu_a8eae74c29avg_pool3d_cuda_update_outputILi4EN3c108BFloat16EfEEvNS_27GenericPackedTensorAccessorIKT0_Lm4ENS_16DefaultPtrTraitsElEENS5_IS6_Lm4ES8_lEEiiiiiiiibii:
        .type           _ZN2at6native49_GLOBAL__N__09e94e3a_16_AveragePool3d_cu_a8eae74c29avg_pool3d_cuda_update_outputILi4EN3c108BFloat16EfEEvNS_27GenericPackedTensorAccessorIKT0_Lm4ENS_16DefaultPtrTraitsElEENS5_IS6_Lm4ES8_lEEiiiiiiiibii,@function
        .size           _ZN2at6native49_GLOBAL__N__09e94e3a_16_AveragePool3d_cu_a8eae74c29avg_pool3d_cuda_update_outputILi4EN3c108BFloat16EfEEvNS_27GenericPackedTensorAccessorIKT0_Lm4ENS_16DefaultPtrTraitsElEENS5_IS6_Lm4ES8_lEEiiiiiiiibii,(.L_x_790 - _ZN2at6native49_GLOBAL__N__09e94e3a_16_AveragePool3d_cu_a8eae74c29avg_pool3d_cuda_update_outputILi4EN3c108BFloat16EfEEvNS_27GenericPackedTensorAccessorIKT0_Lm4ENS_16DefaultPtrTraitsElEENS5_IS6_Lm4ES8_lEEiiiiiiiibii)
        .other          _ZN2at6native49_GLOBAL__N__09e94e3a_16_AveragePool3d_cu_a8eae74c29avg_pool3d_cuda_update_outputILi4EN3c108BFloat16EfEEvNS_27GenericPackedTensorAccessorIKT0_Lm4ENS_16DefaultPtrTraitsElEENS5_IS6_Lm4ES8_lEEiiiiiiiibii,@"STO_CUDA_ENTRY STV_DEFAULT"
_ZN2at6native49_GLOBAL__N__09e94e3a_16_AveragePool3d_cu_a8eae74c29avg_pool3d_cuda_update_outputILi4EN3c108BFloat16EfEEvNS_27GenericPackedTensorAccessorIKT0_Lm4ENS_16DefaultPtrTraitsElEENS5_IS6_Lm4ES8_lEEiiiiiiiibii:
        /* <DEDUP_REMOVED lines=13> */
[----:B------:R-:W-:Y:S05]  /*00d0*/  CALL.REL.NOINC `($__internal_18_$__cuda_sm20_div_s64) ;  /* 0x00000ff000007944 */ /* 0x000fea0003c00000 */
[----:B------:R-:W-:-:S04]  /*00e0*/  IMAD.MOV R4, RZ, RZ, -R16 ;  /* 0x000000ffff047224 */ /* 0x000fc800078e0a10 */
[----:B------:R-:W-:Y:S01]  /*00f0*/  IMAD R9, R4, c[0x0][0x1b8], R3 ;  /* 0x00006e0004097a24 */ /* 0x000fe200078e0203 */
[----:B------:R-:W-:Y:S05]  /*0100*/  BRA `(.L_x_337) ;  /* 0x0000014000007947 */ /* 0x000fea0003800000 */
.L_x_336:
        /* <DEDUP_REMOVED lines=20> */
.L_x_337:
        /* <DEDUP_REMOVED lines=90> */
.L_x_339:
        /* <DEDUP_REMOVED lines=19> */
.L_x_347:
        /* <DEDUP_REMOVED lines=17> */
.L_x_346:
        /* <DEDUP_REMOVED lines=46> */
.L_x_342:
[----:B------:R-:W-:Y:S05]  /*0d10*/  BSYNC B1 ;  /* 0x0000000000017941 */ /* 0x000fea0003800000 */
.L_x_341:
        /* <DEDUP_REMOVED lines=17> */
.L_x_345:
        /* <DEDUP_REMOVED lines=25> */
.L_x_344:
[----:B------:R-:W-:Y:S05]  /*0fc0*/  BSYNC B1 ;  /* 0x0000000000017941 */ /* 0x000fea0003800000 */
.L_x_343:
[----:B------:R-:W-:-:S04]  /*0fd0*/  IADD3 R4, P2, R4, 0x1, RZ ;  /* 0x0000000104047810 */ /* 0x000fc80007f5e0ff */
[----:B------:R-:W-:Y:S01]  /*0fe0*/  IADD3.X R2, RZ, R2, RZ, P2, !PT ;  /* 0x00000002ff027210 */ /* 0x000fe200017fe4ff */
[----:B------:R-:W-:Y:S05]  /*0ff0*/  @!P1 BRA `(.L_x_346) ;  /* 0xfffffa3000009947 */ /* 0x000fea000383ffff */
[----:B------:R-:W-:Y:S05]  /*1000*/  BSYNC B0 ;  /* 0x0000000000007941 */ /* 0x000fea0003800000 */
.L_x_340:
        /* <DEDUP_REMOVED lines=10> */
.L_x_338:
[----:B------:R-:W-:Y:S01]  /*10b0*/  STG.E.U16 [R18.64], RZ ;  /* 0x000000ff12007986 */ /* 0x000fe2000c101508 */
[----:B------:R-:W-:Y:S05]  /*10c0*/  EXIT ;  /* 0x000000000000794d */ /* 0x000fea0003800000 */
        .weak           $__internal_18_$__cuda_sm20_div_s64
        .type           $__internal_18_$__cuda_sm20_div_s64,@function
        .size           $__internal_18_$__cuda_sm20_div_s64,(.L_x_790 - $__internal_18_$__cuda_sm20_div_s64)
$__internal_18_$__cuda_sm20_div_s64:
        /* <DEDUP_REMOVED lines=66> */
[----:B------:R-:W-:Y:S06]  /*14f0*/  RET.REL.NODEC R6 `(_ZN2at6native49_GLOBAL__N__09e94e3a_16_AveragePool3d_cu_a8eae74c29avg_pool3d_cuda_update_outputILi4EN3c108BFloat16EfEEvNS_27GenericPackedTensorAccessorIKT0_Lm4ENS_16DefaultPtrTraitsElEENS5_IS6_Lm4ES8_lEEiiiiiiiibii) ;  /* 0xffffeb0006007950 */ /* 0x000fec0003c3ffff */
.L_x_348:
        /* <DEDUP_REMOVED lines=16> */
.L_x_790:


//--------------------- .text._ZN2at6native49_GLOBAL__N__09e94e3a_16_AveragePool3d_cu_a8eae74c29avg_pool3d_cuda_update_outputILi3EN3c108BFloat16EfEEvNS_27GenericPackedTensorAccessorIKT0_Lm4ENS_16DefaultPtrTraitsElEENS5_IS6_Lm4ES8_lEEiiiiiiiibii --------------------------
	.section	.text._ZN2at6native49_GLOBAL__N__09e94e3a_16_AveragePool3d_cu_a8eae74c29avg_pool3d_cuda_update_outputILi3EN3c108BFloat16EfEEvNS_27GenericPackedTensorAccessorIKT0_Lm4ENS_16DefaultPtrTraitsElEENS5_IS6_Lm4ES8_lEEiiiiiiiibii,"ax",@progbits
	.sectioninfo	@"SHI_REGISTERS=48"
	.align	128
.text._ZN2at6native49_GLOBAL__N__09e94e3a_16_AveragePool3d_cu_a8eae74c29avg_pool3d_cuda_update_outputILi3EN3c108BFloat16EfEEvNS_27GenericPackedTensorAccessorIKT0_Lm4ENS_16DefaultPtrTraitsElEENS5_IS6_Lm4ES8_lEEiiiiiiiibii:
        .type           _ZN2at6native49_GLOBAL__N__09e94e3a_16_AveragePool3d_cu_a8eae74c29avg_pool3d_cuda_update_outputILi3EN3c108BFloat16EfEEvNS_27GenericPackedTensorAccessorIKT0_Lm4ENS_16DefaultPtrTraitsElEENS5_IS6_Lm4ES8_lEEiiiiiiiibii,@function
        .size           _ZN2at6native49_GLOBAL__N__09e94e3a_16_AveragePool3d_cu_a8eae74c29avg_pool3d_cuda_update_outputILi3EN3c108BFloat16EfEEvNS_27GenericPackedTensorAccessorIKT0_Lm4ENS_16DefaultPtrTraitsElEENS5_IS6_Lm4ES8_lEEiiiiiiiibii,(.L_x_792 - _ZN2at6native49_GLOBAL__N__09e94e3a_16_AveragePool3d_cu_a8eae74c29avg_pool3d_cuda_update_outputILi3EN3c108BFloat16EfEEvNS_27GenericPackedTensorAccessorIKT0_Lm4ENS_16DefaultPtrTraitsElEENS5_IS6_Lm4ES8_lEEiiiiiiiibii)
        .other          _ZN2at6native49_GLOBAL__N__09e94e3a_16_AveragePool3d_cu_a8eae74c29avg_pool3d_cuda_update_outputILi3EN3c108BFloat16EfEEvNS_27GenericPackedTensorAccessorIKT0_Lm4ENS_16DefaultPtrTraitsElEENS5_IS6_Lm4ES8_lEEiiiiiiiibii,@"STO_CUDA_ENTRY STV_DEFAULT"
_ZN2at6native49_GLOBAL__N__09e94e3a_16_AveragePool3d_cu_a8eae74c29avg_pool3d_cuda_update_outputILi3EN3c108BFloat16EfEEvNS_27GenericPackedTensorAccessorIKT0_Lm4ENS_16DefaultPtrTraitsElEENS5_IS6_Lm4ES8_lEEiiiiiiiibii:
        /* <DEDUP_REMOVED lines=13> */
[----:B------:R-:W-:Y:S05]  /*00d0*/  CALL.REL.NOINC `($__internal_19_$__cuda_sm20_div_s64) ;  /* 0x00000ff000007944 */ /* 0x000fea0003c00000 */
[----:B------:R-:W-:-:S04]  /*00e0*/  IMAD.MOV R4, RZ, RZ, -R16 ;  /* 0x000000ffff047224 */ /* 0x000fc800078e0a10 */
[----:B------:R-:W-:Y:S01]  /*00f0*/  IMAD R9, R4, c[0x0][0x1b8], R3 ;  /* 0x00006e0004097a24 */ /* 0x000fe200078e0203 */
[----:B------:R-:W-:Y:S05]  /*0100*/  BRA `(.L_x_350) ;  /* 0x0000014000007947 */ /* 0x000fea0003800000 */
.L_x_349:
        /* <DEDUP_REMOVED lines=20> */
.L_x_350:
        /* <DEDUP_REMOVED lines=90> */
.L_x_352:
        /* <DEDUP_REMOVED lines=19> */
.L_x_360:
        /* <DEDUP_REMOVED lines=17> */
.L_x_359:
        /* <DEDUP_REMOVED lines=46> */
.L_x_355:
[----:B------:R-:W-:Y:S05]  /*0d10*/  BSYNC B1 ;  /* 0x0000000000017941 */ /* 0x000fea0003800000 */
.L_x_354:
        /* <DEDUP_REMOVED lines=17> */
.L_x_358:
        /* <DEDUP_REMOVED lines=25> */
.L_x_357:
[----:B------:R-:W-:Y:S05]  /*0fc0*/  BSYNC B1 ;  /* 0x0000000000017941 */ /* 0x000fea0003800000 */
.L_x_356:
[----:B------:R-:W-:-:S04]  /*0fd0*/  IADD3 R4, P2, R4, 0x1, RZ ;  /* 0x0000000104047810 */ /* 0x000fc80007f5e0ff */
[----:B------:R-:W-:Y:S01]  /*0fe0*/  IADD3.X R2, RZ, R2, RZ, P2, !PT ;  /* 0x00000002ff027210 */ /* 0x000fe200017fe4ff */
[----:B------:R-:W-:Y:S05]  /*0ff0*/  @!P1 BRA `(.L_x_359) ;  /* 0xfffffa3000009947 */ /* 0x000fea000383ffff */
[----:B------:R-:W-:Y:S05]  /*1000*/  BSYNC B0 ;  /* 0x0000000000007941 */ /* 0x000fea0003800000 */
.L_x_353:
        /* <DEDUP_REMOVED lines=10> */
.L_x_351:
[----:B------:R-:W-:Y:S01]  /*10b0*/  STG.E.U16 [R18.64], RZ ;  /* 0x000000ff12007986 */ /* 0x000fe2000c101508 */
[----:B------:R-:W-:Y:S05]  /*10c0*/  EXIT ;  /* 0x000000000000794d */ /* 0x000fea0003800000 */
        .weak           $__internal_19_$__cuda_sm20_div_s64
        .type           $__internal_19_$__cuda_sm20_div_s64,@function
        .size           $__internal_19_$__cuda_sm20_div_s64,(.L_x_792 - $__internal_19_$__cuda_sm20_div_s64)
$__internal_19_$__cuda_sm20_div_s64:
        /* <DEDUP_REMOVED lines=66> */
[----:B------:R-:W-:Y:S06]  /*14f0*/  RET.REL.NODEC R6 `(_ZN2at6native49_GLOBAL__N__09e94e3a_16_AveragePool3d_cu_a8eae74c29avg_pool3d_cuda_update_outputILi3EN3c108BFloat16EfEEvNS_27GenericPackedTensorAccessorIKT0_Lm4ENS_16DefaultPtrTraitsElEENS5_IS6_Lm4ES8_lEEiiiiiiiibii) ;  /* 0xffffeb0006007950 */ /* 0x000fec0003c3ffff */
.L_x_361:
        /* <DEDUP_REMOVED lines=16> */
.L_x_792:


//--------------------- .text._ZN2at6native49_GLOBAL__N__09e94e3a_16_AveragePool3d_cu_a8eae74c29avg_pool3d_cuda_update_outputILi2EN3c108BFloat16EfEEvNS_27GenericPackedTensorAccessorIKT0_Lm4ENS_16DefaultPtrTraitsElEENS5_IS6_Lm4ES8_lEEiiiiiiiibii --------------------------
	.section	.text._ZN2at6native49_GLOBAL__N__09e94e3a_16_AveragePool3d_cu_a8eae74c29avg_pool3d_cuda_update_outputILi2EN3c108BFloat16EfEEvNS_27GenericPackedTensorAccessorIKT0_Lm4ENS_16DefaultPtrTraitsElEENS5_IS6_Lm4ES8_lEEiiiiiiiibii,"ax",@progbits
	.sectioninfo	@"SHI_REGISTERS=48"
	.align	128
.text._ZN2at6native49_GLOBAL__N__09e94e3a_16_AveragePool3d_cu_a8eae74c29avg_pool3d_cuda_update_outputILi2EN3c108BFloat16EfEEvNS_27GenericPackedTensorAccessorIKT0_Lm4ENS_16DefaultPtrTraitsElEENS5_IS6_Lm4ES8_lEEiiiiiiiibii:
        .type           _ZN2at6native49_GLOBAL__N__09e94e3a_16_AveragePool3d_cu_a8eae74c29avg_pool3d_cuda_update_outputILi2EN3c108BFloat16EfEEvNS_27GenericPackedTensorAccessorIKT0_Lm4ENS_16DefaultPtrTraitsElEENS5_IS6_Lm4ES8_lEEiiiiiiiibii,@function
        .size           _ZN2at6native49_GLOBAL__N__09e94e3a_16_AveragePool3d_cu_a8eae74c29avg_pool3d_cuda_update_outputILi2EN3c108BFloat16EfEEvNS_27GenericPackedTensorAccessorIKT0_Lm4ENS_16DefaultPtrTraitsElEENS5_IS6_Lm4ES8_lEEiiiiiiiibii,(.L_x_794 - _ZN2at6native49_GLOBAL__N__09e94e3a_16_AveragePool3d_cu_a8eae74c29avg_pool3d_cuda_update_outputILi2EN3c108BFloat16EfEEvNS_27GenericPackedTensorAccessorIKT0_Lm4ENS_16DefaultPtrTraitsElEENS5_IS6_Lm4ES8_lEEiiiiiiiibii)
        .other          _ZN2at6native49_GLOBAL__N__09e94e3a_16_AveragePool3d_cu_a8eae74c29avg_pool3d_cuda_update_outputILi2EN3c108BFloat16EfEEvNS_27GenericPackedTensorAccessorIKT0_Lm4ENS_16DefaultPtrTraitsElEENS5_IS6_Lm4ES8_lEEiiiiiiiibii,@"STO_CUDA_ENTRY STV_DEFAULT"
_ZN2at6native49_GLOBAL__N__09e94e3a_16_AveragePool3d_cu_a8eae74c29avg_pool3d_cuda_update_outputILi2EN3c108BFloat16EfEEvNS_27GenericPackedTensorAccessorIKT0_Lm4ENS_16DefaultPtrTraitsElEENS5_IS6_Lm4ES8_lEEiiiiiiiibii:
        /* <DEDUP_REMOVED lines=13> */
[----:B------:R-:W-:Y:S05]  /*00d0*/  CALL.REL.NOINC `($__internal_20_$__cuda_sm20_div_s64) ;  /* 0x00000ff000007944 */ /* 0x000fea0003c00000 */
[----:B------:R-:W-:-:S04]  /*00e0*/  IMAD.MOV R4, RZ, RZ, -R16 ;  /* 0x000000ffff047224 */ /* 0x000fc800078e0a10 */
[----:B------:R-:W-:Y:S01]  /*00f0*/  IMAD R9, R4, c[0x0][0x1b8], R3 ;  /* 0x00006e0004097a24 */ /* 0x000fe200078e0203 */
[----:B------:R-:W-:Y:S05]  /*0100*/  BRA `(.L_x_363) ;  /* 0x0000014000007947 */ /* 0x000fea0003800000 */
.L_x_362:
        /* <DEDUP_REMOVED lines=20> */
.L_x_363:
        /* <DEDUP_REMOVED lines=90> */
.L_x_365:
        /* <DEDUP_REMOVED lines=19> */
.L_x_373:
        /* <DEDUP_REMOVED lines=17> */
.L_x_372:
        /* <DEDUP_REMOVED lines=46> */
.L_x_368:
[----:B------:R-:W-:Y:S05]  /*0d10*/  BSYNC B1 ;  /* 0x0000000000017941 */ /* 0x000fea0003800000 */
.L_x_367:
        /* <DEDUP_REMOVED lines=17> */
.L_x_371:
        /* <DEDUP_REMOVED lines=25> */
.L_x_370:
[----:B------:R-:W-:Y:S05]  /*0fc0*/  BSYNC B1 ;  /* 0x0000000000017941 */ /* 0x000fea0003800000 */
.L_x_369:
[----:B------:R-:W-:-:S04]  /*0fd0*/  IADD3 R4, P2, R4, 0x1, RZ ;  /* 0x0000000104047810 */ /* 0x000fc80007f5e0ff */
[----:B------:R-:W-:Y:S01]  /*0fe0*/  IADD3.X R2, RZ, R2, RZ, P2, !PT ;  /* 0x00000002ff027210 */ /* 0x000fe200017fe4ff */
[----:B------:R-:W-:Y:S05]  /*0ff0*/  @!P1 BRA `(.L_x_372) ;  /* 0xfffffa3000009947 */ /* 0x000fea000383ffff */
[----:B------:R-:W-:Y:S05]  /*1000*/  BSYNC B0 ;  /* 0x0000000000007941 */ /* 0x000fea0003800000 */
.L_x_366:
        /* <DEDUP_REMOVED lines=10> */
.L_x_364:
[----:B------:R-:W-:Y:S01]  /*10b0*/  STG.E.U16 [R18.64], RZ ;  /* 0x000000ff12007986 */ /* 0x000fe2000c101508 */
[----:B------:R-:W-:Y:S05]  /*10c0*/  EXIT ;  /* 0x000000000000794d */ /* 0x000fea0003800000 */
        .weak           $__internal_20_$__cuda_sm20_div_s64
        .type           $__internal_20_$__cuda_sm20_div_s64,@function
        .size           $__internal_20_$__cuda_sm20_div_s64,(.L_x_794 - $__internal_20_$__cuda_sm20_div_s64)
$__internal_20_$__cuda_sm20_div_s64:
        /* <DEDUP_REMOVED lines=66> */
[----:B------:R-:W-:Y:S06]  /*14f0*/  RET.REL.NODEC R6 `(_ZN2at6native49_GLOBAL__N__09e94e3a_16_AveragePool3d_cu_a8eae74c29avg_pool3d_cuda_update_outputILi2EN3c108BFloat16EfEEvNS_27GenericPackedTensorAccessorIKT0_Lm4ENS_16DefaultPtrTraitsElEENS5_IS6_Lm4ES8_lEEiiiiiiiibii) ;  /* 0xffffeb0006007950 */ /* 0x000fec0003c3ffff */
.L_x_374:
        /* <DEDUP_REMOVED lines=16> */
.L_x_794:


//--------------------- .text._ZN2at6native49_GLOBAL__N__09e94e3a_16_AveragePool3d_cu_a8eae74c29avg_pool3d_cuda_update_outputILi1EN3c108BFloat16EfEEvNS_27GenericPackedTensorAccessorIKT0_Lm4ENS_16DefaultPtrTraitsElEENS5_IS6_Lm4ES8_lEEiiiiiiiibii --------------------------
	.section	.text._ZN2at6native49_GLOBAL__N__09e94e3a_16_AveragePool3d_cu_a8eae74c29avg_pool3d_cuda_update_outputILi1EN3c108BFloat16EfEEvNS_27GenericPackedTensorAccessorIKT0_Lm4ENS_16DefaultPtrTraitsElEENS5_IS6_Lm4ES8_lEEiiiiiiiibii,"ax",@progbits
	.sectioninfo	@"SHI_REGISTERS=48"
	.align	128
.text._ZN2at6native49_GLOBAL__N__09e94e3a_16_AveragePool3d_cu_a8eae74c29avg_pool3d_cuda_update_outputILi1EN3c108BFloat16EfEEvNS_27GenericPackedTensorAccessorIKT0_Lm4ENS_16DefaultPtrTraitsElEENS5_IS6_Lm4ES8_lEEiiiiiiiibii:
        .type           _ZN2at6native49_GLOBAL__N__09e94e3a_16_AveragePool3d_cu_a8eae74c29avg_pool3d_cuda_update_outputILi1EN3c108BFloat16EfEEvNS_27GenericPackedTensorAccessorIKT0_Lm4ENS_16DefaultPtrTraitsElEENS5_IS6_Lm4ES8_lEEiiiiiiiibii,@function
        .size           _ZN2at6native49_GLOBAL__N__09e94e3a_16_AveragePool3d_cu_a8eae74c29avg_pool3d_cuda_update_outputILi1EN3c108BFloat16EfEEvNS_27GenericPackedTensorAccessorIKT0_Lm4ENS_16DefaultPtrTraitsElEENS5_IS6_Lm4ES8_lEEiiiiiiiibii,(.L_x_796 - _ZN2at6native49_GLOBAL__N__09e94e3a_16_AveragePool3d_cu_a8eae74c29avg_pool3d_cuda_update_outputILi1EN3c108BFloat16EfEEvNS_27GenericPackedTensorAccessorIKT0_Lm4ENS_16DefaultPtrTraitsElEENS5_IS6_Lm4ES8_lEEiiiiiiiibii)
        .other          _ZN2at6native49_GLOBAL__N__09e94e3a_16_AveragePool3d_cu_a8eae74c29avg_pool3d_cuda_update_outputILi1EN3c108BFloat16EfEEvNS_27GenericPackedTensorAccessorIKT0_Lm4ENS_16DefaultPtrTraitsElEENS5_IS6_Lm4ES8_lEEiiiiiiiibii,@"STO_CUDA_ENTRY STV_DEFAULT"
_ZN2at6native49_GLOBAL__N__09e94e3a_16_AveragePool3d_cu_a8eae74c29avg_pool3d_cuda_update_outputILi1EN3c108BFloat16EfEEvNS_27GenericPackedTensorAccessorIKT0_Lm4ENS_16DefaultPtrTraitsElEENS5_IS6_Lm4ES8_lEEiiiiiiiibii:
        /* <DEDUP_REMOVED lines=13> */
[----:B------:R-:W-:Y:S05]  /*00d0*/  CALL.REL.NOINC `($__internal_21_$__cuda_sm20_div_s64) ;  /* 0x00000ff000007944 */ /* 0x000fea0003c00000 */
[----:B------:R-:W-:-:S04]  /*00e0*/  IMAD.MOV R4, RZ, RZ, -R16 ;  /* 0x000000ffff047224 */ /* 0x000fc800078e0a10 */
[----:B------:R-:W-:Y:S01]  /*00f0*/  IMAD R9, R4, c[0x0][0x1b8], R3 ;  /* 0x00006e0004097a24 */ /* 0x000fe200078e0203 */
[----:B------:R-:W-:Y:S05]  /*0100*/  BRA `(.L_x_376) ;  /* 0x0000014000007947 */ /* 0x000fea0003800000 */
.L_x_375:
        /* <DEDUP_REMOVED lines=20> */
.L_x_376:
        /* <DEDUP_REMOVED lines=90> */
.L_x_378:
        /* <DEDUP_REMOVED lines=19> */
.L_x_386:
        /* <DEDUP_REMOVED lines=17> */
.L_x_385:
        /* <DEDUP_REMOVED lines=46> */
.L_x_381:
[----:B------:R-:W-:Y:S05]  /*0d10*/  BSYNC B1 ;  /* 0x0000000000017941 */ /* 0x000fea0003800000 */
.L_x_380:
        /* <DEDUP_REMOVED lines=17> */
.L_x_384:
        /* <DEDUP_REMOVED lines=25> */
.L_x_383:
[----:B------:R-:W-:Y:S05]  /*0fc0*/  BSYNC B1 ;  /* 0x0000000000017941 */ /* 0x000fea0003800000 */
.L_x_382:
[----:B------:R-:W-:-:S04]  /*0fd0*/  IADD3 R4, P2, R4, 0x1, RZ ;  /* 0x0000000104047810 */ /* 0x000fc80007f5e0ff */
[----:B------:R-:W-:Y:S01]  /*0fe0*/  IADD3.X R2, RZ, R2, RZ, P2, !PT ;  /* 0x00000002ff027210 */ /* 0x000fe200017fe4ff */
[----:B------:R-:W-:Y:S05]  /*0ff0*/  @!P1 BRA `(.L_x_385) ;  /* 0xfffffa3000009947 */ /* 0x000fea000383ffff */
[----:B------:R-:W-:Y:S05]  /*1000*/  BSYNC B0 ;  /* 0x0000000000007941 */ /* 0x000fea0003800000 */
.L_x_379:
        /* <DEDUP_REMOVED lines=10> */
.L_x_377:
[----:B------:R-:W-:Y:S01]  /*10b0*/  STG.E.U16 [R18.64], RZ ;  /* 0x000000ff12007986 */ /* 0x000fe2000c101508 */
[----:B------:R-:W-:Y:S05]  /*10c0*/  EXIT ;  /* 0x000000000000794d */ /* 0x000fea0003800000 */
        .weak           $__internal_21_$__cuda_sm20_div_s64
        .type           $__internal_21_$__cuda_sm20_div_s64,@function
        .size           $__internal_21_$__cuda_sm20_div_s64,(.L_x_796 - $__internal_21_$__cuda_sm20_div_s64)
$__internal_21_$__cuda_sm20_div_s64:
        /* <DEDUP_REMOVED lines=66> */
[----:B------:R-:W-:Y:S06]  /*14f0*/  RET.REL.NODEC R6 `(_ZN2at6native49_GLOBAL__N__09e94e3a_16_AveragePool3d_cu_a8eae74c29avg_pool3d_cuda_update_outputILi1EN3c108BFloat16EfEEvNS_27GenericPackedTensorAccessorIKT0_Lm4ENS_16DefaultPtrTraitsElEENS5_IS6_Lm4ES8_lEEiiiiiiiibii) ;  /* 0xffffeb0006007950 */ /* 0x000fec0003c3ffff */
.L_x_387:
        /* <DEDUP_REMOVED lines=16> */
.L_x_796:


//--------------------- .text._ZN2at6native49_GLOBAL__N__09e94e3a_16_AveragePool3d_cu_a8eae74c29avg_pool3d_cuda_update_outputIN3c104HalfEfEEvNS_27GenericPackedTensorAccessorIKT_Lm4ENS_16DefaultPtrTraitsElEENS5_IS6_Lm4ES8_lEEiiiiiiiiibii --------------------------
	.section	.text._ZN2at6native49_GLOBAL__N__09e94e3a_16_AveragePool3d_cu_a8eae74c29avg_pool3d_cuda_update_outputIN3c104HalfEfEEvNS_27GenericPackedTensorAccessorIKT_Lm4ENS_16DefaultPtrTraitsElEENS5_IS6_Lm4ES8_lEEiiiiiiiiibii,"ax",@progbits
	.sectioninfo	@"SHI_REGISTERS=48"
	.align	128
.text._ZN2at6native49_GLOBAL__N__09e94e3a_16_AveragePool3d_cu_a8eae74c29avg_pool3d_cuda_update_outputIN3c104HalfEfEEvNS_27GenericPackedTensorAccessorIKT_Lm4ENS_16DefaultPtrTraitsElEENS5_IS6_Lm4ES8_lEEiiiiiiiiibii:
        .type           _ZN2at6native49_GLOBAL__N__09e94e3a_16_AveragePool3d_cu_a8eae74c29avg_pool3d_cuda_update_outputIN3c104HalfEfEEvNS_27GenericPackedTensorAccessorIKT_Lm4ENS_16DefaultPtrTraitsElEENS5_IS6_Lm4ES8_lEEiiiiiiiiibii,@function
        .size           _ZN2at6native49_GLOBAL__N__09e94e3a_16_AveragePool3d_cu_a8eae74c29avg_pool3d_cuda_update_outputIN3c104HalfEfEEvNS_27GenericPackedTensorAccessorIKT_Lm4ENS_16DefaultPtrTraitsElEENS5_IS6_Lm4ES8_lEEiiiiiiiiibii,(.L_x_798 - _ZN2at6native49_GLOBAL__N__09e94e3a_16_AveragePool3d_cu_a8eae74c29avg_pool3d_cuda_update_outputIN3c104HalfEfEEvNS_27GenericPackedTensorAccessorIKT_Lm4ENS_16DefaultPtrTraitsElEENS5_IS6_Lm4ES8_lEEiiiiiiiiibii)
        .other          _ZN2at6native49_GLOBAL__N__09e94e3a_16_AveragePool3d_cu_a8eae74c29avg_pool3d_cuda_update_outputIN3c104HalfEfEEvNS_27GenericPackedTensorAccessorIKT_Lm4ENS_16DefaultPtrTraitsElEENS5_IS6_Lm4ES8_lEEiiiiiiiiibii,@"STO_CUDA_ENTRY STV_DEFAULT"
_ZN2at6native49_GLOBAL__N__09e94e3a_16_AveragePool3d_cu_a8eae74c29avg_pool3d_cuda_update_outputIN3c104HalfEfEEvNS_27GenericPackedTensorAccessorIKT_Lm4ENS_16DefaultPtrTraitsElEENS5_IS6_Lm4ES8_lEEiiiiiiiiibii:
        /* <DEDUP_REMOVED lines=13> */
[----:B------:R-:W-:Y:S05]  /*00d0*/  CALL.REL.NOINC `($__internal_22_$__cuda_sm20_div_s64) ;  /* 0x0000100000007944 */ /* 0x000fea0003c00000 */
[----:B------:R-:W-:-:S05]  /*00e0*/  IADD3 R4, -R16, RZ, RZ ;  /* 0x000000ff10047210 */ /* 0x000fca0007ffe1ff */
[----:B------:R-:W-:Y:S01]  /*00f0*/  IMAD R7, R4, c[0x0][0x1b8], R3 ;  /* 0x00006e0004077a24 */ /* 0x000fe200078e0203 */
[----:B------:R-:W-:Y:S05]  /*0100*/  BRA `(.L_x_389) ;  /* 0x0000014000007947 */ /* 0x000fea0003800000 */
.L_x_388:
        /* <DEDUP_REMOVED lines=9> */
[----:B------:R-:W-:-:S05]  /*01a0*/  IMAD.HI.U32 R16, R8, R3, RZ ;  /* 0x0000000308107227 */ /* 0x000fca00078e00ff */
[----:B------:R-:W-:-:S05]  /*01b0*/  IADD3 R8, -R16, RZ, RZ ;  /* 0x000000ff10087210 */ /* 0x000fca0007ffe1ff */
        /* <DEDUP_REMOVED lines=9> */
.L_x_389:
        /* <DEDUP_REMOVED lines=17> */
[----:B------:R-:W-:Y:S01]  /*0360*/  IMAD.IADD R5, R5, 0x1, R3 ;  /* 0x0000000105057824 */ /* 0x000fe200078e0203 */
[----:B------:R-:W-:Y:S01]  /*0370*/  SHF.R.S32.HI R3, RZ, 0x1f, R7 ;  /* 0x0000001fff037819 */ /* 0x000fe20000011407 */
[C---:B------:R-:W-:Y:S01]  /*0380*/  IMAD R9, R0.reuse, c[0x0][0x1ec], R9 ;  /* 0x00007b0000097a24 */ /* 0x040fe200078e0209 */
[----:B------:R-:W-:Y:S01]  /*0390*/  UIADD3 UR5, UR5, UR7, URZ ;  /* 0x0000000705057290 */ /* 0x000fe2000fffe03f */
[----:B------:R-:W-:Y:S01]  /*03a0*/  IMAD.WIDE.U32 R4, R0, c[0x0][0x1e8], R4 ;  /* 0x00007a0000047a25 */ /* 0x000fe200078e0004 */
[----:B------:R-:W-:-:S02]  /*03b0*/  ULDC UR6, c[0x0][0x180] ;  /* 0x0000600000067ab9 */ /* 0x000fc40000000800 */
[----:B------:R-:W-:Y:S01]  /*03c0*/  ULDC UR7, c[0x0][0x210] ;  /* 0x0000840000077ab9 */ /* 0x000fe20000000800 */
[----:B------:R-:W-:Y:S01]  /*03d0*/  IMAD R6, R3, c[0x0][0x1d8], RZ ;  /* 0x0000760003067a24 */ /* 0x000fe200078e02ff */
[----:B------:R-:W-:Y:S01]  /*03e0*/  IADD3 R5, R5, R9, RZ ;  /* 0x0000000905057210 */ /* 0x000fe20007ffe0ff */
[----:B------:R-:W-:Y:S01]  /*03f0*/  IMAD.MOV.U32 R8, RZ, RZ, c[0x0][0x1fc] ;  /* 0x00007f00ff087624 */ /* 0x000fe200078e00ff */
[----:B------:R-:W-:Y:S01]  /*0400*/  UIADD3 UR6, UR6, UR7, URZ ;  /* 0x0000000706067290 */ /* 0x000fe2000fffe03f */
[----:B------:R-:W-:Y:S01]  /*0410*/  IMAD.MOV.U32 R9, RZ, RZ, c[0x0][0x200] ;  /* 0x00008000ff097624 */ /* 0x000fe200078e00ff */
[----:B------:R-:W-:Y:S01]  /*0420*/  ULDC.64 UR8, c[0x0][0x118] ;  /* 0x0000460000087ab9 */ /* 0x000fe20000000a00 */
[C---:B------:R-:W-:Y:S02]  /*0430*/  IMAD R3, R7.reuse, c[0x0][0x1dc], R6 ;  /* 0x0000770007037a24 */ /* 0x040fe400078e0206 */
        /* <DEDUP_REMOVED lines=15> */
[C---:B------:R-:W-:Y:S01]  /*0530*/  IMNMX R40, R9.reuse, c[0x0][0x170], PT ;  /* 0x00005c0009287a17 */ /* 0x040fe20003800200 */
[----:B------:R-:W-:Y:S01]  /*0540*/  IMAD.IADD R6, R9, 0x1, -R6 ;  /* 0x0000000109067824 */ /* 0x000fe200078e0a06 */
[----:B------:R-:W-:Y:S01]  /*0550*/  IMNMX R42, RZ, R2, !PT ;  /* 0x00000002ff2a7217 */ /* 0x000fe20007800200 */
[----:B------:R-:W-:Y:S01]  /*0560*/  IMAD.WIDE.U32 R2, R16, c[0x0][0x1d0], R4 ;  /* 0x0000740010027a25 */ /* 0x000fe200078e0004 */
[----:B------:R-:W-:-:S02]  /*0570*/  IMNMX R10, R10, UR6, PT ;  /* 0x000000060a0a7c17 */ /* 0x000fc4000b800200 */
[----:B------:R-:W-:Y:S02]  /*0580*/  IMNMX R43, R43, c[0x0][0x178], PT ;  /* 0x00005e002b2b7a17 */ /* 0x000fe40003800200 */
[----:B------:R-:W-:Y:S02]  /*0590*/  ISETP.GT.AND P0, PT, R40, R39, PT ;  /* 0x000000272800720c */ /* 0x000fe40003f04270 */
[----:B------:R-:W-:Y:S01]  /*05a0*/  IMNMX R41, RZ, R7, !PT ;  /* 0x00000007ff297217 */ /* 0x000fe20007800200 */
[C---:B------:R-:W-:Y:S01]  /*05b0*/  IMAD.IADD R7, R10.reuse, 0x1, -R7 ;  /* 0x000000010a077824 */ /* 0x040fe200078e0a07 */
[----:B------:R-:W-:Y:S02]  /*05c0*/  IMNMX R38, R10, c[0x0][0x180], PT ;  /* 0x000060000a267a17 */ /* 0x000fe40003800200 */
[----:B------:R-:W-:Y:S01]  /*05d0*/  ISETP.LE.OR P0, PT, R43, R42, !P0 ;  /* 0x0000002a2b00720c */ /* 0x000fe20004703670 */
[----:B------:R-:W-:Y:S01]  /*05e0*/  IMAD R7, R8, R7, RZ ;  /* 0x0000000708077224 */ /* 0x000fe200078e02ff */
[----:B------:R-:W-:-:S02]  /*05f0*/  IADD3 R3, R3, R11, RZ ;  /* 0x0000000b03037210 */ /* 0x000fc40007ffe0ff */
[----:B------:R-:W-:Y:S01]  /*0600*/  ISETP.LE.OR P0, PT, R38, R41, P0 ;  /* 0x000000292600720c */ /* 0x000fe20000703670 */
[----:B------:R-:W-:Y:S01]  /*0610*/  IMAD R8, R6, R7, RZ ;  /* 0x0000000706087224 */ /* 0x000fe200078e02ff */
[----:B------:R-:W-:-:S04]  /*0620*/  LEA R18, P1, R2, c[0x0][0x1a8], 0x1 ;  /* 0x00006a0002127a11 */ /* 0x000fc800078208ff */
        /* <DEDUP_REMOVED lines=14> */
[----:B------:R-:W-:-:S02]  /*0710*/  MOV R14, R16 ;  /* 0x00000010000e7202 */ /* 0x000fc40000000f00 */
[----:B------:R-:W-:-:S03]  /*0720*/  IMNMX R0, R0, UR5, !PT ;  /* 0x0000000500007c17 */ /* 0x000fc6000f800200 */
[----:B------:R-:W-:Y:S01]  /*0730*/  IMAD.WIDE.U32 R2, R42, c[0x0][0x198], R14 ;  /* 0x000066002a027a25 */ /* 0x000fe200078e000e */
[----:B------:R-:W-:-:S03]  /*0740*/  IMNMX R6, R0, UR4, !PT ;  /* 0x0000000400067c17 */ /* 0x000fc6000f800200 */
[----:B------:R-:W-:Y:S01]  /*0750*/  IMAD R21, R42, c[0x0][0x19c], R3 ;  /* 0x000067002a157a24 */ /* 0x000fe200078e0203 */
[----:B------:R-:W-:Y:S01]  /*0760*/  IADD3 R9, -R6, -0x2, -R41 ;  /* 0xfffffffe06097810 */ /* 0x000fe20007ffe929 */
[----:B------:R-:W-:Y:S05]  /*0770*/  @P0 BRA `(.L_x_391) ;  /* 0x0000008000000947 */ /* 0x000fea0003800000 */
[----:B------:R-:W-:Y:S01]  /*0780*/  ULDC.S8 UR4, c[0x0][0x214] ;  /* 0x0000850000047ab9 */ /* 0x000fe20000000200 */
[----:B------:R-:W-:Y:S02]  /*0790*/  MOV R32, R8 ;  /* 0x0000000800207202 */ /* 0x000fe40000000f00 */
[----:B------:R-:W-:-:S13]  /*07a0*/  ISETP.NE.AND P0, PT, RZ, UR4, PT ;  /* 0x00000004ff007c0c */ /* 0x000fda000bf05270 */
[----:B------:R-:W-:Y:S02]  /*07b0*/  @!P0 IMAD.IADD R4, R38, 0x1, -R41 ;  /* 0x0000000126048824 */ /* 0x000fe400078e0a29 */
[----:B------:R-:W-:Y:S02]  /*07c0*/  @!P0 IMAD.IADD R5, R43, 0x1, -R42 ;  /* 0x000000012b058824 */ /* 0x000fe400078e0a2a */
[----:B------:R-:W-:Y:S02]  /*07d0*/  @!P0 IMAD.IADD R0, R40, 0x1, -R39 ;  /* 0x0000000128008824 */ /* 0x000fe400078e0a27 */
[----:B------:R-:W-:-:S04]  /*07e0*/  @!P0 IMAD R5, R4, R5, RZ ;  /* 0x0000000504058224 */ /* 0x000fc800078e02ff */
[----:B------:R-:W-:-:S06]  /*07f0*/  @!P0 IMAD R32, R0, R5, RZ ;  /* 0x0000000500208224 */ /* 0x000fcc00078e02ff */
.L_x_391:
[----:B------:R-:W0:Y:S01]  /*0800*/  I2F R32, R32 ;  /* 0x0000002000207306 */ /* 0x000e220000201400 */
[----:B------:R-:W-:Y:S01]  /*0810*/  MOV R20, R2 ;  /* 0x0000000200147202 */ /* 0x000fe20000000f00 */
[----:B------:R-:W-:Y:S01]  /*0820*/  IMAD.MOV.U32 R10, RZ, RZ, c[0x0][0x1a0] ;  /* 0x00006800ff0a7624 */ /* 0x000fe200078e00ff */
[C---:B------:R-:W-:Y:S01]  /*0830*/  IADD3 R36, R41.reuse, 0x1, RZ ;  /* 0x0000000129247810 */ /* 0x040fe20007ffe0ff */
[----:B------:R-:W-:Y:S01]  /*0840*/  IMAD.MOV.U32 R11, RZ, RZ, 0x1 ;  /* 0x00000001ff0b7424 */ /* 0x000fe200078e00ff */
[----:B------:R-:W-:Y:S01]  /*0850*/  IADD3 R35, R41, 0x2, RZ ;  /* 0x0000000229237810 */ /* 0x000fe20007ffe0ff */
[----:B------:R-:W-:Y:S01]  /*0860*/  IMAD.IADD R6, R7, 0x1, -R6 ;  /* 0x0000000107067824 */ /* 0x000fe200078e0a06 */
[----:B------:R-:W-:Y:S01]  /*0870*/  HFMA2.MMA R33, -RZ, RZ, 0, 0 ;  /* 0x00000000ff217435 */ /* 0x000fe200000001ff */
[----:B------:R-:W-:Y:S01]  /*0880*/  IMAD.WIDE.U32 R20, R39, c[0x0][0x190], R20 ;  /* 0x0000640027147a25 */ /* 0x000fe200078e0014 */
[----:B------:R-:W-:Y:S01]  /*0890*/  ISETP.GE.U32.AND P0, PT, R9, 0x3, PT ;  /* 0x000000030900780c */ /* 0x000fe20003f06070 */
[----:B------:R-:W-:Y:S01]  /*08a0*/  CS2R R12, SRZ ;  /* 0x00000000000c7805 */ /* 0x000fe2000001ff00 */
        /* <DEDUP_REMOVED lines=8> */
.L_x_399:
[----:B------:R-:W-:Y:S01]  /*0930*/  SHF.R.S32.HI R0, RZ, 0x1f, R39 ;  /* 0x0000001fff007819 */ /* 0x000fe20000011427 */
[----:B------:R-:W-:Y:S01]  /*0940*/  IMAD R4, R12, c[0x0][0x190], RZ ;  /* 0x000064000c047a24 */ /* 0x000fe200078e02ff */
[----:B------:R-:W-:Y:S01]  /*0950*/  MOV R3, R7 ;  /* 0x0000000700037202 */ /* 0x000fe20000000f00 */
[----:B------:R-:W-:Y:S01]  /*0960*/  IMAD.MOV.U32 R2, RZ, RZ, R20 ;  /* 0x000000ffff027224 */ /* 0x000fe200078e0014 */
[----:B------:R-:W-:Y:S01]  /*0970*/  BSSY B0, `(.L_x_392) ;  /* 0x000006a000007945 */ /* 0x000fe20003800000 */
[----:B------:R-:W-:Y:S02]  /*0980*/  IMAD.MOV.U32 R24, RZ, RZ, R16 ;  /* 0x000000ffff187224 */ /* 0x000fe400078e0010 */
[----:B------:R-:W-:-:S02]  /*0990*/  IMAD.MOV.U32 R25, RZ, RZ, R15 ;  /* 0x000000ffff197224 */ /* 0x000fc400078e000f */
[----:B------:R-:W-:Y:S02]  /*09a0*/  IMAD R0, R0, c[0x0][0x190], RZ ;  /* 0x0000640000007a24 */ /* 0x000fe400078e02ff */
[----:B------:R-:W-:-:S04]  /*09b0*/  IMAD.WIDE.U32 R22, R13, c[0x0][0x190], R2 ;  /* 0x000064000d167a25 */ /* 0x000fc800078e0002 */
[----:B------:R-:W-:Y:S01]  /*09c0*/  IMAD R5, R13, c[0x0][0x194], R4 ;  /* 0x000065000d057a24 */ /* 0x000fe200078e0204 */
[----:B------:R-:W-:Y:S01]  /*09d0*/  MOV R4, RZ ;  /* 0x000000ff00047202 */ /* 0x000fe20000000f00 */
[----:B------:R-:W-:-:S03]  /*09e0*/  IMAD.WIDE.U32 R24, R39, c[0x0][0x190], R24 ;  /* 0x0000640027187a25 */ /* 0x000fc600078e0018 */
[----:B------:R-:W-:Y:S01]  /*09f0*/  IADD3 R5, R23, R5, RZ ;  /* 0x0000000517057210 */ /* 0x000fe20007ffe0ff */
[----:B------:R-:W-:Y:S02]  /*0a00*/  IMAD R3, R39, c[0x0][0x194], R0 ;  /* 0x0000650027037a24 */ /* 0x000fe400078e0200 */
[----:B------:R-:W-:Y:S02]  /*0a10*/  IMAD.MOV.U32 R2, RZ, RZ, RZ ;  /* 0x000000ffff027224 */ /* 0x000fe400078e00ff */
[----:B------:R-:W-:Y:S02]  /*0a20*/  IMAD.MOV.U32 R0, RZ, RZ, R42 ;  /* 0x000000ffff007224 */ /* 0x000fe400078e002a */
[----:B------:R-:W-:-:S03]  /*0a30*/  IMAD.IADD R3, R25, 0x1, R3 ;  /* 0x0000000119037824 */ /* 0x000fc600078e0203 */
.L_x_398:
[----:B------:R-:W-:Y:S01]  /*0a40*/  SHF.R.S32.HI R26, RZ, 0x1f, R0 ;  /* 0x0000001fff1a7819 */ /* 0x000fe20000011400 */
[----:B------:R-:W-:Y:S01]  /*0a50*/  BSSY B1, `(.L_x_393) ;  /* 0x000002d000017945 */ /* 0x000fe20003800000 */
[----:B------:R-:W-:Y:S01]  /*0a60*/  ISETP.NE.AND P2, PT, R6, RZ, PT ;  /* 0x000000ff0600720c */ /* 0x000fe20003f45270 */
[----:B------:R-:W-:Y:S01]  /*0a70*/  IMAD.MOV.U32 R45, RZ, RZ, R41 ;  /* 0x000000ffff2d7224 */ /* 0x000fe200078e0029 */
        /* <DEDUP_REMOVED lines=12> */
[----:B------:R-:W-:-:S04]  /*0b40*/  LEA R26, P2, R28, c[0x0][0x160], 0x1 ;  /* 0x000058001c1a7a11 */ /* 0x000fc800078408ff */
[----:B------:R-:W-:-:S04]  /*0b50*/  IADD3 R27, R29, R27, RZ ;  /* 0x0000001b1d1b7210 */ /* 0x000fc80007ffe0ff */
[----:B------:R-:W-:-:S05]  /*0b60*/  LEA.HI.X R27, R28, c[0x0][0x164], R27, 0x1, P2 ;  /* 0x000059001c1b7a11 */ /* 0x000fca00010f0c1b */
[----:B------:R-:W2:Y:S01]  /*0b70*/  LDG.E.U16 R26, [R26.64] ;  /* 0x000000081a1a7981 */ /* 0x000ea2000c1e1500 */
[----:B------:R-:W-:Y:S01]  /*0b80*/  ISETP.NE.AND P2, PT, R6, 0x1, PT ;  /* 0x000000010600780c */ /* 0x000fe20003f45270 */
[----:B------:R-:W-:Y:S01]  /*0b90*/  IMAD.MOV.U32 R45, RZ, RZ, R36 ;  /* 0x000000ffff2d7224 */ /* 0x000fe200078e0024 */
[----:B--2---:R-:W-:-:S05]  /*0ba0*/  HADD2.F32 R28, -RZ, R26.H0_H0 ;  /* 0x2000001aff1c7230 */ /* 0x004fca0000004100 */
[----:B------:R-:W-:-:S06]  /*0bb0*/  FADD.FTZ R33, R33, R28 ;  /* 0x0000001c21217221 */ /* 0x000fcc0000010000 */
        /* <DEDUP_REMOVED lines=12> */
[----:B------:R-:W2:Y:S03]  /*0c80*/  LDG.E.U16 R26, [R26.64] ;  /* 0x000000081a1a7981 */ /* 0x000ea6000c1e1500 */
[----:B------:R-:W-:-:S04]  /*0c90*/  @P2 IADD3 R29, R29, R31, RZ ;  /* 0x0000001f1d1d2210 */ /* 0x000fc80007ffe0ff */
[----:B------:R-:W-:-:S05]  /*0ca0*/  @P2 LEA.HI.X R31, R28, c[0x0][0x164], R29, 0x1, P3 ;  /* 0x000059001c1f2a11 */ /* 0x000fca00018f0c1d */
[----:B------:R-:W3:Y:S01]  /*0cb0*/  @P2 LDG.E.U16 R30, [R30.64] ;  /* 0x000000081e1e2981 */ /* 0x000ee2000c1e1500 */
[----:B------:R-:W-:Y:S02]  /*0cc0*/  IMAD.MOV.U32 R45, RZ, RZ, R35 ;  /* 0x000000ffff2d7224 */ /* 0x000fe400078e0023 */
[----:B------:R-:W-:Y:S01]  /*0cd0*/  @P2 IMAD.MOV.U32 R45, RZ, RZ, R34 ;  /* 0x000000ffff2d2224 */ /* 0x000fe200078e0022 */
[----:B--2---:R-:W-:-:S05]  /*0ce0*/  HADD2.F32 R28, -RZ, R26.H0_H0 ;  /* 0x2000001aff1c7230 */ /* 0x004fca0000004100 */
[----:B------:R-:W-:Y:S01]  /*0cf0*/  FADD.FTZ R33, R33, R28 ;  /* 0x0000001c21217221 */ /* 0x000fe20000010000 */
[----:B---3--:R-:W-:-:S05]  /*0d00*/  @P2 HADD2.F32 R44, -RZ, R30.H0_H0 ;  /* 0x2000001eff2c2230 */ /* 0x008fca0000004100 */
[----:B------:R-:W-:Y:S02]  /*0d10*/  @P2 FADD.FTZ R33, R33, R44 ;  /* 0x0000002c21212221 */ /* 0x000fe40000010000 */
.L_x_394:
[----:B------:R-:W-:Y:S05]  /*0d20*/  BSYNC B1 ;  /* 0x0000000000017941 */ /* 0x000fea0003800000 */
.L_x_393:
        /* <DEDUP_REMOVED lines=13> */
[----:B------:R-:W-:-:S05]  /*0e00*/  IMAD.WIDE.U32 R26, R45, c[0x0][0x1a0], RZ ;  /* 0x000068002d1a7a25 */ /* 0x000fca00078e00ff */
[----:B------:R-:W-:Y:S02]  /*0e10*/  LEA R31, P2, R26, R31, 0x1 ;  /* 0x0000001f1a1f7211 */ /* 0x000fe400078408ff */
[----:B------:R-:W-:-:S04]  /*0e20*/  IADD3 R28, R27, R28, RZ ;  /* 0x0000001c1b1c7210 */ /* 0x000fc80007ffe0ff */
[----:B------:R-:W-:-:S03]  /*0e30*/  LEA.HI.X R28, R26, R29, R28, 0x1, P2 ;  /* 0x0000001d1a1c7211 */ /* 0x000fc600010f0c1c */
.L_x_397:
[----:B------:R-:W-:Y:S02]  /*0e40*/  IMAD.MOV.U32 R26, RZ, RZ, R31 ;  /* 0x000000ffff1a7224 */ /* 0x000fe400078e001f */
[----:B------:R-:W-:Y:S01]  /*0e50*/  IMAD.MOV.U32 R27, RZ, RZ, R28 ;  /* 0x000000ffff1b7224 */ /* 0x000fe200078e001c */
[----:B------:R-:W-:-:S04]  /*0e60*/  IADD3 R30, P2, R31, R10, RZ ;  /* 0x0000000a1f1e7210 */ /* 0x000fc80007f5e0ff */
[----:B------:R-:W2:Y:S01]  /*0e70*/  LDG.E.U16 R26, [R26.64] ;  /* 0x000000081a1a7981 */ /* 0x000ea2000c1e1500 */
[----:B------:R-:W-:-:S05]  /*0e80*/  IADD3.X R31, R28, R11, RZ, P2, !PT ;  /* 0x0000000b1c1f7210 */ /* 0x000fca00017fe4ff */
[----:B------:R-:W3:Y:S01]  /*0e90*/  LDG.E.U16 R44, [R30.64] ;  /* 0x000000081e2c7981 */ /* 0x000ee2000c1e1500 */
[----:B------:R-:W-:-:S05]  /*0ea0*/  IADD3 R28, P2, R30, R10, RZ ;  /* 0x0000000a1e1c7210 */ /* 0x000fca0007f5e0ff */
[----:B------:R-:W-:Y:S01]  /*0eb0*/  IMAD.X R29, R31, 0x1, R11, P2 ;  /* 0x000000011f1d7824 */ /* 0x000fe200010e060b */
[----:B--2---:R-:W-:-:S05]  /*0ec0*/  HADD2.F32 R26, -RZ, R26.H0_H0 ;  /* 0x2000001aff1a7230 */ /* 0x004fca0000004100 */
[----:B------:R-:W-:Y:S01]  /*0ed0*/  FADD.FTZ R33, R26, R33 ;  /* 0x000000211a217221 */ /* 0x000fe20000010000 */
[----:B------:R-:W-:Y:S01]  /*0ee0*/  IADD3 R26, P2, R28, R10, RZ ;  /* 0x0000000a1c1a7210 */ /* 0x000fe20007f5e0ff */
[----:B---3--:R-:W-:Y:S01]  /*0ef0*/  HADD2.F32 R44, -RZ, R44.H0_H0 ;  /* 0x2000002cff2c7230 */ /* 0x008fe20000004100 */
[----:B------:R-:W2:Y:S03]  /*0f00*/  LDG.E.U16 R28, [R28.64] ;  /* 0x000000081c1c7981 */ /* 0x000ea6000c1e1500 */
[----:B------:R-:W-:Y:S02]  /*0f10*/  IMAD.X R27, R29, 0x1, R11, P2 ;  /* 0x000000011d1b7824 */ /* 0x000fe400010e060b */
[----:B------:R-:W-:-:S03]  /*0f20*/  FADD.FTZ R33, R33, R44 ;  /* 0x0000002c21217221 */ /* 0x000fc60000010000 */
[----:B------:R-:W3:Y:S01]  /*0f30*/  LDG.E.U16 R44, [R26.64] ;  /* 0x000000081a2c7981 */ /* 0x000ee2000c1e1500 */
[----:B------:R-:W-:Y:S02]  /*0f40*/  IADD3 R45, R45, 0x4, RZ ;  /* 0x000000042d2d7810 */ /* 0x000fe40007ffe0ff */
[----:B------:R-:W-:Y:S02]  /*0f50*/  IADD3 R31, P3, R26, R10, RZ ;  /* 0x0000000a1a1f7210 */ /* 0x000fe40007f7e0ff */
[----:B------:R-:W-:Y:S01]  /*0f60*/  ISETP.GE.AND P2, PT, R45, R38, PT ;  /* 0x000000262d00720c */ /* 0x000fe20003f46270 */
[----:B--2---:R-:W-:Y:S01]  /*0f70*/  HADD2.F32 R30, -RZ, R28.H0_H0 ;  /* 0x2000001cff1e7230 */ /* 0x004fe20000004100 */
[----:B------:R-:W-:-:S04]  /*0f80*/  IADD3.X R28, R27, R11, RZ, P3, !PT ;  /* 0x0000000b1b1c7210 */ /* 0x000fc80001ffe4ff */
[----:B------:R-:W-:Y:S01]  /*0f90*/  FADD.FTZ R33, R33, R30 ;  /* 0x0000001e21217221 */ /* 0x000fe20000010000 */
[----:B---3--:R-:W-:-:S05]  /*0fa0*/  HADD2.F32 R44, -RZ, R44.H0_H0 ;  /* 0x2000002cff2c7230 */ /* 0x008fca0000004100 */
[----:B------:R-:W-:Y:S01]  /*0fb0*/  FADD.FTZ R33, R33, R44 ;  /* 0x0000002c21217221 */ /* 0x000fe20000010000 */
[----:B------:R-:W-:Y:S05]  /*0fc0*/  @!P2 BRA `(.L_x_397) ;  /* 0xfffffe700000a947 */ /* 0x000fea000383ffff */
.L_x_396:
[----:B------:R-:W-:Y:S05]  /*0fd0*/  BSYNC B1 ;  /* 0x0000000000017941 */ /* 0x000fea0003800000 */
.L_x_395:
[----:B------:R-:W-:-:S05]  /*0fe0*/  IADD3 R4, P2, R4, 0x1, RZ ;  /* 0x0000000104047810 */ /* 0x000fca0007f5e0ff */
[----:B------:R-:W-:Y:S01]  /*0ff0*/  IMAD.X R2, RZ, RZ, R2, P2 ;  /* 0x000000ffff027224 */ /* 0x000fe200010e0602 */
[----:B------:R-:W-:Y:S05]  /*1000*/  @!P1 BRA `(.L_x_398) ;  /* 0xfffffa3000009947 */ /* 0x000fea000383ffff */
[----:B------:R-:W-:Y:S05]  /*1010*/  BSYNC B0 ;  /* 0x0000000000007941 */ /* 0x000fea0003800000 */
.L_x_392:
[----:B------:R-:W-:Y:S02]  /*1020*/  IADD3 R39, R39, 0x1, RZ ;  /* 0x0000000127277810 */ /* 0x000fe40007ffe0ff */
[----:B------:R-:W-:Y:S02]  /*1030*/  IADD3 R13, P2, R13, 0x1, RZ ;  /* 0x000000010d0d7810 */ /* 0x000fe40007f5e0ff */
[----:B------:R-:W-:-:S03]  /*1040*/  ISETP.GE.AND P1, PT, R39, R40, PT ;  /* 0x000000282700720c */ /* 0x000fc60003f26270 */
[----:B------:R-:W-:-:S10]  /*1050*/  IMAD.X R12, RZ, RZ, R12, P2 ;  /* 0x000000ffff0c7224 */ /* 0x000fd400010e060c */
[----:B------:R-:W-:Y:S05]  /*1060*/  @!P1 BRA `(.L_x_399) ;  /* 0xfffff8c000009947 */ /* 0x000fea000383ffff */
[----:B------:R-:W0:Y:S02]  /*1070*/  MUFU.RCP R32, R32 ;  /* 0x0000002000207308 */ /* 0x000e240000001000 */
[----:B0-----:R-:W-:-:S05]  /*1080*/  FMUL.FTZ R33, R33, R32 ;  /* 0x0000002021217220 */ /* 0x001fca0000410000 */
[----:B------:R-:W-:-:S05]  /*1090*/  F2FP.PACK_AB R33, RZ, R33 ;  /* 0x00000021ff21723e */ /* 0x000fca00000000ff */
[----:B------:R-:W-:Y:S01]  /*10a0*/  STG.E.U16 [R18.64], R33 ;  /* 0x0000002112007986 */ /* 0x000fe2000c101508 */
[----:B------:R-:W-:Y:S05]  /*10b0*/  EXIT ;  /* 0x000000000000794d */ /* 0x000fea0003800000 */
.L_x_390:
[----:B------:R-:W-:Y:S01]  /*10c0*/  STG.E.U16 [R18.64], RZ ;  /* 0x000000ff12007986 */ /* 0x000fe2000c101508 */
[----:B------:R-:W-:Y:S05]  /*10d0*/  EXIT ;  /* 0x000000000000794d */ /* 0x000fea0003800000 */
        .weak           $__internal_22_$__cuda_sm20_div_s64
        .type           $__internal_22_$__cuda_sm20_div_s64,@function
        .size           $__internal_22_$__cuda_sm20_div_s64,(.L_x_798 - $__internal_22_$__cuda_sm20_div_s64)
$__internal_22_$__cuda_sm20_div_s64:
        /* <DEDUP_REMOVED lines=14> */
[----:B------:R-:W-:Y:S02]  /*11c0*/  IMAD.X R15, RZ, RZ, ~R11, P0 ;  /* 0x000000ffff0f7224 */ /* 0x000fe400000e0e0b */
[----:B------:R-:W-:Y:S02]  /*11d0*/  IMAD.MOV.U32 R11, RZ, RZ, R8 ;  /* 0x000000ffff0b7224 */ /* 0x000fe400078e0008 */
[-C--:B------:R-:W-:Y:S02]  /*11e0*/  IMAD R17, R9, R15.reuse, RZ ;  /* 0x0000000f09117224 */ /* 0x080fe400078e02ff */
[----:B------:R-:W-:-:S04]  /*11f0*/  IMAD.WIDE.U32 R10, P0, R8, R15, R10 ;  /* 0x0000000f080a7225 */ /* 0x000fc8000780000a */
[----:B------:R-:W-:-:S04]  /*1200*/  IMAD.HI.U32 R7, R9, R15, RZ ;  /* 0x0000000f09077227 */ /* 0x000fc800078e00ff */
[----:B------:R-:W-:Y:S01]  /*1210*/  IMAD.HI.U32 R10, P2, R9, R13, R10 ;  /* 0x0000000d090a7227 */ /* 0x000fe2000784000a */
[----:B------:R-:W-:-:S04]  /*1220*/  IADD3.X R7, R7, R9, RZ, P0, !PT ;  /* 0x0000000907077210 */ /* 0x000fc800007fe4ff */
        /* <DEDUP_REMOVED lines=12> */
[----:B------:R-:W-:Y:S01]  /*12f0*/  IADD3 R10, P3, R9, R10, RZ ;  /* 0x0000000a090a7210 */ /* 0x000fe20007f7e0ff */
[----:B------:R-:W-:Y:S02]  /*1300*/  HFMA2.MMA R9, -RZ, RZ, 0, 0 ;  /* 0x00000000ff097435 */ /* 0x000fe400000001ff */
[----:B------:R-:W-:Y:S02]  /*1310*/  IMAD.X R7, R12, 0x1, R7, P0 ;  /* 0x000000010c077824 */ /* 0x000fe400000e0607 */
        /* <DEDUP_REMOVED lines=30> */
[----:B------:R-:W-:Y:S06]  /*1500*/  RET.REL.NODEC R6 `(_ZN2at6native49_GLOBAL__N__09e94e3a_16_AveragePool3d_cu_a8eae74c29avg_pool3d_cuda_update_outputIN3c104HalfEfEEvNS_27GenericPackedTensorAccessorIKT_Lm4ENS_16DefaultPtrTraitsElEENS5_IS6_Lm4ES8_lEEiiiiiiiiibii) ;  /* 0xffffeaf006007950 */ /* 0x000fec0003c3ffff */
.L_x_400:
        /* <DEDUP_REMOVED lines=15> */
.L_x_798:


//--------------------- .text._ZN2at6native49_GLOBAL__N__09e94e3a_16_AveragePool3d_cu_a8eae74c29avg_pool3d_cuda_update_outputILi7EN3c104HalfEfEEvNS_27GenericPackedTensorAccessorIKT0_Lm4ENS_16DefaultPtrTraitsElEENS5_IS6_Lm4ES8_lEEiiiiiiiibii --------------------------
	.section	.text._ZN2at6native49_GLOBAL__N__09e94e3a_16_AveragePool3d_cu_a8eae74c29avg_pool3d_cuda_update_outputILi7EN3c104HalfEfEEvNS_27GenericPackedTensorAccessorIKT0_Lm4ENS_16DefaultPtrTraitsElEENS5_IS6_Lm4ES8_lEEiiiiiiiibii,"ax",@progbits
	.sectioninfo	@"SHI_REGISTERS=48"
	.align	128
.text._ZN2at6native49_GLOBAL__N__09e94e3a_16_AveragePool3d_cu_a8eae74c29avg_pool3d_cuda_update_outputILi7EN3c104HalfEfEEvNS_27GenericPackedTensorAccessorIKT0_Lm4ENS_16DefaultPtrTraitsElEENS5_IS6_Lm4ES8_lEEiiiiiiiibii:
        .type           _ZN2at6native49_GLOBAL__N__09e94e3a_16_AveragePool3d_cu_a8eae74c29avg_pool3d_cuda_update_outputILi7EN3c104HalfEfEEvNS_27GenericPackedTensorAccessorIKT0_Lm4ENS_16DefaultPtrTraitsElEENS5_IS6_Lm4ES8_lEEiiiiiiiibii,@function
        .size           _ZN2at6native49_GLOBAL__N__09e94e3a_16_AveragePool3d_cu_a8eae74c29avg_pool3d_cuda_update_outputILi7EN3c104HalfEfEEvNS_27GenericPackedTensorAccessorIKT0_Lm4ENS_16DefaultPtrTraitsElEENS5_IS6_Lm4ES8_lEEiiiiiiiibii,(.L_x_800 - _ZN2at6native49_GLOBAL__N__09e94e3a_16_AveragePool3d_cu_a8eae74c29avg_pool3d_cuda_update_outputILi7EN3c104HalfEfEEvNS_27GenericPackedTensorAccessorIKT0_Lm4ENS_16DefaultPtrTraitsElEENS5_IS6_Lm4ES8_lEEiiiiiiiibii)
        .other          _ZN2at6native49_GLOBAL__N__09e94e3a_16_AveragePool3d_cu_a8eae74c29avg_pool3d_cuda_update_outputILi7EN3c104HalfEfEEvNS_27GenericPackedTensorAccessorIKT0_Lm4ENS_16DefaultPtrTraitsElEENS5_IS6_Lm4ES8_lEEiiiiiiiibii,@"STO_CUDA_ENTRY STV_DEFAULT"
_ZN2at6native49_GLOBAL__N__09e94e3a_16_AveragePool3d_cu_a8eae74c29avg_pool3d_cuda_update_outputILi7EN3c104HalfEfEEvNS_27GenericPackedTensorAccessorIKT0_Lm4ENS_16DefaultPtrTraitsElEENS5_IS6_Lm4ES8_lEEiiiiiiiibii:
        /* <DEDUP_REMOVED lines=13> */
[----:B------:R-:W-:Y:S05]  /*00d0*/  CALL.REL.NOINC `($__internal_23_$__cuda_sm20_div_s64) ;  /* 0x00000ff000007944 */ /* 0x000fea0003c00000 */
[----:B------:R-:W-:-:S05]  /*00e0*/  IADD3 R4, -R16, RZ, RZ ;  /* 0x000000ff10047210 */ /* 0x000fca0007ffe1ff */
[----:B------:R-:W-:Y:S01]  /*00f0*/  IMAD R9, R4, c[0x0][0x1b8], R3 ;  /* 0x00006e0004097a24 */ /* 0x000fe200078e0203 */
[----:B------:R-:W-:Y:S05]  /*0100*/  BRA `(.L_x_402) ;  /* 0x0000014000007947 */ /* 0x000fea0003800000 */
.L_x_401:
        /* <DEDUP_REMOVED lines=20> */
.L_x_402:
        /* <DEDUP_REMOVED lines=9> */
[----:B------:R-:W-:Y:S01]  /*02e0*/  MOV R11, c[0x0][0x1fc] ;  /* 0x00007f00000b7a02 */ /* 0x000fe20000000f00 */
[C---:B------:R-:W-:Y:S01]  /*02f0*/  IMAD.WIDE.U32 R4, R2.reuse, c[0x0][0x1e0], RZ ;  /* 0x0000780002047a25 */ /* 0x040fe200078e00ff */
[----:B------:R-:W-:Y:S01]  /*0300*/  SHF.R.S32.HI R10, RZ, 0x1f, R16 ;  /* 0x0000001fff0a7819 */ /* 0x000fe20000011410 */
[----:B------:R-:W-:Y:S02]  /*0310*/  ULDC UR4, c[0x0][0x178] ;  /* 0x00005e0000047ab9 */ /* 0x000fe40000000800 */
[----:B------:R-:W-:Y:S01]  /*0320*/  IMAD R3, R2, c[0x0][0x1e4], R3 ;  /* 0x0000790002037a24 */ /* 0x000fe200078e0203 */
[----:B------:R-:W-:Y:S01]  /*0330*/  ULDC.64 UR6, c[0x0][0x208] ;  /* 0x0000820000067ab9 */ /* 0x000fe20000000a00 */
[----:B------:R-:W-:Y:S01]  /*0340*/  IMAD R7, R6, c[0x0][0x1e8], RZ ;  /* 0x00007a0006077a24 */ /* 0x000fe200078e02ff */
[----:B------:R-:W-:Y:S01]  /*0350*/  UIADD3 UR4, UR4, UR6, URZ ;  /* 0x0000000604047290 */ /* 0x000fe2000fffe03f */
[----:B------:R-:W-:Y:S01]  /*0360*/  IMAD.IADD R5, R5, 0x1, R3 ;  /* 0x0000000105057824 */ /* 0x000fe200078e0203 */
[----:B------:R-:W-:Y:S01]  /*0370*/  SHF.R.S32.HI R3, RZ, 0x1f, R9 ;  /* 0x0000001fff037819 */ /* 0x000fe20000011409 */
[C---:B------:R-:W-:Y:S01]  /*0380*/  IMAD R7, R0.reuse, c[0x0][0x1ec], R7 ;  /* 0x00007b0000077a24 */ /* 0x040fe200078e0207 */
[----:B------:R-:W-:Y:S01]  /*0390*/  ULDC UR5, c[0x0][0x180] ;  /* 0x0000600000057ab9 */ /* 0x000fe20000000800 */
[----:B------:R-:W-:Y:S01]  /*03a0*/  IMAD.WIDE.U32 R4, R0, c[0x0][0x1e8], R4 ;  /* 0x00007a0000047a25 */ /* 0x000fe200078e0004 */
[----:B------:R-:W-:-:S02]  /*03b0*/  UIADD3 UR5, UR5, UR7, URZ ;  /* 0x0000000705057290 */ /* 0x000fc4000fffe03f */
[----:B------:R-:W-:Y:S01]  /*03c0*/  ULDC.64 UR8, c[0x0][0x118] ;  /* 0x0000460000087ab9 */ /* 0x000fe20000000a00 */
[----:B------:R-:W-:Y:S02]  /*03d0*/  IMAD.MOV.U32 R8, RZ, RZ, c[0x0][0x204] ;  /* 0x00008100ff087624 */ /* 0x000fe400078e00ff */
[----:B------:R-:W-:Y:S02]  /*03e0*/  IMAD.IADD R5, R5, 0x1, R7 ;  /* 0x0000000105057824 */ /* 0x000fe400078e0207 */
        /* <DEDUP_REMOVED lines=8> */
[----:B------:R-:W-:Y:S01]  /*0470*/  IMAD.IADD R3, R3, 0x1, R11 ;  /* 0x0000000103037824 */ /* 0x000fe200078e020b */
[----:B------:R-:W-:Y:S02]  /*0480*/  MOV R9, c[0x0][0x200] ;  /* 0x0000800000097a02 */ /* 0x000fe40000000f00 */
[----:B------:R-:W-:Y:S01]  /*0490*/  IMNMX R5, R4, R5, PT ;  /* 0x0000000504057217 */ /* 0x000fe20003800200 */
[----:B------:R-:W-:Y:S01]  /*04a0*/  IMAD.WIDE.U32 R2, R16, c[0x0][0x1d0], R2 ;  /* 0x0000740010027a25 */ /* 0x000fe200078e0002 */
[----:B------:R-:W-:Y:S02]  /*04b0*/  IADD3 R8, R7, c[0x0][0x1f4], RZ ;  /* 0x00007d0007087a10 */ /* 0x000fe40007ffe0ff */
[----:B------:R-:W-:Y:S01]  /*04c0*/  IMNMX R39, RZ, R6, !PT ;  /* 0x00000006ff277217 */ /* 0x000fe20007800200 */
[----:B------:R-:W-:Y:S01]  /*04d0*/  IMAD R4, R0, R9, -c[0x0][0x20c] ;  /* 0x8000830000047624 */ /* 0x000fe200078e0209 */
[----:B------:R-:W-:Y:S01]  /*04e0*/  IMNMX R8, R8, UR4, PT ;  /* 0x0000000408087c17 */ /* 0x000fe2000b800200 */
[----:B------:R-:W-:Y:S01]  /*04f0*/  IMAD R9, R10, c[0x0][0x1d0], RZ ;  /* 0x000074000a097a24 */ /* 0x000fe200078e02ff */
[C---:B------:R-:W-:Y:S01]  /*0500*/  IMNMX R40, R5.reuse, c[0x0][0x170], PT ;  /* 0x00005c0005287a17 */ /* 0x040fe20003800200 */
[----:B------:R-:W-:Y:S01]  /*0510*/  IMAD.IADD R5, R5, 0x1, -R6 ;  /* 0x0000000105057824 */ /* 0x000fe200078e0a06 */
[----:B------:R-:W-:Y:S01]  /*0520*/  IMNMX R43, R8, c[0x0][0x178], PT ;  /* 0x00005e00082b7a17 */ /* 0x000fe20003800200 */
[----:B------:R-:W-:Y:S01]  /*0530*/  IMAD R11, R16, c[0x0][0x1d4], R9 ;  /* 0x00007500100b7a24 */ /* 0x000fe200078e0209 */
[----:B------:R-:W-:Y:S01]  /*0540*/  IADD3 R9, R4, 0x7, RZ ;  /* 0x0000000704097810 */ /* 0x000fe20007ffe0ff */
[----:B------:R-:W-:Y:S01]  /*0550*/  IMAD.IADD R7, R8, 0x1, -R7 ;  /* 0x0000000108077824 */ /* 0x000fe200078e0a07 */
[----:B------:R-:W-:Y:S01]  /*0560*/  ISETP.GT.AND P0, PT, R40, R39, PT ;  /* 0x000000272800720c */ /* 0x000fe20003f04270 */
[----:B------:R-:W-:Y:S01]  /*0570*/  IMAD.IADD R3, R3, 0x1, R11 ;  /* 0x0000000103037824 */ /* 0x000fe200078e020b */
[----:B------:R-:W-:-:S02]  /*0580*/  IMNMX R9, R9, UR5, PT ;  /* 0x0000000509097c17 */ /* 0x000fc4000b800200 */
[----:B------:R-:W-:Y:S02]  /*0590*/  IMNMX R41, RZ, R4, !PT ;  /* 0x00000004ff297217 */ /* 0x000fe40007800200 */
[----:B------:R-:W-:Y:S02]  /*05a0*/  IMNMX R38, R9, c[0x0][0x180], PT ;  /* 0x0000600009267a17 */ /* 0x000fe40003800200 */
[----:B------:R-:W-:Y:S02]  /*05b0*/  ISETP.LE.OR P0, PT, R43, R42, !P0 ;  /* 0x0000002a2b00720c */ /* 0x000fe40004703670 */
[----:B------:R-:W-:Y:S02]  /*05c0*/  IADD3 R4, -R4, R9, RZ ;  /* 0x0000000904047210 */ /* 0x000fe40007ffe1ff */
[----:B------:R-:W-:Y:S02]  /*05d0*/  ISETP.LE.OR P0, PT, R38, R41, P0 ;  /* 0x000000292600720c */ /* 0x000fe40000703670 */
[----:B------:R-:W-:Y:S01]  /*05e0*/  LEA R18, P1, R2, c[0x0][0x1a8], 0x1 ;  /* 0x00006a0002127a11 */ /* 0x000fe200078208ff */
[----:B------:R-:W-:-:S03]  /*05f0*/  IMAD R4, R7, R4, RZ ;  /* 0x0000000407047224 */ /* 0x000fc600078e02ff */
[----:B------:R-:W-:Y:S01]  /*0600*/  LEA.HI.X R19, R2, c[0x0][0x1ac], R3, 0x1, P1 ;  /* 0x00006b0002137a11 */ /* 0x000fe200008f0c03 */
[----:B------:R-:W-:-:S06]  /*0610*/  IMAD R8, R5, R4, RZ ;  /* 0x0000000405087224 */ /* 0x000fcc00078e02ff */
[----:B------:R-:W-:Y:S05]  /*0620*/  @P0 BRA `(.L_x_403) ;  /* 0x00000a8000000947 */ /* 0x000fea0003800000 */
[----:B------:R-:W-:Y:S01]  /*0630*/  MOV R2, c[0x0][0x20c] ;  /* 0x0000830000027a02 */ /* 0x000fe20000000f00 */
[----:B------:R-:W-:Y:S01]  /*0640*/  IMAD R3, R10, c[0x0][0x188], RZ ;  /* 0x000062000a037a24 */ /* 0x000fe200078e02ff */
[----:B------:R-:W-:Y:S01]  /*0650*/  ISETP.NE.AND P0, PT, RZ, c[0x0][0x218], PT ;  /* 0x00008600ff007a0c */ /* 0x000fe20003f05270 */
[----:B------:R-:W-:Y:S01]  /*0660*/  IMAD.MOV R5, RZ, RZ, -R0 ;  /* 0x000000ffff057224 */ /* 0x000fe200078e0a00 */
[----:B------:R-:W-:Y:S01]  /*0670*/  IADD3 R0, R2, -0x8, RZ ;  /* 0xfffffff802007810 */ /* 0x000fe20007ffe0ff */
[C---:B------:R-:W-:Y:S01]  /*0680*/  IMAD R3, R16.reuse, c[0x0][0x18c], R3 ;  /* 0x0000630010037a24 */ /* 0x040fe200078e0203 */
[----:B------:R-:W-:Y:S01]  /*0690*/  ULOP3.LUT UR6, URZ, UR5, URZ, 0x33, !UPT ;  /* 0x000000053f067292 */ /* 0x000fe2000f8e333f */
[----:B------:R-:W-:Y:S01]  /*06a0*/  IMAD.WIDE.U32 R16, R16, c[0x0][0x188], RZ ;  /* 0x0000620010107a25 */ /* 0x000fe200078e00ff */
[----:B------:R-:W-:Y:S01]  /*06b0*/  ULDC UR4, c[0x0][0x180] ;  /* 0x0000600000047ab9 */ /* 0x000fe20000000800 */
[----:B------:R-:W-:Y:S01]  /*06c0*/  LOP3.LUT R7, RZ, R41, RZ, 0x33, !PT ;  /* 0x00000029ff077212 */ /* 0x000fe200078e33ff */
[----:B------:R-:W-:Y:S01]  /*06d0*/  ULOP3.LUT UR4, URZ, UR4, URZ, 0x33, !UPT ;  /* 0x000000043f047292 */ /* 0x000fe2000f8e333f */
[----:B------:R-:W-:Y:S01]  /*06e0*/  IMAD R0, R5, c[0x0][0x200], R0 ;  /* 0x0000800005007a24 */ /* 0x000fe200078e0200 */
[----:B------:R-:W-:Y:S01]  /*06f0*/  MOV R14, R16 ;  /* 0x00000010000e7202 */ /* 0x000fe20000000f00 */
[----:B------:R-:W-:-:S03]  /*0700*/  IMAD.IADD R15, R17, 0x1, R3 ;  /* 0x00000001110f7824 */ /* 0x000fc600078e0203 */
[----:B------:R-:W-:Y:S01]  /*0710*/  IMNMX R0, R0, UR6, !PT ;  /* 0x0000000600007c17 */ /* 0x000fe2000f800200 */
[----:B------:R-:W-:-:S03]  /*0720*/  IMAD.WIDE.U32 R2, R42, c[0x0][0x198], R14 ;  /* 0x000066002a027a25 */ /* 0x000fc600078e000e */
[----:B------:R-:W-:Y:S01]  /*0730*/  IMNMX R6, R0, UR4, !PT ;  /* 0x0000000400067c17 */ /* 0x000fe2000f800200 */
[----:B------:R-:W-:-:S03]  /*0740*/  IMAD R21, R42, c[0x0][0x19c], R3 ;  /* 0x000067002a157a24 */ /* 0x000fc600078e0203 */
        /* <DEDUP_REMOVED lines=10> */
.L_x_404:
        /* <DEDUP_REMOVED lines=19> */
.L_x_412:
        /* <DEDUP_REMOVED lines=17> */
.L_x_411:
        /* <DEDUP_REMOVED lines=46> */
.L_x_407:
[----:B------:R-:W-:Y:S05]  /*0d10*/  BSYNC B1 ;  /* 0x0000000000017941 */ /* 0x000fea0003800000 */
.L_x_406:
        /* <DEDUP_REMOVED lines=17> */
.L_x_410:
        /* <DEDUP_REMOVED lines=12> */
[----:B------:R-:W2:Y:S02]  /*0ef0*/  LDG.E.U16 R28, [R28.64] ;  /* 0x000000081c1c7981 */ /* 0x000ea4000c1e1500 */
[----:B------:R-:W-:Y:S02]  /*0f00*/  IADD3.X R27, R29, R11, RZ, P2, !PT ;  /* 0x0000000b1d1b7210 */ /* 0x000fe400017fe4ff */
[----:B------:R-:W-:-:S03]  /*0f10*/  FADD.FTZ R33, R33, R44 ;  /* 0x0000002c21217221 */ /* 0x000fc60000010000 */
[----:B------:R-:W3:Y:S01]  /*0f20*/  LDG.E.U16 R44, [R26.64] ;  /* 0x000000081a2c7981 */ /* 0x000ee2000c1e1500 */
[----:B------:R-:W-:Y:S02]  /*0f30*/  IADD3 R45, R45, 0x4, RZ ;  /* 0x000000042d2d7810 */ /* 0x000fe40007ffe0ff */
[----:B------:R-:W-:Y:S02]  /*0f40*/  IADD3 R31, P3, R26, R10, RZ ;  /* 0x0000000a1a1f7210 */ /* 0x000fe40007f7e0ff */
[----:B------:R-:W-:Y:S01]  /*0f50*/  ISETP.GE.AND P2, PT, R45, R38, PT ;  /* 0x000000262d00720c */ /* 0x000fe20003f46270 */
[----:B--2---:R-:W-:Y:S02]  /*0f60*/  HADD2.F32 R30, -RZ, R28.H0_H0 ;  /* 0x2000001cff1e7230 */ /* 0x004fe40000004100 */
[----:B------:R-:W-:-:S03]  /*0f70*/  IMAD.X R28, R27, 0x1, R11, P3 ;  /* 0x000000011b1c7824 */ /* 0x000fc600018e060b */
[----:B------:R-:W-:Y:S01]  /*0f80*/  FADD.FTZ R33, R33, R30 ;  /* 0x0000001e21217221 */ /* 0x000fe20000010000 */
[----:B---3--:R-:W-:-:S05]  /*0f90*/  HADD2.F32 R44, -RZ, R44.H0_H0 ;  /* 0x2000002cff2c7230 */ /* 0x008fca0000004100 */
[----:B------:R-:W-:Y:S01]  /*0fa0*/  FADD.FTZ R33, R33, R44 ;  /* 0x0000002c21217221 */ /* 0x000fe20000010000 */
[----:B------:R-:W-:Y:S05]  /*0fb0*/  @!P2 BRA `(.L_x_410) ;  /* 0xfffffe700000a947 */ /* 0x000fea000383ffff */
.L_x_409:
[----:B------:R-:W-:Y:S05]  /*0fc0*/  BSYNC B1 ;  /* 0x0000000000017941 */ /* 0x000fea0003800000 */
.L_x_408:
[----:B------:R-:W-:-:S04]  /*0fd0*/  IADD3 R4, P2, R4, 0x1, RZ ;  /* 0x0000000104047810 */ /* 0x000fc80007f5e0ff */
[----:B------:R-:W-:Y:S01]  /*0fe0*/  IADD3.X R2, RZ, R2, RZ, P2, !PT ;  /* 0x00000002ff027210 */ /* 0x000fe200017fe4ff */
[----:B------:R-:W-:Y:S05]  /*0ff0*/  @!P1 BRA `(.L_x_411) ;  /* 0xfffffa3000009947 */ /* 0x000fea000383ffff */
[----:B------:R-:W-:Y:S05]  /*1000*/  BSYNC B0 ;  /* 0x0000000000007941 */ /* 0x000fea0003800000 */
.L_x_405:
        /* <DEDUP_REMOVED lines=10> */
.L_x_403:
[----:B------:R-:W-:Y:S01]  /*10b0*/  STG.E.U16 [R18.64], RZ ;  /* 0x000000ff12007986 */ /* 0x000fe2000c101508 */
[----:B------:R-:W-:Y:S05]  /*10c0*/  EXIT ;  /* 0x000000000000794d */ /* 0x000fea0003800000 */
        .weak           $__internal_23_$__cuda_sm20_div_s64
        .type           $__internal_23_$__cuda_sm20_div_s64,@function
        .size           $__internal_23_$__cuda_sm20_div_s64,(.L_x_800 - $__internal_23_$__cuda_sm20_div_s64)
$__internal_23_$__cuda_sm20_div_s64:
        /* <DEDUP_REMOVED lines=66> */
[----:B------:R-:W-:Y:S06]  /*14f0*/  RET.REL.NODEC R6 `(_ZN2at6native49_GLOBAL__N__09e94e3a_16_AveragePool3d_cu_a8eae74c29avg_pool3d_cuda_update_outputILi7EN3c104HalfEfEEvNS_27GenericPackedTensorAccessorIKT0_Lm4ENS_16DefaultPtrTraitsElEENS5_IS6_Lm4ES8_lEEiiiiiiiibii) ;  /* 0xffffeb0006007950 */ /* 0x000fec0003c3ffff */
.L_x_413:
        /* <DEDUP_REMOVED lines=16> */
.L_x_800:


//--------------------- .text._ZN2at6native49_GLOBAL__N__09e94e3a_16_AveragePool3d_cu_a8eae74c29avg_pool3d_cuda_update_outputILi6EN3c104HalfEfEEvNS_27GenericPackedTensorAccessorIKT0_Lm4ENS_16DefaultPtrTraitsElEENS5_IS6_Lm4ES8_lEEiiiiiiiibii --------------------------
	.section	.text._ZN2at6native49_GLOBAL__N__09e94e3a_16_AveragePool3d_cu_a8eae74c29avg_pool3d_cuda_update_outputILi6EN3c104HalfEfEEvNS_27GenericPackedTensorAccessorIKT0_Lm4ENS_16DefaultPtrTraitsElEENS5_IS6_Lm4ES8_lEEiiiiiiiibii,"ax",@progbits
	.sectioninfo	@"SHI_REGISTERS=48"
	.align	128
.text._ZN2at6native49_GLOBAL__N__09e94e3a_16_AveragePool3d_cu_a8eae74c29avg_pool3d_cuda_update_outputILi6EN3c104HalfEfEEvNS_27GenericPackedTensorAccessorIKT0_Lm4ENS_16DefaultPtrTraitsElEENS5_IS6_Lm4ES8_lEEiiiiiiiibii:
        .type           _ZN2at6native49_GLOBAL__N__09e94e3a_16_AveragePool3d_cu_a8eae74c29avg_pool3d_cuda_update_outputILi6EN3c104HalfEfEEvNS_27GenericPackedTensorAccessorIKT0_Lm4ENS_16DefaultPtrTraitsElEENS5_IS6_Lm4ES8_lEEiiiiiiiibii,@function
        .size           _ZN2at6native49_GLOBAL__N__09e94e3a_16_AveragePool3d_cu_a8eae74c29avg_pool3d_cuda_update_outputILi6EN3c104HalfEfEEvNS_27GenericPackedTensorAccessorIKT0_Lm4ENS_16DefaultPtrTraitsElEENS5_IS6_Lm4ES8_lEEiiiiiiiibii,(.L_x_802 - _ZN2at6native49_GLOBAL__N__09e94e3a_16_AveragePool3d_cu_a8eae74c29avg_pool3d_cuda_update_outputILi6EN3c104HalfEfEEvNS_27GenericPackedTensorAccessorIKT0_Lm4ENS_16DefaultPtrTraitsElEENS5_IS6_Lm4ES8_lEEiiiiiiiibii)
        .other          _ZN2at6native49_GLOBAL__N__09e94e3a_16_AveragePool3d_cu_a8eae74c29avg_pool3d_cuda_update_outputILi6EN3c104HalfEfEEvNS_27GenericPackedTensorAccessorIKT0_Lm4ENS_16DefaultPtrTraitsElEENS5_IS6_Lm4ES8_lEEiiiiiiiibii,@"STO_CUDA_ENTRY STV_DEFAULT"
_ZN2at6native49_GLOBAL__N__09e94e3a_16_AveragePool3d_cu_a8eae74c29avg_pool3d_cuda_update_outputILi6EN3c104HalfEfEEvNS_27GenericPackedTensorAccessorIKT0_Lm4ENS_16DefaultPtrTraitsElEENS5_IS6_Lm4ES8_lEEiiiiiiiibii:
        /* <DEDUP_REMOVED lines=13> */
[----:B------:R-:W-:Y:S05]  /*00d0*/  CALL.REL.NOINC `($__internal_24_$__cuda_sm20_div_s64) ;  /* 0x00000ff000007944 */ /* 0x000fea0003c00000 */
[----:B------:R-:W-:-:S05]  /*00e0*/  IADD3 R4, -R16, RZ, RZ ;  /* 0x000000ff10047210 */ /* 0x000fca0007ffe1ff */
[----:B------:R-:W-:Y:S01]  /*00f0*/  IMAD R9, R4, c[0x0][0x1b8], R3 ;  /* 0x00006e0004097a24 */ /* 0x000fe200078e0203 */
[----:B------:R-:W-:Y:S05]  /*0100*/  BRA `(.L_x_415) ;  /* 0x0000014000007947 */ /* 0x000fea0003800000 */
.L_x_414:
        /* <DEDUP_REMOVED lines=20> */
.L_x_415:
        /* <DEDUP_REMOVED lines=90> */
.L_x_417:
        /* <DEDUP_REMOVED lines=19> */
.L_x_425:
        /* <DEDUP_REMOVED lines=17> */
.L_x_424:
        /* <DEDUP_REMOVED lines=46> */
.L_x_420:
[----:B------:R-:W-:Y:S05]  /*0d10*/  BSYNC B1 ;  /* 0x0000000000017941 */ /* 0x000fea0003800000 */
.L_x_419:
        /* <DEDUP_REMOVED lines=17> */
.L_x_423:
        /* <DEDUP_REMOVED lines=25> */
.L_x_422:
[----:B------:R-:W-:Y:S05]  /*0fc0*/  BSYNC B1 ;  /* 0x0000000000017941 */ /* 0x000fea0003800000 */
.L_x_421:
[----:B------:R-:W-:-:S04]  /*0fd0*/  IADD3 R4, P2, R4, 0x1, RZ ;  /* 0x0000000104047810 */ /* 0x000fc80007f5e0ff */
[----:B------:R-:W-:Y:S01]  /*0fe0*/  IADD3.X R2, RZ, R2, RZ, P2, !PT ;  /* 0x00000002ff027210 */ /* 0x000fe200017fe4ff */
[----:B------:R-:W-:Y:S05]  /*0ff0*/  @!P1 BRA `(.L_x_424) ;  /* 0xfffffa3000009947 */ /* 0x000fea000383ffff */
[----:B------:R-:W-:Y:S05]  /*1000*/  BSYNC B0 ;  /* 0x0000000000007941 */ /* 0x000fea0003800000 */
.L_x_418:
        /* <DEDUP_REMOVED lines=10> */
.L_x_416:
[----:B------:R-:W-:Y:S01]  /*10b0*/  STG.E.U16 [R18.64], RZ ;  /* 0x000000ff12007986 */ /* 0x000fe2000c101508 */
[----:B------:R-:W-:Y:S05]  /*10c0*/  EXIT ;  /* 0x000000000000794d */ /* 0x000fea0003800000 */
        .weak           $__internal_24_$__cuda_sm20_div_s64
        .type           $__internal_24_$__cuda_sm20_div_s64,@function
        .size           $__internal_24_$__cuda_sm20_div_s64,(.L_x_802 - $__internal_24_$__cuda_sm20_div_s64)
$__internal_24_$__cuda_sm20_div_s64:
        /* <DEDUP_REMOVED lines=66> */
[----:B------:R-:W-:Y:S06]  /*14f0*/  RET.REL.NODEC R6 `(_ZN2at6native49_GLOBAL__N__09e94e3a_16_AveragePool3d_cu_a8eae74c29avg_pool3d_cuda_update_outputILi6EN3c104HalfEfEEvNS_27GenericPackedTensorAccessorIKT0_Lm4ENS_16DefaultPtrTraitsElEENS5_IS6_Lm4ES8_lEEiiiiiiiibii) ;  /* 0xffffeb0006007950 */ /* 0x000fec0003c3ffff */
.L_x_426:
        /* <DEDUP_REMOVED lines=16> */
.L_x_802:


//--------------------- .text._ZN2at6native49_GLOBAL__N__09e94e3a_16_AveragePool3d_cu_a8eae74c29avg_pool3d_cuda_update_outputILi5EN3c104HalfEfEEvNS_27GenericPackedTensorAccessorIKT0_Lm4ENS_16DefaultPtrTraitsElEENS5_IS6_Lm4ES8_lEEiiiiiiiibii --------------------------
	.section	.text._ZN2at6native49_GLOBAL__N__09e94e3a_16_AveragePool3d_cu_a8eae74c29avg_pool3d_cuda_update_outputILi5EN3c104HalfEfEEvNS_27GenericPackedTensorAccessorIKT0_Lm4ENS_16DefaultPtrTraitsElEENS5_IS6_Lm4ES8_lEEiiiiiiiibii,"ax",@progbits
	.sectioninfo	@"SHI_REGISTERS=48"
	.align	128
.text._ZN2at6native49_GLOBAL__N__09e94e3a_16_AveragePool3d_cu_a8eae74c29avg_pool3d_cuda_update_outputILi5EN3c104HalfEfEEvNS_27GenericPackedTensorAccessorIKT0_Lm4ENS_16DefaultPtrTraitsElEENS5_IS6_Lm4ES8_lEEiiiiiiiibii:
        .type           _ZN2at6native49_GLOBAL__N__09e94e3a_16_AveragePool3d_cu_a8eae74c29avg_pool3d_cuda_update_outputILi5EN3c104HalfEfEEvNS_27GenericPackedTensorAccessorIKT0_Lm4ENS_16DefaultPtrTraitsElEENS5_IS6_Lm4ES8_lEEiiiiiiiibii,@function
        .size           _ZN2at6native49_GLOBAL__N__09e94e3a_16_AveragePool3d_cu_a8eae74c29avg_pool3d_cuda_update_outputILi5EN3c104HalfEfEEvNS_27GenericPackedTensorAccessorIKT0_Lm4ENS_16DefaultPtrTraitsElEENS5_IS6_Lm4ES8_lEEiiiiiiiibii,(.L_x_804 - _ZN2at6native49_GLOBAL__N__09e94e3a_16_AveragePool3d_cu_a8eae74c29avg_pool3d_cuda_update_outputILi5EN3c104HalfEfEEvNS_27GenericPackedTensorAccessorIKT0_Lm4ENS_16DefaultPtrTraitsElEENS5_IS6_Lm4ES8_lEEiiiiiiiibii)
        .other          _ZN2at6native49_GLOBAL__N__09e94e3a_16_AveragePool3d_cu_a8eae74c29avg_pool3d_cuda_update_outputILi5EN3c104HalfEfEEvNS_27GenericPackedTensorAccessorIKT0_Lm4ENS_16DefaultPtrTraitsElEENS5_IS6_Lm4ES8_lEEiiiiiiiibii,@"STO_CUDA_ENTRY STV_DEFAULT"
_ZN2at6native49_GLOBAL__N__09e94e3a_16_AveragePool3d_cu_a8eae74c29avg_pool3d_cuda_update_outputILi5EN3c104HalfEfEEvNS_27GenericPackedTensorAccessorIKT0_Lm4ENS_16DefaultPtrTraitsElEENS5_IS6_Lm4ES8_lEEiiiiiiiibii:
        /* <DEDUP_REMOVED lines=13> */
[----:B------:R-:W-:Y:S05]  /*00d0*/  CALL.REL.NOINC `($__internal_25_$__cuda_sm20_div_s64) ;  /* 0x00000ff000007944 */ /* 0x000fea0003c00000 */
[----:B------:R-:W-:-:S05]  /*00e0*/  IADD3 R4, -R16, RZ, RZ ;  /* 0x000000ff10047210 */ /* 0x000fca0007ffe1ff */
[----:B------:R-:W-:Y:S01]  /*00f0*/  IMAD R9, R4, c[0x0][0x1b8], R3 ;  /* 0x00006e0004097a24 */ /* 0x000fe200078e0203 */
[----:B------:R-:W-:Y:S05]  /*0100*/  BRA `(.L_x_428) ;  /* 0x0000014000007947 */ /* 0x000fea0003800000 */
.L_x_427:
        /* <DEDUP_REMOVED lines=20> */
.L_x_428:
        /* <DEDUP_REMOVED lines=90> */
.L_x_430:
        /* <DEDUP_REMOVED lines=19> */
.L_x_438:
        /* <DEDUP_REMOVED lines=17> */
.L_x_437:
        /* <DEDUP_REMOVED lines=46> */
.L_x_433:
[----:B------:R-:W-:Y:S05]  /*0d10*/  BSYNC B1 ;  /* 0x0000000000017941 */ /* 0x000fea0003800000 */
.L_x_432:
        /* <DEDUP_REMOVED lines=17> */
.L_x_436:
        /* <DEDUP_REMOVED lines=25> */
.L_x_435:
[----:B------:R-:W-:Y:S05]  /*0fc0*/  BSYNC B1 ;  /* 0x0000000000017941 */ /* 0x000fea0003800000 */
.L_x_434:
[----:B------:R-:W-:-:S04]  /*0fd0*/  IADD3 R4, P2, R4, 0x1, RZ ;  /* 0x0000000104047810 */ /* 0x000fc80007f5e0ff */
[----:B------:R-:W-:Y:S01]  /*0fe0*/  IADD3.X R2, RZ, R2, RZ, P2, !PT ;  /* 0x00000002ff027210 */ /* 0x000fe200017fe4ff */
[----:B------:R-:W-:Y:S05]  /*0ff0*/  @!P1 BRA `(.L_x_437) ;  /* 0xfffffa3000009947 */ /* 0x000fea000383ffff */
[----:B------:R-:W-:Y:S05]  /*1000*/  BSYNC B0 ;  /* 0x0000000000007941 */ /* 0x000fea0003800000 */
.L_x_431:
        /* <DEDUP_REMOVED lines=10> */
.L_x_429:
[----:B------:R-:W-:Y:S01]  /*10b0*/  STG.E.U16 [R18.64], RZ ;  /* 0x000000ff12007986 */ /* 0x000fe2000c101508 */
[----:B------:R-:W-:Y:S05]  /*10c0*/  EXIT ;  /* 0x000000000000794d */ /* 0x000fea0003800000 */
        .weak           $__internal_25_$__cuda_sm20_div_s64
        .type           $__internal_25_$__cuda_sm20_div_s64,@function
        .size           $__internal_25_$__cuda_sm20_div_s64,(.L_x_804 - $__internal_25_$__cuda_sm20_div_s64)
$__internal_25_$__cuda_sm20_div_s64:
        /* <DEDUP_REMOVED lines=66> */
[----:B------:R-:W-:Y:S06]  /*14f0*/  RET.REL.NODEC R6 `(_ZN2at6native49_GLOBAL__N__09e94e3a_16_AveragePool3d_cu_a8eae74c29avg_pool3d_cuda_update_outputILi5EN3c104HalfEfEEvNS_27GenericPackedTensorAccessorIKT0_Lm4ENS_16DefaultPtrTraitsElEENS5_IS6_Lm4ES8_lEEiiiiiiiibii) ;  /* 0xffffeb0006007950 */ /* 0x000fec0003c3ffff */
.L_x_439:
        /* <DEDUP_REMOVED lines=16> */
.L_x_804:


//--------------------- .text._ZN2at6native49_GLOBAL__N__09e94e3a_16_AveragePool3d_cu_a8eae74c29avg_pool3d_cuda_update_outputILi4EN3c104HalfEfEEvNS_27GenericPackedTensorAccessorIKT0_Lm4ENS_16DefaultPtrTraitsElEENS5_IS6_Lm4ES8_lEEiiiiiiiibii --------------------------
	.section	.text._ZN2at6native49_GLOBAL__N__09e94e3a_16_AveragePool3d_cu_a8eae74c29avg_pool3d_cuda_update_outputILi4EN3c104HalfEfEEvNS_27GenericPackedTensorAccessorIKT0_Lm4ENS_16DefaultPtrTraitsElEENS5_IS6_Lm4ES8_lEEiiiiiiiibii,"ax",@progbits
	.sectioninfo	@"SHI_REGISTERS=48"
	.align	128
.text._ZN2at6native49_GLOBAL__N__09e94e3a_16_AveragePool3d_cu_a8eae74c29avg_pool3d_cuda_update_outputILi4EN3c104HalfEfEEvNS_27GenericPackedTensorAccessorIKT0_Lm4ENS_16DefaultPtrTraitsElEENS5_IS6_Lm4ES8_lEEiiiiiiiibii:
        .type           _ZN2at6native49_GLOBAL__N__09e94e3a_16_AveragePool3d_cu_a8eae74c29avg_pool3d_cuda_update_outputILi4EN3c104HalfEfEEvNS_27GenericPackedTensorAccessorIKT0_Lm4ENS_16DefaultPtrTraitsElEENS5_IS6_Lm4ES8_lEEiiiiiiiibii,@function
        .size           _ZN2at6native49_GLOBAL__N__09e94e3a_16_AveragePool3d_cu_a8eae74c29avg_pool3d_cuda_update_outputILi4EN3c104HalfEfEEvNS_27GenericPackedTensorAccessorIKT0_Lm4ENS_16DefaultPtrTraitsElEENS5_IS6_Lm4ES8_lEEiiiiiiiibii,(.L_x_806 - _ZN2at6native49_GLOBAL__N__09e94e3a_16_AveragePool3d_cu_a8eae74c29avg_pool3d_cuda_update_outputILi4EN3c104HalfEfEEvNS_27GenericPackedTensorAccessorIKT0_Lm4ENS_16DefaultPtrTraitsElEENS5_IS6_Lm4ES8_lEEiiiiiiiibii)
        .other          _ZN2at6native49_GLOBAL__N__09e94e3a_16_AveragePool3d_cu_a8eae74c29avg_pool3d_cuda_update_outputILi4EN3c104HalfEfEEvNS_27GenericPackedTensorAccessorIKT0_Lm4ENS_16DefaultPtrTraitsElEENS5_IS6_Lm4ES8_lEEiiiiiiiibii,@"STO_CUDA_ENTRY STV_DEFAULT"
_ZN2at6native49_GLOBAL__N__09e94e3a_16_AveragePool3d_cu_a8eae74c29avg_pool3d_cuda_update_outputILi4EN3c104HalfEfEEvNS_27GenericPackedTensorAccessorIKT0_Lm4ENS_16DefaultPtrTraitsElEENS5_IS6_Lm4ES8_lEEiiiiiiiibii:
        /* <DEDUP_REMOVED lines=13> */
[----:B------:R-:W-:Y:S05]  /*00d0*/  CALL.REL.NOINC `($__internal_26_$__cuda_sm20_div_s64) ;  /* 0x00000ff000007944 */ /* 0x000fea0003c00000 */
[----:B------:R-:W-:-:S05]  /*00e0*/  IADD3 R4, -R16, RZ, RZ ;  /* 0x000000ff10047210 */ /* 0x000fca0007ffe1ff */
[----:B------:R-:W-:Y:S01]  /*00f0*/  IMAD R9, R4, c[0x0][0x1b8], R3 ;  /* 0x00006e0004097a24 */ /* 0x000fe200078e0203 */
[----:B------:R-:W-:Y:S05]  /*0100*/  BRA `(.L_x_441) ;  /* 0x0000014000007947 */ /* 0x000fea0003800000 */
.L_x_440:
        /* <DEDUP_REMOVED lines=20> */
.L_x_441:
        /* <DEDUP_REMOVED lines=90> */
.L_x_443:
        /* <DEDUP_REMOVED lines=19> */
.L_x_451:
        /* <DEDUP_REMOVED lines=17> */
.L_x_450:
        /* <DEDUP_REMOVED lines=46> */
.L_x_446:
[----:B------:R-:W-:Y:S05]  /*0d10*/  BSYNC B1 ;  /* 0x0000000000017941 */ /* 0x000fea0003800000 */
.L_x_445:
        /* <DEDUP_REMOVED lines=17> */
.L_x_449:
        /* <DEDUP_REMOVED lines=25> */
.L_x_448:
[----:B------:R-:W-:Y:S05]  /*0fc0*/  BSYNC B1 ;  /* 0x0000000000017941 */ /* 0x000fea0003800000 */
.L_x_447:
[----:B------:R-:W-:-:S04]  /*0fd0*/  IADD3 R4, P2, R4, 0x1, RZ ;  /* 0x0000000104047810 */ /* 0x000fc80007f5e0ff */
[----:B------:R-:W-:Y:S01]  /*0fe0*/  IADD3.X R2, RZ, R2, RZ, P2, !PT ;  /* 0x00000002ff027210 */ /* 0x000fe200017fe4ff */
[----:B------:R-:W-:Y:S05]  /*0ff0*/  @!P1 BRA `(.L_x_450) ;  /* 0xfffffa3000009947 */ /* 0x000fea000383ffff */
[----:B------:R-:W-:Y:S05]  /*1000*/  BSYNC B0 ;  /* 0x0000000000007941 */ /* 0x000fea0003800000 */
.L_x_444:
        /* <DEDUP_REMOVED lines=10> */
.L_x_442:
[----:B------:R-:W-:Y:S01]  /*10b0*/  STG.E.U16 [R18.64], RZ ;  /* 0x000000ff12007986 */ /* 0x000fe2000c101508 */
[----:B------:R-:W-:Y:S05]  /*10c0*/  EXIT ;  /* 0x000000000000794d */ /* 0x000fea0003800000 */
        .weak           $__internal_26_$__cuda_sm20_div_s64
        .type           $__internal_26_$__cuda_sm20_div_s64,@function
        .size           $__internal_26_$__cuda_sm20_div_s64,(.L_x_806 - $__internal_26_$__cuda_sm20_div_s64)
$__internal_26_$__cuda_sm20_div_s64:
        /* <DEDUP_REMOVED lines=66> */
[----:B------:R-:W-:Y:S06]  /*14f0*/  RET.REL.NODEC R6 `(_ZN2at6native49_GLOBAL__N__09e94e3a_16_AveragePool3d_cu_a8eae74c29avg_pool3d_cuda_update_outputILi4EN3c104HalfEfEEvNS_27GenericPackedTensorAccessorIKT0_Lm4ENS_16DefaultPtrTraitsElEENS5_IS6_Lm4ES8_lEEiiiiiiiibii) ;  /* 0xffffeb0006007950 */ /* 0x000fec0003c3ffff */
.L_x_452:
        /* <DEDUP_REMOVED lines=16> */
.L_x_806:


//--------------------- .text._ZN2at6native49_GLOBAL__N__09e94e3a_16_AveragePool3d_cu_a8eae74c29avg_pool3d_cuda_update_outputILi3EN3c104HalfEfEEvNS_27GenericPackedTensorAccessorIKT0_Lm4ENS_16DefaultPtrTraitsElEENS5_IS6_Lm4ES8_lEEiiiiiiiibii --------------------------
	.section	.text._ZN2at6native49_GLOBAL__N__09e94e3a_16_AveragePool3d_cu_a8eae74c29avg_pool3d_cuda_update_outputILi3EN3c104HalfEfEEvNS_27GenericPackedTensorAccessorIKT0_Lm4ENS_16DefaultPtrTraitsElEENS5_IS6_Lm4ES8_lEEiiiiiiiibii,"ax",@progbits
	.sectioninfo	@"SHI_REGISTERS=48"
	.align	128
.text._ZN2at6native49_GLOBAL__N__09e94e3a_16_AveragePool3d_cu_a8eae74c29avg_pool3d_cuda_update_outputILi3EN3c104HalfEfEEvNS_27GenericPackedTensorAccessorIKT0_Lm4ENS_16DefaultPtrTraitsElEENS5_IS6_Lm4ES8_lEEiiiiiiiibii:
        .type           _ZN2at6native49_GLOBAL__N__09e94e3a_16_AveragePool3d_cu_a8eae74c29avg_pool3d_cuda_update_outputILi3EN3c104HalfEfEEvNS_27GenericPackedTensorAccessorIKT0_Lm4ENS_16DefaultPtrTraitsElEENS5_IS6_Lm4ES8_lEEiiiiiiiibii,@function
        .size           _ZN2at6native49_GLOBAL__N__09e94e3a_16_AveragePool3d_cu_a8eae74c29avg_pool3d_cuda_update_outputILi3EN3c104HalfEfEEvNS_27GenericPackedTensorAccessorIKT0_Lm4ENS_16DefaultPtrTraitsElEENS5_IS6_Lm4ES8_lEEiiiiiiiibii,(.L_x_808 - _ZN2at6native49_GLOBAL__N__09e94e3a_16_AveragePool3d_cu_a8eae74c29avg_pool3d_cuda_update_outputILi3EN3c104HalfEfEEvNS_27GenericPackedTensorAccessorIKT0_Lm4ENS_16DefaultPtrTraitsElEENS5_IS6_Lm4ES8_lEEiiiiiiiibii)
        .other          _ZN2at6native49_GLOBAL__N__09e94e3a_16_AveragePool3d_cu_a8eae74c29avg_pool3d_cuda_update_outputILi3EN3c104HalfEfEEvNS_27GenericPackedTensorAccessorIKT0_Lm4ENS_16DefaultPtrTraitsElEENS5_IS6_Lm4ES8_lEEiiiiiiiibii,@"STO_CUDA_ENTRY STV_DEFAULT"
_ZN2at6native49_GLOBAL__N__09e94e3a_16_AveragePool3d_cu_a8eae74c29avg_pool3d_cuda_update_outputILi3EN3c104HalfEfEEvNS_27GenericPackedTensorAccessorIKT0_Lm4ENS_16DefaultPtrTraitsElEENS5_IS6_Lm4ES8_lEEiiiiiiiibii:
        /* <DEDUP_REMOVED lines=13> */
[----:B------:R-:W-:Y:S05]  /*00d0*/  CALL.REL.NOINC `($__internal_27_$__cuda_sm20_div_s64) ;  /* 0x00000ff000007944 */ /* 0x000fea0003c00000 */
[----:B------:R-:W-:-:S05]  /*00e0*/  IADD3 R4, -R16, RZ, RZ ;  /* 0x000000ff10047210 */ /* 0x000fca0007ffe1ff */
[----:B------:R-:W-:Y:S01]  /*00f0*/  IMAD R9, R4, c[0x0][0x1b8], R3 ;  /* 0x00006e0004097a24 */ /* 0x000fe200078e0203 */
[----:B------:R-:W-:Y:S05]  /*0100*/  BRA `(.L_x_454) ;  /* 0x0000014000007947 */ /* 0x000fea0003800000 */
.L_x_453:
        /* <DEDUP_REMOVED lines=20> */
.L_x_454:
        /* <DEDUP_REMOVED lines=90> */
.L_x_456:
        /* <DEDUP_REMOVED lines=19> */
.L_x_464:
        /* <DEDUP_REMOVED lines=17> */
.L_x_463:
        /* <DEDUP_REMOVED lines=46> */
.L_x_459:
[----:B------:R-:W-:Y:S05]  /*0d10*/  BSYNC B1 ;  /* 0x0000000000017941 */ /* 0x000fea0003800000 */
.L_x_458:
        /* <DEDUP_REMOVED lines=17> */
.L_x_462:
        /* <DEDUP_REMOVED lines=25> */
.L_x_461:
[----:B------:R-:W-:Y:S05]  /*0fc0*/  BSYNC B1 ;  /* 0x0000000000017941 */ /* 0x000fea0003800000 */
.L_x_460:
[----:B------:R-:W-:-:S04]  /*0fd0*/  IADD3 R4, P2, R4, 0x1, RZ ;  /* 0x0000000104047810 */ /* 0x000fc80007f5e0ff */
[----:B------:R-:W-:Y:S01]  /*0fe0*/  IADD3.X R2, RZ, R2, RZ, P2, !PT ;  /* 0x00000002ff027210 */ /* 0x000fe200017fe4ff */
[----:B------:R-:W-:Y:S05]  /*0ff0*/  @!P1 BRA `(.L_x_463) ;  /* 0xfffffa3000009947 */ /* 0x000fea000383ffff */
[----:B------:R-:W-:Y:S05]  /*1000*/  BSYNC B0 ;  /* 0x0000000000007941 */ /* 0x000fea0003800000 */
.L_x_457:
        /* <DEDUP_REMOVED lines=10> */
.L_x_455:
[----:B------:R-:W-:Y:S01]  /*10b0*/  STG.E.U16 [R18.64], RZ ;  /* 0x000000ff12007986 */ /* 0x000fe2000c101508 */
[----:B------:R-:W-:Y:S05]  /*10c0*/  EXIT ;  /* 0x000000000000794d */ /* 0x000fea0003800000 */
        .weak           $__internal_27_$__cuda_sm20_div_s64
        .type           $__internal_27_$__cuda_sm20_div_s64,@function
        .size           $__internal_27_$__cuda_sm20_div_s64,(.L_x_808 - $__internal_27_$__cuda_sm20_div_s64)
$__internal_27_$__cuda_sm20_div_s64:
        /* <DEDUP_REMOVED lines=66> */
[----:B------:R-:W-:Y:S06]  /*14f0*/  RET.REL.NODEC R6 `(_ZN2at6native49_GLOBAL__N__09e94e3a_16_AveragePool3d_cu_a8eae74c29avg_pool3d_cuda_update_outputILi3EN3c104HalfEfEEvNS_27GenericPackedTensorAccessorIKT0_Lm4ENS_16DefaultPtrTraitsElEENS5_IS6_Lm4ES8_lEEiiiiiiiibii) ;  /* 0xffffeb0006007950 */ /* 0x000fec0003c3ffff */
.L_x_465:
        /* <DEDUP_REMOVED lines=16> */
.L_x_808:


//--------------------- .text._ZN2at6native49_GLOBAL__N__09e94e3a_16_AveragePool3d_cu_a8eae74c29avg_pool3d_cuda_update_outputILi2EN3c104HalfEfEEvNS_27GenericPackedTensorAccessorIKT0_Lm4ENS_16DefaultPtrTraitsElEENS5_IS6_Lm4ES8_lEEiiiiiiiibii --------------------------
	.section	.text._ZN2at6native49_GLOBAL__N__09e94e3a_16_AveragePool3d_cu_a8eae74c29avg_pool3d_cuda_update_outputILi2EN3c104HalfEfEEvNS_27GenericPackedTensorAccessorIKT0_Lm4ENS_16DefaultPtrTraitsElEENS5_IS6_Lm4ES8_lEEiiiiiiiibii,"ax",@progbits
	.sectioninfo	@"SHI_REGISTERS=48"
	.align	128
.text._ZN2at6native49_GLOBAL__N__09e94e3a_16_AveragePool3d_cu_a8eae74c29avg_pool3d_cuda_update_outputILi2EN3c104HalfEfEEvNS_27GenericPackedTensorAccessorIKT0_Lm4ENS_16DefaultPtrTraitsElEENS5_IS6_Lm4ES8_lEEiiiiiiiibii:
        .type           _ZN2at6native49_GLOBAL__N__09e94e3a_16_AveragePool3d_cu_a8eae74c29avg_pool3d_cuda_update_outputILi2EN3c104HalfEfEEvNS_27GenericPackedTensorAccessorIKT0_Lm4ENS_16DefaultPtrTraitsElEENS5_IS6_Lm4ES8_lEEiiiiiiiibii,@function
        .size           _ZN2at6native49_GLOBAL__N__09e94e3a_16_AveragePool3d_cu_a8eae74c29avg_pool3d_cuda_update_outputILi2EN3c104HalfEfEEvNS_27GenericPackedTensorAccessorIKT0_Lm4ENS_16DefaultPtrTraitsElEENS5_IS6_Lm4ES8_lEEiiiiiiiibii,(.L_x_810 - _ZN2at6native49_GLOBAL__N__09e94e3a_16_AveragePool3d_cu_a8eae74c29avg_pool3d_cuda_update_outputILi2EN3c104HalfEfEEvNS_27GenericPackedTensorAccessorIKT0_Lm4ENS_16DefaultPtrTraitsElEENS5_IS6_Lm4ES8_lEEiiiiiiiibii)
        .other          _ZN2at6native49_GLOBAL__N__09e94e3a_16_AveragePool3d_cu_a8eae74c29avg_pool3d_cuda_update_outputILi2EN3c104HalfEfEEvNS_27GenericPackedTensorAccessorIKT0_Lm4ENS_16DefaultPtrTraitsElEENS5_IS6_Lm4ES8_lEEiiiiiiiibii,@"STO_CUDA_ENTRY STV_DEFAULT"
_ZN2at6native49_GLOBAL__N__09e94e3a_16_AveragePool3d_cu_a8eae74c29avg_pool3d_cuda_update_outputILi2EN3c104HalfEfEEvNS_27GenericPackedTensorAccessorIKT0_Lm4ENS_16DefaultPtrTraitsElEENS5_IS6_Lm4ES8_lEEiiiiiiiibii:
        /* <DEDUP_REMOVED lines=13> */
[----:B------:R-:W-:Y:S05]  /*00d0*/  CALL.REL.NOINC `($__internal_28_$__cuda_sm20_div_s64) ;  /* 0x00000ff000007944 */ /* 0x000fea0003c00000 */
[----:B------:R-:W-:-:S05]  /*00e0*/  IADD3 R4, -R16, RZ, RZ ;  /* 0x000000ff10047210 */ /* 0x000fca0007ffe1ff */
[----:B------:R-:W-:Y:S01]  /*00f0*/  IMAD R9, R4, c[0x0][0x1b8], R3 ;  /* 0x00006e0004097a24 */ /* 0x000fe200078e0203 */
[----:B------:R-:W-:Y:S05]  /*0100*/  BRA `(.L_x_467) ;  /* 0x0000014000007947 */ /* 0x000fea0003800000 */
.L_x_466:
        /* <DEDUP_REMOVED lines=20> */
.L_x_467:
        /* <DEDUP_REMOVED lines=90> */
.L_x_469:
        /* <DEDUP_REMOVED lines=19> */
.L_x_477:
        /* <DEDUP_REMOVED lines=17> */
.L_x_476:
        /* <DEDUP_REMOVED lines=46> */
.L_x_472:
[----:B------:R-:W-:Y:S05]  /*0d10*/  BSYNC B1 ;  /* 0x0000000000017941 */ /* 0x000fea0003800000 */
.L_x_471:
        /* <DEDUP_REMOVED lines=17> */
.L_x_475:
        /* <DEDUP_REMOVED lines=25> */
.L_x_474:
[----:B------:R-:W-:Y:S05]  /*0fc0*/  BSYNC B1 ;  /* 0x0000000000017941 */ /* 0x000fea0003800000 */
.L_x_473:
[----:B------:R-:W-:-:S04]  /*0fd0*/  IADD3 R4, P2, R4, 0x1, RZ ;  /* 0x0000000104047810 */ /* 0x000fc80007f5e0ff */
[----:B------:R-:W-:Y:S01]  /*0fe0*/  IADD3.X R2, RZ, R2, RZ, P2, !PT ;  /* 0x00000002ff027210 */ /* 0x000fe200017fe4ff */
[----:B------:R-:W-:Y:S05]  /*0ff0*/  @!P1 BRA `(.L_x_476) ;  /* 0xfffffa3000009947 */ /* 0x000fea000383ffff */
[----:B------:R-:W-:Y:S05]  /*1000*/  BSYNC B0 ;  /* 0x0000000000007941 */ /* 0x000fea0003800000 */
.L_x_470:
        /* <DEDUP_REMOVED lines=10> */
.L_x_468:
[----:B------:R-:W-:Y:S01]  /*10b0*/  STG.E.U16 [R18.64], RZ ;  /* 0x000000ff12007986 */ /* 0x000fe2000c101508 */
[----:B------:R-:W-:Y:S05]  /*10c0*/  EXIT ;  /* 0x000000000000794d */ /* 0x000fea0003800000 */
        .weak           $__internal_28_$__cuda_sm20_div_s64
        .type           $__internal_28_$__cuda_sm20_div_s64,@function
        .size           $__internal_28_$__cuda_sm20_div_s64,(.L_x_810 - $__internal_28_$__cuda_sm20_div_s64)
$__internal_28_$__cuda_sm20_div_s64:
        /* <DEDUP_REMOVED lines=66> */
[----:B------:R-:W-:Y:S06]  /*14f0*/  RET.REL.NODEC R6 `(_ZN2at6native49_GLOBAL__N__09e94e3a_16_AveragePool3d_cu_a8eae74c29avg_pool3d_cuda_update_outputILi2EN3c104HalfEfEEvNS_27GenericPackedTensorAccessorIKT0_Lm4ENS_16DefaultPtrTraitsElEENS5_IS6_Lm4ES8_lEEiiiiiiiibii) ;  /* 0xffffeb0006007950 */ /* 0x000fec0003c3ffff */
.L_x_478:
        /* <DEDUP_REMOVED lines=16> */
.L_x_810:


//--------------------- .text._ZN2at6native49_GLOBAL__N__09e94e3a_16_AveragePool3d_cu_a8eae74c29avg_pool3d_cuda_update_outputILi1EN3c104HalfEfEEvNS_27GenericPackedTensorAccessorIKT0_Lm4ENS_16DefaultPtrTraitsElEENS5_IS6_Lm4ES8_lEEiiiiiiiibii --------------------------
	.section	.text._ZN2at6native49_GLOBAL__N__09e94e3a_16_AveragePool3d_cu_a8eae74c29avg_pool3d_cuda_update_outputILi1EN3c104HalfEfEEvNS_27GenericPackedTensorAccessorIKT0_Lm4ENS_16DefaultPtrTraitsElEENS5_IS6_Lm4ES8_lEEiiiiiiiibii,"ax",@progbits
	.sectioninfo	@"SHI_REGISTERS=48"
	.align	128
.text._ZN2at6native49_GLOBAL__N__09e94e3a_16_AveragePool3d_cu_a8eae74c29avg_pool3d_cuda_update_outputILi1EN3c104HalfEfEEvNS_27GenericPackedTensorAccessorIKT0_Lm4ENS_16DefaultPtrTraitsElEENS5_IS6_Lm4ES8_lEEiiiiiiiibii:
        .type           _ZN2at6native49_GLOBAL__N__09e94e3a_16_AveragePool3d_cu_a8eae74c29avg_pool3d_cuda_update_outputILi1EN3c104HalfEfEEvNS_27GenericPackedTensorAccessorIKT0_Lm4ENS_16DefaultPtrTraitsElEENS5_IS6_Lm4ES8_lEEiiiiiiiibii,@function
        .size           _ZN2at6native49_GLOBAL__N__09e94e3a_16_AveragePool3d_cu_a8eae74c29avg_pool3d_cuda_update_outputILi1EN3c104HalfEfEEvNS_27GenericPackedTensorAccessorIKT0_Lm4ENS_16DefaultPtrTraitsElEENS5_IS6_Lm4ES8_lEEiiiiiiiibii,(.L_x_812 - _ZN2at6native49_GLOBAL__N__09e94e3a_16_AveragePool3d_cu_a8eae74c29avg_pool3d_cuda_update_outputILi1EN3c104HalfEfEEvNS_27GenericPackedTensorAccessorIKT0_Lm4ENS_16DefaultPtrTraitsElEENS5_IS6_Lm4ES8_lEEiiiiiiiibii)
        .other          _ZN2at6native49_GLOBAL__N__09e94e3a_16_AveragePool3d_cu_a8eae74c29avg_pool3d_cuda_update_outputILi1EN3c104HalfEfEEvNS_27GenericPackedTensorAccessorIKT0_Lm4ENS_16DefaultPtrTraitsElEENS5_IS6_Lm4ES8_lEEiiiiiiiibii,@"STO_CUDA_ENTRY STV_DEFAULT"
_ZN2at6native49_GLOBAL__N__09e94e3a_16_AveragePool3d_cu_a8eae74c29avg_pool3d_cuda_update_outputILi1EN3c104HalfEfEEvNS_27GenericPackedTensorAccessorIKT0_Lm4ENS_16DefaultPtrTraitsElEENS5_IS6_Lm4ES8_lEEiiiiiiiibii:
        /* <DEDUP_REMOVED lines=13> */
[----:B------:R-:W-:Y:S05]  /*00d0*/  CALL.REL.NOINC `($__internal_29_$__cuda_sm20_div_s64) ;  /* 0x00000ff000007944 */ /* 0x000fea0003c00000 */
[----:B------:R-:W-:-:S05]  /*00e0*/  IADD3 R4, -R16, RZ, RZ ;  /* 0x000000ff10047210 */ /* 0x000fca0007ffe1ff */
[----:B------:R-:W-:Y:S01]  /*00f0*/  IMAD R9, R4, c[0x0][0x1b8], R3 ;  /* 0x00006e0004097a24 */ /* 0x000fe200078e0203 */
[----:B------:R-:W-:Y:S05]  /*0100*/  BRA `(.L_x_480) ;  /* 0x0000014000007947 */ /* 0x000fea0003800000 */
.L_x_479:
        /* <DEDUP_REMOVED lines=20> */
.L_x_480:
        /* <DEDUP_REMOVED lines=90> */
.L_x_482:
        /* <DEDUP_REMOVED lines=19> */
.L_x_490:
        /* <DEDUP_REMOVED lines=17> */
.L_x_489:
        /* <DEDUP_REMOVED lines=46> */
.L_x_485:
[----:B------:R-:W-:Y:S05]  /*0d10*/  BSYNC B1 ;  /* 0x0000000000017941 */ /* 0x000fea0003800000 */
.L_x_484:
        /* <DEDUP_REMOVED lines=17> */
.L_x_488:
        /* <DEDUP_REMOVED lines=25> */
.L_x_487:
[----:B------:R-:W-:Y:S05]  /*0fc0*/  BSYNC B1 ;  /* 0x0000000000017941 */ /* 0x000fea0003800000 */
.L_x_486:
[----:B------:R-:W-:-:S04]  /*0fd0*/  IADD3 R4, P2, R4, 0x1, RZ ;  /* 0x0000000104047810 */ /* 0x000fc80007f5e0ff */
[----:B------:R-:W-:Y:S01]  /*0fe0*/  IADD3.X R2, RZ, R2, RZ, P2, !PT ;  /* 0x00000002ff027210 */ /* 0x000fe200017fe4ff */
[----:B------:R-:W-:Y:S05]  /*0ff0*/  @!P1 BRA `(.L_x_489) ;  /* 0xfffffa3000009947 */ /* 0x000fea000383ffff */
[----:B------:R-:W-:Y:S05]  /*1000*/  BSYNC B0 ;  /* 0x0000000000007941 */ /* 0x000fea0003800000 */
.L_x_483:
        /* <DEDUP_REMOVED lines=10> */
.L_x_481:
[----:B------:R-:W-:Y:S01]  /*10b0*/  STG.E.U16 [R18.64], RZ ;  /* 0x000000ff12007986 */ /* 0x000fe2000c101508 */
[----:B------:R-:W-:Y:S05]  /*10c0*/  EXIT ;  /* 0x000000000000794d */ /* 0x000fea0003800000 */
        .weak           $__internal_29_$__cuda_sm20_div_s64
        .type           $__internal_29_$__cuda_sm20_div_s64,@function
        .size           $__internal_29_$__cuda_sm20_div_s64,(.L_x_812 - $__internal_29_$__cuda_sm20_div_s64)
$__internal_29_$__cuda_sm20_div_s64:
        /* <DEDUP_REMOVED lines=66> */
[----:B------:R-:W-:Y:S06]  /*14f0*/  RET.REL.NODEC R6 `(_ZN2at6native49_GLOBAL__N__09e94e3a_16_AveragePool3d_cu_a8eae74c29avg_pool3d_cuda_update_outputILi1EN3c104HalfEfEEvNS_27GenericPackedTensorAccessorIKT0_Lm4ENS_16DefaultPtrTraitsElEENS5_IS6_Lm4ES8_lEEiiiiiiiibii) ;  /* 0xffffeb0006007950 */ /* 0x000fec0003c3ffff */
.L_x_491:
        /* <DEDUP_REMOVED lines=16> */
.L_x_812:


//--------------------- .text._ZN2at6native49_GLOBAL__N__09e94e3a_16_AveragePool3d_cu_a8eae74c29avg_pool3d_cuda_update_outputIffEEvNS_27GenericPackedTensorAccessorIKT_Lm4ENS_16DefaultPtrTraitsElEENS3_IS4_Lm4ES6_lEEiiiiiiiiibii --------------------------
	.section	.text._ZN2at6native49_GLOBAL__N__09e94e3a_16_AveragePool3d_cu_a8eae74c29avg_pool3d_cuda_update_outputIffEEvNS_27GenericPackedTensorAccessorIKT_Lm4ENS_16DefaultPtrTraitsElEENS3_IS4_Lm4ES6_lEEiiiiiiiiibii,"ax",@progbits
	.sectioninfo	@"SHI_REGISTERS=48"
	.align	128
.text._ZN2at6native49_GLOBAL__N__09e94e3a_16_AveragePool3d_cu_a8eae74c29avg_pool3d_cuda_update_outputIffEEvNS_27GenericPackedTensorAccessorIKT_Lm4ENS_16DefaultPtrTraitsElEENS3_IS4_Lm4ES6_lEEiiiiiiiiibii:
        .type           _ZN2at6native49_GLOBAL__N__09e94e3a_16_AveragePool3d_cu_a8eae74c29avg_pool3d_cuda_update_outputIffEEvNS_27GenericPackedTensorAccessorIKT_Lm4ENS_16DefaultPtrTraitsElEENS3_IS4_Lm4ES6_lEEiiiiiiiiibii,@function
        .size           _ZN2at6native49_GLOBAL__N__09e94e3a_16_AveragePool3d_cu_a8eae74c29avg_pool3d_cuda_update_outputIffEEvNS_27GenericPackedTensorAccessorIKT_Lm4ENS_16DefaultPtrTraitsElEENS3_IS4_Lm4ES6_lEEiiiiiiiiibii,(.L_x_814 - _ZN2at6native49_GLOBAL__N__09e94e3a_16_AveragePool3d_cu_a8eae74c29avg_pool3d_cuda_update_outputIffEEvNS_27GenericPackedTensorAccessorIKT_Lm4ENS_16DefaultPtrTraitsElEENS3_IS4_Lm4ES6_lEEiiiiiiiiibii)
        .other          _ZN2at6native49_GLOBAL__N__09e94e3a_16_AveragePool3d_cu_a8eae74c29avg_pool3d_cuda_update_outputIffEEvNS_27GenericPackedTensorAccessorIKT_Lm4ENS_16DefaultPtrTraitsElEENS3_IS4_Lm4ES6_lEEiiiiiiiiibii,@"STO_CUDA_ENTRY STV_DEFAULT"
_ZN2at6native49_GLOBAL__N__09e94e3a_16_AveragePool3d_cu_a8eae74c29avg_pool3d_cuda_update_outputIffEEvNS_27GenericPackedTensorAccessorIKT_Lm4ENS_16DefaultPtrTraitsElEENS3_IS4_Lm4ES6_lEEiiiiiiiiibii:
        /* <DEDUP_REMOVED lines=13> */
[----:B------:R-:W-:Y:S05]  /*00d0*/  CALL.REL.NOINC `($__internal_30_$__cuda_sm20_div_s64) ;  /* 0x00000f8000007944 */ /* 0x000fea0003c00000 */
[----:B------:R-:W-:-:S05]  /*00e0*/  IADD3 R4, -R16, RZ, RZ ;  /* 0x000000ff10047210 */ /* 0x000fca0007ffe1ff */
[----:B------:R-:W-:Y:S01]  /*00f0*/  IMAD R7, R4, c[0x0][0x1b8], R3 ;  /* 0x00006e0004077a24 */ /* 0x000fe200078e0203 */
[----:B------:R-:W-:Y:S05]  /*0100*/  BRA `(.L_x_493) ;  /* 0x0000014000007947 */ /* 0x000fea0003800000 */
.L_x_492:
        /* <DEDUP_REMOVED lines=20> */
.L_x_493:
        /* <DEDUP_REMOVED lines=91> */
.L_x_495:
        /* <DEDUP_REMOVED lines=19> */
.L_x_503:
        /* <DEDUP_REMOVED lines=17> */
.L_x_502:
        /* <DEDUP_REMOVED lines=19> */
[----:B------:R-:W2:Y:S01]  /*0b70*/  LDG.E R26, [R26.64] ;  /* 0x000000081a1a7981 */ /* 0x000ea2000c1e1900 */
[----:B------:R-:W-:Y:S01]  /*0b80*/  ISETP.NE.AND P2, PT, R6, 0x1, PT ;  /* 0x000000010600780c */ /* 0x000fe20003f45270 */
[----:B------:R-:W-:Y:S02]  /*0b90*/  IMAD.MOV.U32 R45, RZ, RZ, R36 ;  /* 0x000000ffff2d7224 */ /* 0x000fe400078e0024 */
[----:B--2---:R-:W-:-:S10]  /*0ba0*/  FADD.FTZ R33, R33, R26 ;  /* 0x0000001a21217221 */ /* 0x004fd40000010000 */
        /* <DEDUP_REMOVED lines=12> */
[----:B------:R-:W2:Y:S03]  /*0c70*/  LDG.E R26, [R26.64] ;  /* 0x000000081a1a7981 */ /* 0x000ea6000c1e1900 */
[----:B------:R-:W-:-:S04]  /*0c80*/  @P2 IADD3 R29, R29, R31, RZ ;  /* 0x0000001f1d1d2210 */ /* 0x000fc80007ffe0ff */
[----:B------:R-:W-:-:S05]  /*0c90*/  @P2 LEA.HI.X R31, R28, c[0x0][0x164], R29, 0x2, P3 ;  /* 0x000059001c1f2a11 */ /* 0x000fca00018f141d */
[----:B------:R-:W3:Y:S01]  /*0ca0*/  @P2 LDG.E R30, [R30.64] ;  /* 0x000000081e1e2981 */ /* 0x000ee2000c1e1900 */
[----:B------:R-:W-:Y:S02]  /*0cb0*/  IMAD.MOV.U32 R45, RZ, RZ, R35 ;  /* 0x000000ffff2d7224 */ /* 0x000fe400078e0023 */
[----:B------:R-:W-:Y:S02]  /*0cc0*/  @P2 IMAD.MOV.U32 R45, RZ, RZ, R34 ;  /* 0x000000ffff2d2224 */ /* 0x000fe400078e0022 */
[----:B--2---:R-:W-:-:S04]  /*0cd0*/  FADD.FTZ R33, R33, R26 ;  /* 0x0000001a21217221 */ /* 0x004fc80000010000 */
[----:B---3--:R-:W-:Y:S02]  /*0ce0*/  @P2 FADD.FTZ R33, R33, R30 ;  /* 0x0000001e21212221 */ /* 0x008fe40000010000 */
.L_x_498:
[----:B------:R-:W-:Y:S05]  /*0cf0*/  BSYNC B1 ;  /* 0x0000000000017941 */ /* 0x000fea0003800000 */
.L_x_497:
        /* <DEDUP_REMOVED lines=17> */
.L_x_501:
[----:B------:R-:W-:Y:S02]  /*0e10*/  IMAD.MOV.U32 R26, RZ, RZ, R31 ;  /* 0x000000ffff1a7224 */ /* 0x000fe400078e001f */
[----:B------:R-:W-:Y:S01]  /*0e20*/  IMAD.MOV.U32 R27, RZ, RZ, R44 ;  /* 0x000000ffff1b7224 */ /* 0x000fe200078e002c */
[----:B------:R-:W-:-:S04]  /*0e30*/  IADD3 R30, P2, R31, R10, RZ ;  /* 0x0000000a1f1e7210 */ /* 0x000fc80007f5e0ff */
[----:B------:R-:W2:Y:S01]  /*0e40*/  LDG.E R26, [R26.64] ;  /* 0x000000081a1a7981 */ /* 0x000ea2000c1e1900 */
[----:B------:R-:W-:-:S05]  /*0e50*/  IADD3.X R31, R44, R11, RZ, P2, !PT ;  /* 0x0000000b2c1f7210 */ /* 0x000fca00017fe4ff */
[----:B------:R-:W3:Y:S01]  /*0e60*/  LDG.E R44, [R30.64] ;  /* 0x000000081e2c7981 */ /* 0x000ee2000c1e1900 */
[----:B------:R-:W-:-:S05]  /*0e70*/  IADD3 R28, P2, R30, R10, RZ ;  /* 0x0000000a1e1c7210 */ /* 0x000fca0007f5e0ff */
[----:B------:R-:W-:Y:S02]  /*0e80*/  IMAD.X R29, R31, 0x1, R11, P2 ;  /* 0x000000011f1d7824 */ /* 0x000fe400010e060b */
[----:B--2---:R-:W-:Y:S01]  /*0e90*/  FADD.FTZ R33, R26, R33 ;  /* 0x000000211a217221 */ /* 0x004fe20000010000 */
[----:B------:R-:W-:Y:S02]  /*0ea0*/  IADD3 R26, P2, R28, R10, RZ ;  /* 0x0000000a1c1a7210 */ /* 0x000fe40007f5e0ff */
[----:B------:R-:W2:Y:S03]  /*0eb0*/  LDG.E R28, [R28.64] ;  /* 0x000000081c1c7981 */ /* 0x000ea6000c1e1900 */
[----:B------:R-:W-:Y:S02]  /*0ec0*/  IMAD.X R27, R29, 0x1, R11, P2 ;  /* 0x000000011d1b7824 */ /* 0x000fe400010e060b */
[----:B---3--:R-:W-:-:S03]  /*0ed0*/  FADD.FTZ R33, R33, R44 ;  /* 0x0000002c21217221 */ /* 0x008fc60000010000 */
[----:B------:R-:W3:Y:S01]  /*0ee0*/  LDG.E R44, [R26.64] ;  /* 0x000000081a2c7981 */ /* 0x000ee2000c1e1900 */
[----:B------:R-:W-:Y:S02]  /*0ef0*/  IADD3 R45, R45, 0x4, RZ ;  /* 0x000000042d2d7810 */ /* 0x000fe40007ffe0ff */
[----:B------:R-:W-:Y:S02]  /*0f00*/  IADD3 R31, P3, R26, R10, RZ ;  /* 0x0000000a1a1f7210 */ /* 0x000fe40007f7e0ff */
[----:B------:R-:W-:Y:S01]  /*0f10*/  ISETP.GE.AND P2, PT, R45, R38, PT ;  /* 0x000000262d00720c */ /* 0x000fe20003f46270 */
[----:B--2---:R-:W-:-:S04]  /*0f20*/  FADD.FTZ R33, R33, R28 ;  /* 0x0000001c21217221 */ /* 0x004fc80000010000 */
[----:B---3--:R-:W-:Y:S01]  /*0f30*/  FADD.FTZ R33, R33, R44 ;  /* 0x0000002c21217221 */ /* 0x008fe20000010000 */
[----:B------:R-:W-:-:S07]  /*0f40*/  IADD3.X R44, R27, R11, RZ, P3, !PT ;  /* 0x0000000b1b2c7210 */ /* 0x000fce0001ffe4ff */
[----:B------:R-:W-:Y:S05]  /*0f50*/  @!P2 BRA `(.L_x_501) ;  /* 0xfffffeb00000a947 */ /* 0x000fea000383ffff */
.L_x_500:
[----:B------:R-:W-:Y:S05]  /*0f60*/  BSYNC B1 ;  /* 0x0000000000017941 */ /* 0x000fea0003800000 */
.L_x_499:
[----:B------:R-:W-:-:S05]  /*0f70*/  IADD3 R4, P2, R4, 0x1, RZ ;  /* 0x0000000104047810 */ /* 0x000fca0007f5e0ff */
[----:B------:R-:W-:Y:S01]  /*0f80*/  IMAD.X R2, RZ, RZ, R2, P2 ;  /* 0x000000ffff027224 */ /* 0x000fe200010e0602 */
[----:B------:R-:W-:Y:S05]  /*0f90*/  @!P1 BRA `(.L_x_502) ;  /* 0xfffffaa000009947 */ /* 0x000fea000383ffff */
[----:B------:R-:W-:Y:S05]  /*0fa0*/  BSYNC B0 ;  /* 0x0000000000007941 */ /* 0x000fea0003800000 */
.L_x_496:
[----:B------:R-:W-:Y:S02]  /*0fb0*/  IADD3 R39, R39, 0x1, RZ ;  /* 0x0000000127277810 */ /* 0x000fe40007ffe0ff */
[----:B------:R-:W-:Y:S02]  /*0fc0*/  IADD3 R13, P2, R13, 0x1, RZ ;  /* 0x000000010d0d7810 */ /* 0x000fe40007f5e0ff */
[----:B------:R-:W-:-:S03]  /*0fd0*/  ISETP.GE.AND P1, PT, R39, R40, PT ;  /* 0x000000282700720c */ /* 0x000fc60003f26270 */
[----:B------:R-:W-:-:S10]  /*0fe0*/  IMAD.X R12, RZ, RZ, R12, P2 ;  /* 0x000000ffff0c7224 */ /* 0x000fd400010e060c */
[----:B------:R-:W-:Y:S05]  /*0ff0*/  @!P1 BRA `(.L_x_503) ;  /* 0xfffff93000009947 */ /* 0x000fea000383ffff */
[----:B------:R-:W0:Y:S02]  /*1000*/  MUFU.RCP R32, R32 ;  /* 0x0000002000207308 */ /* 0x000e240000001000 */
[----:B0-----:R-:W-:-:S05]  /*1010*/  FMUL.FTZ R33, R33, R32 ;  /* 0x0000002021217220 */ /* 0x001fca0000410000 */
[----:B------:R-:W-:Y:S01]  /*1020*/  STG.E [R18.64], R33 ;  /* 0x0000002112007986 */ /* 0x000fe2000c101908 */
[----:B------:R-:W-:Y:S05]  /*1030*/  EXIT ;  /* 0x000000000000794d */ /* 0x000fea0003800000 */
.L_x_494:
[----:B------:R-:W-:Y:S01]  /*1040*/  STG.E [R18.64], RZ ;  /* 0x000000ff12007986 */ /* 0x000fe2000c101908 */
[----:B------:R-:W-:Y:S05]  /*1050*/  EXIT ;  /* 0x000000000000794d */ /* 0x000fea0003800000 */
        .weak           $__internal_30_$__cuda_sm20_div_s64
        .type           $__internal_30_$__cuda_sm20_div_s64,@function
        .size           $__internal_30_$__cuda_sm20_div_s64,(.L_x_814 - $__internal_30_$__cuda_sm20_div_s64)
$__internal_30_$__cuda_sm20_div_s64:
        /* <DEDUP_REMOVED lines=66> */
[----:B------:R-:W-:Y:S06]  /*1480*/  RET.REL.NODEC R6 `(_ZN2at6native49_GLOBAL__N__09e94e3a_16_AveragePool3d_cu_a8eae74c29avg_pool3d_cuda_update_outputIffEEvNS_27GenericPackedTensorAccessorIKT_Lm4ENS_16DefaultPtrTraitsElEENS3_IS4_Lm4ES6_lEEiiiiiiiiibii) ;  /* 0xffffeb7006007950 */ /* 0x000fec0003c3ffff */
.L_x_504:
        /* <DEDUP_REMOVED lines=15> */
.L_x_814:


//--------------------- .text._ZN2at6native49_GLOBAL__N__09e94e3a_16_AveragePool3d_cu_a8eae74c29avg_pool3d_cuda_update_outputILi7EffEEvNS_27GenericPackedTensorAccessorIKT0_Lm4ENS_16DefaultPtrTraitsElEENS3_IS4_Lm4ES6_lEEiiiiiiiibii --------------------------
	.section	.text._ZN2at6native49_GLOBAL__N__09e94e3a_16_AveragePool3d_cu_a8eae74c29avg_pool3d_cuda_update_outputILi7EffEEvNS_27GenericPackedTensorAccessorIKT0_Lm4ENS_16DefaultPtrTraitsElEENS3_IS4_Lm4ES6_lEEiiiiiiiibii,"ax",@progbits
	.sectioninfo	@"SHI_REGISTERS=48"
	.align	128
.text._ZN2at6native49_GLOBAL__N__09e94e3a_16_AveragePool3d_cu_a8eae74c29avg_pool3d_cuda_update_outputILi7EffEEvNS_27GenericPackedTensorAccessorIKT0_Lm4ENS_16DefaultPtrTraitsElEENS3_IS4_Lm4ES6_lEEiiiiiiiibii:
        .type           _ZN2at6native49_GLOBAL__N__09e94e3a_16_AveragePool3d_cu_a8eae74c29avg_pool3d_cuda_update_outputILi7EffEEvNS_27GenericPackedTensorAccessorIKT0_Lm4ENS_16DefaultPtrTraitsElEENS3_IS4_Lm4ES6_lEEiiiiiiiibii,@function
        .size           _ZN2at6native49_GLOBAL__N__09e94e3a_16_AveragePool3d_cu_a8eae74c29avg_pool3d_cuda_update_outputILi7EffEEvNS_27GenericPackedTensorAccessorIKT0_Lm4ENS_16DefaultPtrTraitsElEENS3_IS4_Lm4ES6_lEEiiiiiiiibii,(.L_x_816 - _ZN2at6native49_GLOBAL__N__09e94e3a_16_AveragePool3d_cu_a8eae74c29avg_pool3d_cuda_update_outputILi7EffEEvNS_27GenericPackedTensorAccessorIKT0_Lm4ENS_16DefaultPtrTraitsElEENS3_IS4_Lm4ES6_lEEiiiiiiiibii)
        .other          _ZN2at6native49_GLOBAL__N__09e94e3a_16_AveragePool3d_cu_a8eae74c29avg_pool3d_cuda_update_outputILi7EffEEvNS_27GenericPackedTensorAccessorIKT0_Lm4ENS_16DefaultPtrTraitsElEENS3_IS4_Lm4ES6_lEEiiiiiiiibii,@"STO_CUDA_ENTRY STV_DEFAULT"
_ZN2at6native49_GLOBAL__N__09e94e3a_16_AveragePool3d_cu_a8eae74c29avg_pool3d_cuda_update_outputILi7EffEEvNS_27GenericPackedTensorAccessorIKT0_Lm4ENS_16DefaultPtrTraitsElEENS3_IS4_Lm4ES6_lEEiiiiiiiibii:
        /* <DEDUP_REMOVED lines=13> */
[----:B------:R-:W-:Y:S05]  /*00d0*/  CALL.REL.NOINC `($__internal_31_$__cuda_sm20_div_s64) ;  /* 0x00000f7000007944 */ /* 0x000fea0003c00000 */
[----:B------:R-:W-:-:S05]  /*00e0*/  IADD3 R4, -R16, RZ, RZ ;  /* 0x000000ff10047210 */ /* 0x000fca0007ffe1ff */
[----:B------:R-:W-:Y:S01]  /*00f0*/  IMAD R9, R4, c[0x0][0x1b8], R3 ;  /* 0x00006e0004097a24 */ /* 0x000fe200078e0203 */
[----:B------:R-:W-:Y:S05]  /*0100*/  BRA `(.L_x_506) ;  /* 0x0000014000007947 */ /* 0x000fea0003800000 */
.L_x_505:
        /* <DEDUP_REMOVED lines=20> */
.L_x_506:
        /* <DEDUP_REMOVED lines=90> */
.L_x_508:
        /* <DEDUP_REMOVED lines=19> */
.L_x_516:
        /* <DEDUP_REMOVED lines=17> */
.L_x_515:
        /* <DEDUP_REMOVED lines=43> */
.L_x_511:
[----:B------:R-:W-:Y:S05]  /*0ce0*/  BSYNC B1 ;  /* 0x0000000000017941 */ /* 0x000fea0003800000 */
.L_x_510:
[----:B------:R-:W-:Y:S01]  /*0cf0*/  BSSY B1, `(.L_x_512) ;  /* 0x0000026000017945 */ /* 0x000fe20003800000 */
[----:B------:R-:W-:Y:S05]  /*0d00*/  @!P0 BRA `(.L_x_513) ;  /* 0x0000024000008947 */ /* 0x000fea0003800000 */
[----:B------:R-:W-:Y:S01]  /*0d10*/  MOV R26, R22 ;  /* 0x00000016001a7202 */ /* 0x000fe20000000f00 */
[----:B------:R-:W-:Y:S02]  /*0d20*/  IMAD R29, R2, c[0x0][0x198], RZ ;  /* 0x00006600021d7a24 */ /* 0x000fe400078e02ff */
        /* <DEDUP_REMOVED lines=13> */
.L_x_514:
[----:B------:R-:W-:Y:S01]  /*0e00*/  MOV R26, R31 ;  /* 0x0000001f001a7202 */ /* 0x000fe20000000f00 */
        /* <DEDUP_REMOVED lines=9> */
[----:B------:R-:W2:Y:S02]  /*0ea0*/  LDG.E R28, [R28.64] ;  /* 0x000000081c1c7981 */ /* 0x000ea4000c1e1900 */
[----:B------:R-:W-:Y:S01]  /*0eb0*/  IADD3.X R27, R29, R11, RZ, P2, !PT ;  /* 0x0000000b1d1b7210 */ /* 0x000fe200017fe4ff */
[----:B---3--:R-:W-:-:S04]  /*0ec0*/  FADD.FTZ R33, R33, R44 ;  /* 0x0000002c21217221 */ /* 0x008fc80000010000 */
[----:B------:R-:W3:Y:S01]  /*0ed0*/  LDG.E R44, [R26.64] ;  /* 0x000000081a2c7981 */ /* 0x000ee2000c1e1900 */
[----:B------:R-:W-:Y:S02]  /*0ee0*/  IADD3 R45, R45, 0x4, RZ ;  /* 0x000000042d2d7810 */ /* 0x000fe40007ffe0ff */
[----:B------:R-:W-:Y:S02]  /*0ef0*/  IADD3 R31, P3, R26, R10, RZ ;  /* 0x0000000a1a1f7210 */ /* 0x000fe40007f7e0ff */
[----:B------:R-:W-:Y:S01]  /*0f00*/  ISETP.GE.AND P2, PT, R45, R38, PT ;  /* 0x000000262d00720c */ /* 0x000fe20003f46270 */
[----:B--2---:R-:W-:-:S04]  /*0f10*/  FADD.FTZ R33, R33, R28 ;  /* 0x0000001c21217221 */ /* 0x004fc80000010000 */
[----:B---3--:R-:W-:Y:S02]  /*0f20*/  FADD.FTZ R33, R33, R44 ;  /* 0x0000002c21217221 */ /* 0x008fe40000010000 */
[----:B------:R-:W-:-:S06]  /*0f30*/  IMAD.X R44, R27, 0x1, R11, P3 ;  /* 0x000000011b2c7824 */ /* 0x000fcc00018e060b */
[----:B------:R-:W-:Y:S05]  /*0f40*/  @!P2 BRA `(.L_x_514) ;  /* 0xfffffeb00000a947 */ /* 0x000fea000383ffff */
.L_x_513:
[----:B------:R-:W-:Y:S05]  /*0f50*/  BSYNC B1 ;  /* 0x0000000000017941 */ /* 0x000fea0003800000 */
.L_x_512:
[----:B------:R-:W-:-:S04]  /*0f60*/  IADD3 R4, P2, R4, 0x1, RZ ;  /* 0x0000000104047810 */ /* 0x000fc80007f5e0ff */
[----:B------:R-:W-:Y:S01]  /*0f70*/  IADD3.X R2, RZ, R2, RZ, P2, !PT ;  /* 0x00000002ff027210 */ /* 0x000fe200017fe4ff */
[----:B------:R-:W-:Y:S05]  /*0f80*/  @!P1 BRA `(.L_x_515) ;  /* 0xfffffaa000009947 */ /* 0x000fea000383ffff */
[----:B------:R-:W-:Y:S05]  /*0f90*/  BSYNC B0 ;  /* 0x0000000000007941 */ /* 0x000fea0003800000 */
.L_x_509:
        /* <DEDUP_REMOVED lines=9> */
.L_x_507:
[----:B------:R-:W-:Y:S01]  /*1030*/  STG.E [R18.64], RZ ;  /* 0x000000ff12007986 */ /* 0x000fe2000c101908 */
[----:B------:R-:W-:Y:S05]  /*1040*/  EXIT ;  /* 0x000000000000794d */ /* 0x000fea0003800000 */
        .weak           $__internal_31_$__cuda_sm20_div_s64
        .type           $__internal_31_$__cuda_sm20_div_s64,@function
        .size           $__internal_31_$__cuda_sm20_div_s64,(.L_x_816 - $__internal_31_$__cuda_sm20_div_s64)
$__internal_31_$__cuda_sm20_div_s64:
        /* <DEDUP_REMOVED lines=66> */
[----:B------:R-:W-:Y:S06]  /*1470*/  RET.REL.NODEC R6 `(_ZN2at6native49_GLOBAL__N__09e94e3a_16_AveragePool3d_cu_a8eae74c29avg_pool3d_cuda_update_outputILi7EffEEvNS_27GenericPackedTensorAccessorIKT0_Lm4ENS_16DefaultPtrTraitsElEENS3_IS4_Lm4ES6_lEEiiiiiiiibii) ;  /* 0xffffeb8006007950 */ /* 0x000fec0003c3ffff */
.L_x_517:
        /* <DEDUP_REMOVED lines=16> */
.L_x_816:


//--------------------- .text._ZN2at6native49_GLOBAL__N__09e94e3a_16_AveragePool3d_cu_a8eae74c29avg_pool3d_cuda_update_outputILi6EffEEvNS_27GenericPackedTensorAccessorIKT0_Lm4ENS_16DefaultPtrTraitsElEENS3_IS4_Lm4ES6_lEEiiiiiiiibii --------------------------
	.section	.text._ZN2at6native49_GLOBAL__N__09e94e3a_16_AveragePool3d_cu_a8eae74c29avg_pool3d_cuda_update_outputILi6EffEEvNS_27GenericPackedTensorAccessorIKT0_Lm4ENS_16DefaultPtrTraitsElEENS3_IS4_Lm4ES6_lEEiiiiiiiibii,"ax",@progbits
	.sectioninfo	@"SHI_REGISTERS=48"
	.align	128
.text._ZN2at6native49_GLOBAL__N__09e94e3a_16_AveragePool3d_cu_a8eae74c29avg_pool3d_cuda_update_outputILi6EffEEvNS_27GenericPackedTensorAccessorIKT0_Lm4ENS_16DefaultPtrTraitsElEENS3_IS4_Lm4ES6_lEEiiiiiiiibii:
        .type           _ZN2at6native49_GLOBAL__N__09e94e3a_16_AveragePool3d_cu_a8eae74c29avg_pool3d_cuda_update_outputILi6EffEEvNS_27GenericPackedTensorAccessorIKT0_Lm4ENS_16DefaultPtrTraitsElEENS3_IS4_Lm4ES6_lEEiiiiiiiibii,@function
        .size           _ZN2at6native49_GLOBAL__N__09e94e3a_16_AveragePool3d_cu_a8eae74c29avg_pool3d_cuda_update_outputILi6EffEEvNS_27GenericPackedTensorAccessorIKT0_Lm4ENS_16DefaultPtrTraitsElEENS3_IS4_Lm4ES6_lEEiiiiiiiibii,(.L_x_818 - _ZN2at6native49_GLOBAL__N__09e94e3a_16_AveragePool3d_cu_a8eae74c29avg_pool3d_cuda_update_outputILi6EffEEvNS_27GenericPackedTensorAccessorIKT0_Lm4ENS_16DefaultPtrTraitsElEENS3_IS4_Lm4ES6_lEEiiiiiiiibii)
        .other          _ZN2at6native49_GLOBAL__N__09e94e3a_16_AveragePool3d_cu_a8eae74c29avg_pool3d_cuda_update_outputILi6EffEEvNS_27GenericPackedTensorAccessorIKT0_Lm4ENS_16DefaultPtrTraitsElEENS3_IS4_Lm4ES6_lEEiiiiiiiibii,@"STO_CUDA_ENTRY STV_DEFAULT"
_ZN2at6native49_GLOBAL__N__09e94e3a_16_AveragePool3d_cu_a8eae74c29avg_pool3d_cuda_update_outputILi6EffEEvNS_27GenericPackedTensorAccessorIKT0_Lm4ENS_16DefaultPtrTraitsElEENS3_IS4_Lm4ES6_lEEiiiiiiiibii:
        /* <DEDUP_REMOVED lines=13> */
[----:B------:R-:W-:Y:S05]  /*00d0*/  CALL.REL.NOINC `($__internal_32_$__cuda_sm20_div_s64) ;  /* 0x00000f7000007944 */ /* 0x000fea0003c00000 */
[----:B------:R-:W-:-:S05]  /*00e0*/  IADD3 R4, -R16, RZ, RZ ;  /* 0x000000ff10047210 */ /* 0x000fca0007ffe1ff */
[----:B------:R-:W-:Y:S01]  /*00f0*/  IMAD R9, R4, c[0x0][0x1b8], R3 ;  /* 0x00006e0004097a24 */ /* 0x000fe200078e0203 */
[----:B------:R-:W-:Y:S05]  /*0100*/  BRA `(.L_x_519) ;  /* 0x0000014000007947 */ /* 0x000fea0003800000 */
.L_x_518:
        /* <DEDUP_REMOVED lines=20> */
.L_x_519:
        /* <DEDUP_REMOVED lines=90> */
.L_x_521:
        /* <DEDUP_REMOVED lines=19> */
.L_x_529:
        /* <DEDUP_REMOVED lines=17> */
.L_x_528:
        /* <DEDUP_REMOVED lines=43> */
.L_x_524:
[----:B------:R-:W-:Y:S05]  /*0ce0*/  BSYNC B1 ;  /* 0x0000000000017941 */ /* 0x000fea0003800000 */
.L_x_523:
        /* <DEDUP_REMOVED lines=17> */
.L_x_527:
        /* <DEDUP_REMOVED lines=21> */
.L_x_526:
[----:B------:R-:W-:Y:S05]  /*0f50*/  BSYNC B1 ;  /* 0x0000000000017941 */ /* 0x000fea0003800000 */
.L_x_525:
[----:B------:R-:W-:-:S04]  /*0f60*/  IADD3 R4, P2, R4, 0x1, RZ ;  /* 0x0000000104047810 */ /* 0x000fc80007f5e0ff */
[----:B------:R-:W-:Y:S01]  /*0f70*/  IADD3.X R2, RZ, R2, RZ, P2, !PT ;  /* 0x00000002ff027210 */ /* 0x000fe200017fe4ff */
[----:B------:R-:W-:Y:S05]  /*0f80*/  @!P1 BRA `(.L_x_528) ;  /* 0xfffffaa000009947 */ /* 0x000fea000383ffff */
[----:B------:R-:W-:Y:S05]  /*0f90*/  BSYNC B0 ;  /* 0x0000000000007941 */ /* 0x000fea0003800000 */
.L_x_522:
        /* <DEDUP_REMOVED lines=9> */
.L_x_520:
[----:B------:R-:W-:Y:S01]  /*1030*/  STG.E [R18.64], RZ ;  /* 0x000000ff12007986 */ /* 0x000fe2000c101908 */
[----:B------:R-:W-:Y:S05]  /*1040*/  EXIT ;  /* 0x000000000000794d */ /* 0x000fea0003800000 */
        .weak           $__internal_32_$__cuda_sm20_div_s64
        .type           $__internal_32_$__cuda_sm20_div_s64,@function
        .size           $__internal_32_$__cuda_sm20_div_s64,(.L_x_818 - $__internal_32_$__cuda_sm20_div_s64)
$__internal_32_$__cuda_sm20_div_s64:
        /* <DEDUP_REMOVED lines=66> */
[----:B------:R-:W-:Y:S06]  /*1470*/  RET.REL.NODEC R6 `(_ZN2at6native49_GLOBAL__N__09e94e3a_16_AveragePool3d_cu_a8eae74c29avg_pool3d_cuda_update_outputILi6EffEEvNS_27GenericPackedTensorAccessorIKT0_Lm4ENS_16DefaultPtrTraitsElEENS3_IS4_Lm4ES6_lEEiiiiiiiibii) ;  /* 0xffffeb8006007950 */ /* 0x000fec0003c3ffff */
.L_x_530:
        /* <DEDUP_REMOVED lines=16> */
.L_x_818:


//--------------------- .text._ZN2at6native49_GLOBAL__N__09e94e3a_16_AveragePool3d_cu_a8eae74c29avg_pool3d_cuda_update_outputILi5EffEEvNS_27GenericPackedTensorAccessorIKT0_Lm4ENS_16DefaultPtrTraitsElEENS3_IS4_Lm4ES6_lEEiiiiiiiibii --------------------------
	.section	.text._ZN2at6native49_GLOBAL__N__09e94e3a_16_AveragePool3d_cu_a8eae74c29avg_pool3d_cuda_update_outputILi5EffEEvNS_27GenericPackedTensorAccessorIKT0_Lm4ENS_16DefaultPtrTraitsElEENS3_IS4_Lm4ES6_lEEiiiiiiiibii,"ax",@progbits
	.sectioninfo	@"SHI_REGISTERS=48"
	.align	128
.text._ZN2at6native49_GLOBAL__N__09e94e3a_16_AveragePool3d_cu_a8eae74c29avg_pool3d_cuda_update_outputILi5EffEEvNS_27GenericPackedTensorAccessorIKT0_Lm4ENS_16DefaultPtrTraitsElEENS3_IS4_Lm4ES6_lEEiiiiiiiibii:
        .type           _ZN2at6native49_GLOBAL__N__09e94e3a_16_AveragePool3d_cu_a8eae74c29avg_pool3d_cuda_update_outputILi5EffEEvNS_27GenericPackedTensorAccessorIKT0_Lm4ENS_16DefaultPtrTraitsElEENS3_IS4_Lm4ES6_lEEiiiiiiiibii,@function
        .size           _ZN2at6native49_GLOBAL__N__09e94e3a_16_AveragePool3d_cu_a8eae74c29avg_pool3d_cuda_update_outputILi5EffEEvNS_27GenericPackedTensorAccessorIKT0_Lm4ENS_16DefaultPtrTraitsElEENS3_IS4_Lm4ES6_lEEiiiiiiiibii,(.L_x_820 - _ZN2at6native49_GLOBAL__N__09e94e3a_16_AveragePool3d_cu_a8eae74c29avg_pool3d_cuda_update_outputILi5EffEEvNS_27GenericPackedTensorAccessorIKT0_Lm4ENS_16DefaultPtrTraitsElEENS3_IS4_Lm4ES6_lEEiiiiiiiibii)
        .other          _ZN2at6native49_GLOBAL__N__09e94e3a_16_AveragePool3d_cu_a8eae74c29avg_pool3d_cuda_update_outputILi5EffEEvNS_27GenericPackedTensorAccessorIKT0_Lm4ENS_16DefaultPtrTraitsElEENS3_IS4_Lm4ES6_lEEiiiiiiiibii,@"STO_CUDA_ENTRY STV_DEFAULT"
_ZN2at6native49_GLOBAL__N__09e94e3a_16_AveragePool3d_cu_a8eae74c29avg_pool3d_cuda_update_outputILi5EffEEvNS_27GenericPackedTensorAccessorIKT0_Lm4ENS_16DefaultPtrTraitsElEENS3_IS4_Lm4ES6_lEEiiiiiiiibii:
        /* <DEDUP_REMOVED lines=13> */
[----:B------:R-:W-:Y:S05]  /*00d0*/  CALL.REL.NOINC `($__internal_33_$__cuda_sm20_div_s64) ;  /* 0x00000f7000007944 */ /* 0x000fea0003c00000 */
[----:B------:R-:W-:-:S05]  /*00e0*/  IADD3 R4, -R16, RZ, RZ ;  /* 0x000000ff10047210 */ /* 0x000fca0007ffe1ff */
[----:B------:R-:W-:Y:S01]  /*00f0*/  IMAD R9, R4, c[0x0][0x1b8], R3 ;  /* 0x00006e0004097a24 */ /* 0x000fe200078e0203 */
[----:B------:R-:W-:Y:S05]  /*0100*/  BRA `(.L_x_532) ;  /* 0x0000014000007947 */ /* 0x000fea0003800000 */
.L_x_531:
        /* <DEDUP_REMOVED lines=20> */
.L_x_532:
        /* <DEDUP_REMOVED lines=90> */
.L_x_534:
        /* <DEDUP_REMOVED lines=19> */
.L_x_542:
        /* <DEDUP_REMOVED lines=17> */
.L_x_541:
        /* <DEDUP_REMOVED lines=43> */
.L_x_537:
[----:B------:R-:W-:Y:S05]  /*0ce0*/  BSYNC B1 ;  /* 0x0000000000017941 */ /* 0x000fea0003800000 */
.L_x_536:
        /* <DEDUP_REMOVED lines=17> */
.L_x_540:
        /* <DEDUP_REMOVED lines=21> */
.L_x_539:
[----:B------:R-:W-:Y:S05]  /*0f50*/  BSYNC B1 ;  /* 0x0000000000017941 */ /* 0x000fea0003800000 */
.L_x_538:
[----:B------:R-:W-:-:S04]  /*0f60*/  IADD3 R4, P2, R4, 0x1, RZ ;  /* 0x0000000104047810 */ /* 0x000fc80007f5e0ff */
[----:B------:R-:W-:Y:S01]  /*0f70*/  IADD3.X R2, RZ, R2, RZ, P2, !PT ;  /* 0x00000002ff027210 */ /* 0x000fe200017fe4ff */
[----:B------:R-:W-:Y:S05]  /*0f80*/  @!P1 BRA `(.L_x_541) ;  /* 0xfffffaa000009947 */ /* 0x000fea000383ffff */
[----:B------:R-:W-:Y:S05]  /*0f90*/  BSYNC B0 ;  /* 0x0000000000007941 */ /* 0x000fea0003800000 */
.L_x_535:
        /* <DEDUP_REMOVED lines=9> */
.L_x_533:
[----:B------:R-:W-:Y:S01]  /*1030*/  STG.E [R18.64], RZ ;  /* 0x000000ff12007986 */ /* 0x000fe2000c101908 */
[----:B------:R-:W-:Y:S05]  /*1040*/  EXIT ;  /* 0x000000000000794d */ /* 0x000fea0003800000 */
        .weak           $__internal_33_$__cuda_sm20_div_s64
        .type           $__internal_33_$__cuda_sm20_div_s64,@function
        .size           $__internal_33_$__cuda_sm20_div_s64,(.L_x_820 - $__internal_33_$__cuda_sm20_div_s64)
$__internal_33_$__cuda_sm20_div_s64:
        /* <DEDUP_REMOVED lines=66> */
[----:B------:R-:W-:Y:S06]  /*1470*/  RET.REL.NODEC R6 `(_ZN2at6native49_GLOBAL__N__09e94e3a_16_AveragePool3d_cu_a8eae74c29avg_pool3d_cuda_update_outputILi5EffEEvNS_27GenericPackedTensorAccessorIKT0_Lm4ENS_16DefaultPtrTraitsElEENS3_IS4_Lm4ES6_lEEiiiiiiiibii) ;  /* 0xffffeb8006007950 */ /* 0x000fec0003c3ffff */
.L_x_543:
        /* <DEDUP_REMOVED lines=16> */
.L_x_820:


//--------------------- .text._ZN2at6native49_GLOBAL__N__09e94e3a_16_AveragePool3d_cu_a8eae74c29avg_pool3d_cuda_update_outputILi4EffEEvNS_27GenericPackedTensorAccessorIKT0_Lm4ENS_16DefaultPtrTraitsElEENS3_IS4_Lm4ES6_lEEiiiiiiiibii --------------------------
	.section	.text._ZN2at6native49_GLOBAL__N__09e94e3a_16_AveragePool3d_cu_a8eae74c29avg_pool3d_cuda_update_outputILi4EffEEvNS_27GenericPackedTensorAccessorIKT0_Lm4ENS_16DefaultPtrTraitsElEENS3_IS4_Lm4ES6_lEEiiiiiiiibii,"ax",@progbits
	.sectioninfo	@"SHI_REGISTERS=48"
	.align	128
.text._ZN2at6native49_GLOBAL__N__09e94e3a_16_AveragePool3d_cu_a8eae74c29avg_pool3d_cuda_update_outputILi4EffEEvNS_27GenericPackedTensorAccessorIKT0_Lm4ENS_16DefaultPtrTraitsElEENS3_IS4_Lm4ES6_lEEiiiiiiiibii:
        .type           _ZN2at6native49_GLOBAL__N__09e94e3a_16_AveragePool3d_cu_a8eae74c29avg_pool3d_cuda_update_outputILi4EffEEvNS_27GenericPackedTensorAccessorIKT0_Lm4ENS_16DefaultPtrTraitsElEENS3_IS4_Lm4ES6_lEEiiiiiiiibii,@function
        .size           _ZN2at6native49_GLOBAL__N__09e94e3a_16_AveragePool3d_cu_a8eae74c29avg_pool3d_cuda_update_outputILi4EffEEvNS_27GenericPackedTensorAccessorIKT0_Lm4ENS_16DefaultPtrTraitsElEENS3_IS4_Lm4ES6_lEEiiiiiiiibii,(.L_x_822 - _ZN2at6native49_GLOBAL__N__09e94e3a_16_AveragePool3d_cu_a8eae74c29avg_pool3d_cuda_update_outputILi4EffEEvNS_27GenericPackedTensorAccessorIKT0_Lm4ENS_16DefaultPtrTraitsElEENS3_IS4_Lm4ES6_lEEiiiiiiiibii)
        .other          _ZN2at6native49_GLOBAL__N__09e94e3a_16_AveragePool3d_cu_a8eae74c29avg_pool3d_cuda_update_outputILi4EffEEvNS_27GenericPackedTensorAccessorIKT0_Lm4ENS_16DefaultPtrTraitsElEENS3_IS4_Lm4ES6_lEEiiiiiiiibii,@"STO_CUDA_ENTRY STV_DEFAULT"
_ZN2at6native49_GLOBAL__N__09e94e3a_16_AveragePool3d_cu_a8eae74c29avg_pool3d_cuda_update_outputILi4EffEEvNS_27GenericPackedTensorAccessorIKT0_Lm4ENS_16DefaultPtrTraitsElEENS3_IS4_Lm4ES6_lEEiiiiiiiibii:
        /* <DEDUP_REMOVED lines=13> */
[----:B------:R-:W-:Y:S05]  /*00d0*/  CALL.REL.NOINC `($__internal_34_$__cuda_sm20_div_s64) ;  /* 0x00000f7000007944 */ /* 0x000fea0003c00000 */
[----:B------:R-:W-:-:S05]  /*00e0*/  IADD3 R4, -R16, RZ, RZ ;  /* 0x000000ff10047210 */ /* 0x000fca0007ffe1ff */
[----:B------:R-:W-:Y:S01]  /*00f0*/  IMAD R9, R4, c[0x0][0x1b8], R3 ;  /* 0x00006e0004097a24 */ /* 0x000fe200078e0203 */
[----:B------:R-:W-:Y:S05]  /*0100*/  BRA `(.L_x_545) ;  /* 0x0000014000007947 */ /* 0x000fea0003800000 */
.L_x_544:
        /* <DEDUP_REMOVED lines=20> */
.L_x_545:
        /* <DEDUP_REMOVED lines=90> */
.L_x_547:
        /* <DEDUP_REMOVED lines=19> */
.L_x_555:
        /* <DEDUP_REMOVED lines=17> */
.L_x_554:
        /* <DEDUP_REMOVED lines=43> */
.L_x_550:
[----:B------:R-:W-:Y:S05]  /*0ce0*/  BSYNC B1 ;  /* 0x0000000000017941 */ /* 0x000fea0003800000 */
.L_x_549:
        /* <DEDUP_REMOVED lines=17> */
.L_x_553:
        /* <DEDUP_REMOVED lines=21> */
.L_x_552:
[----:B------:R-:W-:Y:S05]  /*0f50*/  BSYNC B1 ;  /* 0x0000000000017941 */ /* 0x000fea0003800000 */
.L_x_551:
[----:B------:R-:W-:-:S04]  /*0f60*/  IADD3 R4, P2, R4, 0x1, RZ ;  /* 0x0000000104047810 */ /* 0x000fc80007f5e0ff */
[----:B------:R-:W-:Y:S01]  /*0f70*/  IADD3.X R2, RZ, R2, RZ, P2, !PT ;  /* 0x00000002ff027210 */ /* 0x000fe200017fe4ff */
[----:B------:R-:W-:Y:S05]  /*0f80*/  @!P1 BRA `(.L_x_554) ;  /* 0xfffffaa000009947 */ /* 0x000fea000383ffff */
[----:B------:R-:W-:Y:S05]  /*0f90*/  BSYNC B0 ;  /* 0x0000000000007941 */ /* 0x000fea0003800000 */
.L_x_548:
        /* <DEDUP_REMOVED lines=9> */
.L_x_546:
[----:B------:R-:W-:Y:S01]  /*1030*/  STG.E [R18.64], RZ ;  /* 0x000000ff12007986 */ /* 0x000fe2000c101908 */
[----:B------:R-:W-:Y:S05]  /*1040*/  EXIT ;  /* 0x000000000000794d */ /* 0x000fea0003800000 */
        .weak           $__internal_34_$__cuda_sm20_div_s64
        .type           $__internal_34_$__cuda_sm20_div_s64,@function
        .size           $__internal_34_$__cuda_sm20_div_s64,(.L_x_822 - $__internal_34_$__cuda_sm20_div_s64)
$__internal_34_$__cuda_sm20_div_s64:
        /* <DEDUP_REMOVED lines=66> */
[----:B------:R-:W-:Y:S06]  /*1470*/  RET.REL.NODEC R6 `(_ZN2at6native49_GLOBAL__N__09e94e3a_16_AveragePool3d_cu_a8eae74c29avg_pool3d_cuda_update_outputILi4EffEEvNS_27GenericPackedTensorAccessorIKT0_Lm4ENS_16DefaultPtrTraitsElEENS3_IS4_Lm4ES6_lEEiiiiiiiibii) ;  /* 0xffffeb8006007950 */ /* 0x000fec0003c3ffff */
.L_x_556:
        /* <DEDUP_REMOVED lines=16> */
.L_x_822:


//--------------------- .text._ZN2at6native49_GLOBAL__N__09e94e3a_16_AveragePool3d_cu_a8eae74c29avg_pool3d_cuda_update_outputILi3EffEEvNS_27GenericPackedTensorAccessorIKT0_Lm4ENS_16DefaultPtrTraitsElEENS3_IS4_Lm4ES6_lEEiiiiiiiibii --------------------------
	.section	.text._ZN2at6native49_GLOBAL__N__09e94e3a_16_AveragePool3d_cu_a8eae74c29avg_pool3d_cuda_update_outputILi3EffEEvNS_27GenericPackedTensorAccessorIKT0_Lm4ENS_16DefaultPtrTraitsElEENS3_IS4_Lm4ES6_lEEiiiiiiiibii,"ax",@progbits
	.sectioninfo	@"SHI_REGISTERS=48"
	.align	128
.text._ZN2at6native49_GLOBAL__N__09e94e3a_16_AveragePool3d_cu_a8eae74c29avg_pool3d_cuda_update_outputILi3EffEEvNS_27GenericPackedTensorAccessorIKT0_Lm4ENS_16DefaultPtrTraitsElEENS3_IS4_Lm4ES6_lEEiiiiiiiibii:
        .type           _ZN2at6native49_GLOBAL__N__09e94e3a_16_AveragePool3d_cu_a8eae74c29avg_pool3d_cuda_update_outputILi3EffEEvNS_27GenericPackedTensorAccessorIKT0_Lm4ENS_16DefaultPtrTraitsElEENS3_IS4_Lm4ES6_lEEiiiiiiiibii,@function
        .size           _ZN2at6native49_GLOBAL__N__09e94e3a_16_AveragePool3d_cu_a8eae74c29avg_pool3d_cuda_update_outputILi3EffEEvNS_27GenericPackedTensorAccessorIKT0_Lm4ENS_16DefaultPtrTraitsElEENS3_IS4_Lm4ES6_lEEiiiiiiiibii,(.L_x_824 - _ZN2at6native49_GLOBAL__N__09e94e3a_16_AveragePool3d_cu_a8eae74c29avg_pool3d_cuda_update_outputILi3EffEEvNS_27GenericPackedTensorAccessorIKT0_Lm4ENS_16DefaultPtrTraitsElEENS3_IS4_Lm4ES6_lEEiiiiiiiibii)
        .other          _ZN2at6native49_GLOBAL__N__09e94e3a_16_AveragePool3d_cu_a8eae74c29avg_pool3d_cuda_update_outputILi3EffEEvNS_27GenericPackedTensorAccessorIKT0_Lm4ENS_16DefaultPtrTraitsElEENS3_IS4_Lm4ES6_lEEiiiiiiiibii,@"STO_CUDA_ENTRY STV_DEFAULT"
_ZN2at6native49_GLOBAL__N__09e94e3a_16_AveragePool3d_cu_a8eae74c29avg_pool3d_cuda_update_outputILi3EffEEvNS_27GenericPackedTensorAccessorIKT0_Lm4ENS_16DefaultPtrTraitsElEENS3_IS4_Lm4ES6_lEEiiiiiiiibii:
        /* <DEDUP_REMOVED lines=13> */
[----:B------:R-:W-:Y:S05]  /*00d0*/  CALL.REL.NOINC `($__internal_35_$__cuda_sm20_div_s64) ;  /* 0x00000f7000007944 */ /* 0x000fea0003c00000 */
[----:B------:R-:W-:-:S05]  /*00e0*/  IADD3 R4, -R16, RZ, RZ ;  /* 0x000000ff10047210 */ /* 0x000fca0007ffe1ff */
[----:B------:R-:W-:Y:S01]  /*00f0*/  IMAD R9, R4, c[0x0][0x1b8], R3 ;  /* 0x00006e0004097a24 */ /* 0x000fe200078e0203 */
[----:B------:R-:W-:Y:S05]  /*0100*/  BRA `(.L_x_558) ;  /* 0x0000014000007947 */ /* 0x000fea0003800000 */
.L_x_557:
        /* <DEDUP_REMOVED lines=20> */
.L_x_558:
        /* <DEDUP_REMOVED lines=90> */
.L_x_560:
        /* <DEDUP_REMOVED lines=19> */
.L_x_568:
        /* <DEDUP_REMOVED lines=17> */
.L_x_567:
        /* <DEDUP_REMOVED lines=43> */
.L_x_563:
[----:B------:R-:W-:Y:S05]  /*0ce0*/  BSYNC B1 ;  /* 0x0000000000017941 */ /* 0x000fea0003800000 */
.L_x_562:
        /* <DEDUP_REMOVED lines=17> */
.L_x_566:
        /* <DEDUP_REMOVED lines=21> */
.L_x_565:
[----:B------:R-:W-:Y:S05]  /*0f50*/  BSYNC B1 ;  /* 0x0000000000017941 */ /* 0x000fea0003800000 */
.L_x_564:
[----:B------:R-:W-:-:S04]  /*0f60*/  IADD3 R4, P2, R4, 0x1, RZ ;  /* 0x0000000104047810 */ /* 0x000fc80007f5e0ff */
[----:B------:R-:W-:Y:S01]  /*0f70*/  IADD3.X R2, RZ, R2, RZ, P2, !PT ;  /* 0x00000002ff027210 */ /* 0x000fe200017fe4ff */
[----:B------:R-:W-:Y:S05]  /*0f80*/  @!P1 BRA `(.L_x_567) ;  /* 0xfffffaa000009947 */ /* 0x000fea000383ffff */
[----:B------:R-:W-:Y:S05]  /*0f90*/  BSYNC B0 ;  /* 0x0000000000007941 */ /* 0x000fea0003800000 */
.L_x_561:
        /* <DEDUP_REMOVED lines=9> */
.L_x_559:
[----:B------:R-:W-:Y:S01]  /*1030*/  STG.E [R18.64], RZ ;  /* 0x000000ff12007986 */ /* 0x000fe2000c101908 */
[----:B------:R-:W-:Y:S05]  /*1040*/  EXIT ;  /* 0x000000000000794d */ /* 0x000fea0003800000 */
        .weak           $__internal_35_$__cuda_sm20_div_s64
        .type           $__internal_35_$__cuda_sm20_div_s64,@function
        .size           $__internal_35_$__cuda_sm20_div_s64,(.L_x_824 - $__internal_35_$__cuda_sm20_div_s64)
$__internal_35_$__cuda_sm20_div_s64:
        /* <DEDUP_REMOVED lines=66> */
[----:B------:R-:W-:Y:S06]  /*1470*/  RET.REL.NODEC R6 `(_ZN2at6native49_GLOBAL__N__09e94e3a_16_AveragePool3d_cu_a8eae74c29avg_pool3d_cuda_update_outputILi3EffEEvNS_27GenericPackedTensorAccessorIKT0_Lm4ENS_16DefaultPtrTraitsElEENS3_IS4_Lm4ES6_lEEiiiiiiiibii) ;  /* 0xffffeb8006007950 */ /* 0x000fec0003c3ffff */
.L_x_569:
        /* <DEDUP_REMOVED lines=16> */
.L_x_824:


//--------------------- .text._ZN2at6native49_GLOBAL__N__09e94e3a_16_AveragePool3d_cu_a8eae74c29avg_pool3d_cuda_update_outputILi2EffEEvNS_27GenericPackedTensorAccessorIKT0_Lm4ENS_16DefaultPtrTraitsElEENS3_IS4_Lm4ES6_lEEiiiiiiiibii --------------------------
	.section	.text._ZN2at6native49_GLOBAL__N__09e94e3a_16_AveragePool3d_cu_a8eae74c29avg_pool3d_cuda_update_outputILi2EffEEvNS_27GenericPackedTensorAccessorIKT0_Lm4ENS_16DefaultPtrTraitsElEENS3_IS4_Lm4ES6_lEEiiiiiiiibii,"ax",@progbits
	.sectioninfo	@"SHI_REGISTERS=48"
	.align	128
.text._ZN2at6native49_GLOBAL__N__09e94e3a_16_AveragePool3d_cu_a8eae74c29avg_pool3d_cuda_update_outputILi2EffEEvNS_27GenericPackedTensorAccessorIKT0_Lm4ENS_16DefaultPtrTraitsElEENS3_IS4_Lm4ES6_lEEiiiiiiiibii:
        .type           _ZN2at6native49_GLOBAL__N__09e94e3a_16_AveragePool3d_cu_a8eae74c29avg_pool3d_cuda_update_outputILi2EffEEvNS_27GenericPackedTensorAccessorIKT0_Lm4ENS_16DefaultPtrTraitsElEENS3_IS4_Lm4ES6_lEEiiiiiiiibii,@function
        .size           _ZN2at6native49_GLOBAL__N__09e94e3a_16_AveragePool3d_cu_a8eae74c29avg_pool3d_cuda_update_outputILi2EffEEvNS_27GenericPackedTensorAccessorIKT0_Lm4ENS_16DefaultPtrTraitsElEENS3_IS4_Lm4ES6_lEEiiiiiiiibii,(.L_x_826 - _ZN2at6native49_GLOBAL__N__09e94e3a_16_AveragePool3d_cu_a8eae74c29avg_pool3d_cuda_update_outputILi2EffEEvNS_27GenericPackedTensorAccessorIKT0_Lm4ENS_16DefaultPtrTraitsElEENS3_IS4_Lm4ES6_lEEiiiiiiiibii)
        .other          _ZN2at6native49_GLOBAL__N__09e94e3a_16_AveragePool3d_cu_a8eae74c29avg_pool3d_cuda_update_outputILi2EffEEvNS_27GenericPackedTensorAccessorIKT0_Lm4ENS_16DefaultPtrTraitsElEENS3_IS4_Lm4ES6_lEEiiiiiiiibii,@"STO_CUDA_ENTRY STV_DEFAULT"
_ZN2at6native49_GLOBAL__N__09e94e3a_16_AveragePool3d_cu_a8eae74c29avg_pool3d_cuda_update_outputILi2EffEEvNS_27GenericPackedTensorAccessorIKT0_Lm4ENS_16DefaultPtrTraitsElEENS3_IS4_Lm4ES6_lEEiiiiiiiibii:
        /* <DEDUP_REMOVED lines=13> */
[----:B------:R-:W-:Y:S05]  /*00d0*/  CALL.REL.NOINC `($__internal_36_$__cuda_sm20_div_s64) ;  /* 0x00000f7000007944 */ /* 0x000fea0003c00000 */
[----:B------:R-:W-:-:S05]  /*00e0*/  IADD3 R4, -R16, RZ, RZ ;  /* 0x000000ff10047210 */ /* 0x000fca0007ffe1ff */
[----:B------:R-:W-:Y:S01]  /*00f0*/  IMAD R9, R4, c[0x0][0x1b8], R3 ;  /* 0x00006e0004097a24 */ /* 0x000fe200078e0203 */
[----:B------:R-:W-:Y:S05]  /*0100*/  BRA `(.L_x_571) ;  /* 0x0000014000007947 */ /* 0x000fea0003800000 */
.L_x_570:
        /* <DEDUP_REMOVED lines=20> */
.L_x_571:
        /* <DEDUP_REMOVED lines=90> */
.L_x_573:
        /* <DEDUP_REMOVED lines=19> */
.L_x_581:
        /* <DEDUP_REMOVED lines=17> */
.L_x_580:
        /* <DEDUP_REMOVED lines=43> */
.L_x_576:
[----:B------:R-:W-:Y:S05]  /*0ce0*/  BSYNC B1 ;  /* 0x0000000000017941 */ /* 0x000fea0003800000 */
.L_x_575:
        /* <DEDUP_REMOVED lines=17> */
.L_x_579:
        /* <DEDUP_REMOVED lines=21> */
.L_x_578:
[----:B------:R-:W-:Y:S05]  /*0f50*/  BSYNC B1 ;  /* 0x0000000000017941 */ /* 0x000fea0003800000 */
.L_x_577:
[----:B------:R-:W-:-:S04]  /*0f60*/  IADD3 R4, P2, R4, 0x1, RZ ;  /* 0x0000000104047810 */ /* 0x000fc80007f5e0ff */
[----:B------:R-:W-:Y:S01]  /*0f70*/  IADD3.X R2, RZ, R2, RZ, P2, !PT ;  /* 0x00000002ff027210 */ /* 0x000fe200017fe4ff */
[----:B------:R-:W-:Y:S05]  /*0f80*/  @!P1 BRA `(.L_x_580) ;  /* 0xfffffaa000009947 */ /* 0x000fea000383ffff */
[----:B------:R-:W-:Y:S05]  /*0f90*/  BSYNC B0 ;  /* 0x0000000000007941 */ /* 0x000fea0003800000 */
.L_x_574:
        /* <DEDUP_REMOVED lines=9> */
.L_x_572:
[----:B------:R-:W-:Y:S01]  /*1030*/  STG.E [R18.64], RZ ;  /* 0x000000ff12007986 */ /* 0x000fe2000c101908 */
[----:B------:R-:W-:Y:S05]  /*1040*/  EXIT ;  /* 0x000000000000794d */ /* 0x000fea0003800000 */
        .weak           $__internal_36_$__cuda_sm20_div_s64
        .type           $__internal_36_$__cuda_sm20_div_s64,@function
        .size           $__internal_36_$__cuda_sm20_div_s64,(.L_x_826 - $__internal_36_$__cuda_sm20_div_s64)
$__internal_36_$__cuda_sm20_div_s64:
        /* <DEDUP_REMOVED lines=66> */
[----:B------:R-:W-:Y:S06]  /*1470*/  RET.REL.NODEC R6 `(_ZN2at6native49_GLOBAL__N__09e94e3a_16_AveragePool3d_cu_a8eae74c29avg_pool3d_cuda_update_outputILi2EffEEvNS_27GenericPackedTensorAccessorIKT0_Lm4ENS_16DefaultPtrTraitsElEENS3_IS4_Lm4ES6_lEEiiiiiiiibii) ;  /* 0xffffeb8006007950 */ /* 0x000fec0003c3ffff */
.L_x_582:
        /* <DEDUP_REMOVED lines=16> */
.L_x_826:


//--------------------- .text._ZN2at6native49_GLOBAL__N__09e94e3a_16_AveragePool3d_cu_a8eae74c29avg_pool3d_cuda_update_outputILi1EffEEvNS_27GenericPackedTensorAccessorIKT0_Lm4ENS_16DefaultPtrTraitsElEENS3_IS4_Lm4ES6_lEEiiiiiiiibii --------------------------
	.section	.text._ZN2at6native49_GLOBAL__N__09e94e3a_16_AveragePool3d_cu_a8eae74c29avg_pool3d_cuda_update_outputILi1EffEEvNS_27GenericPackedTensorAccessorIKT0_Lm4ENS_16DefaultPtrTraitsElEENS3_IS4_Lm4ES6_lEEiiiiiiiibii,"ax",@progbits
	.sectioninfo	@"SHI_REGISTERS=48"
	.align	128
.text._ZN2at6native49_GLOBAL__N__09e94e3a_16_AveragePool3d_cu_a8eae74c29avg_pool3d_cuda_update_outputILi1EffEEvNS_27GenericPackedTensorAccessorIKT0_Lm4ENS_16DefaultPtrTraitsElEENS3_IS4_Lm4ES6_lEEiiiiiiiibii:
        .type           _ZN2at6native49_GLOBAL__N__09e94e3a_16_AveragePool3d_cu_a8eae74c29avg_pool3d_cuda_update_outputILi1EffEEvNS_27GenericPackedTensorAccessorIKT0_Lm4ENS_16DefaultPtrTraitsElEENS3_IS4_Lm4ES6_lEEiiiiiiiibii,@function
        .size           _ZN2at6native49_GLOBAL__N__09e94e3a_16_AveragePool3d_cu_a8eae74c29avg_pool3d_cuda_update_outputILi1EffEEvNS_27GenericPackedTensorAccessorIKT0_Lm4ENS_16DefaultPtrTraitsElEENS3_IS4_Lm4ES6_lEEiiiiiiiibii,(.L_x_828 - _ZN2at6native49_GLOBAL__N__09e94e3a_16_AveragePool3d_cu_a8eae74c29avg_pool3d_cuda_update_outputILi1EffEEvNS_27GenericPackedTensorAccessorIKT0_Lm4ENS_16DefaultPtrTraitsElEENS3_IS4_Lm4ES6_lEEiiiiiiiibii)
        .other          _ZN2at6native49_GLOBAL__N__09e94e3a_16_AveragePool3d_cu_a8eae74c29avg_pool3d_cuda_update_outputILi1EffEEvNS_27GenericPackedTensorAccessorIKT0_Lm4ENS_16DefaultPtrTraitsElEENS3_IS4_Lm4ES6_lEEiiiiiiiibii,@"STO_CUDA_ENTRY STV_DEFAULT"
_ZN2at6native49_GLOBAL__N__09e94e3a_16_AveragePool3d_cu_a8eae74c29avg_pool3d_cuda_update_outputILi1EffEEvNS_27GenericPackedTensorAccessorIKT0_Lm4ENS_16DefaultPtrTraitsElEENS3_IS4_Lm4ES6_lEEiiiiiiiibii:
        /* <DEDUP_REMOVED lines=13> */
[----:B------:R-:W-:Y:S05]  /*00d0*/  CALL.REL.NOINC `($__internal_37_$__cuda_sm20_div_s64) ;  /* 0x00000f7000007944 */ /* 0x000fea0003c00000 */
[----:B------:R-:W-:-:S05]  /*00e0*/  IADD3 R4, -R16, RZ, RZ ;  /* 0x000000ff10047210 */ /* 0x000fca0007ffe1ff */
[----:B------:R-:W-:Y:S01]  /*00f0*/  IMAD R9, R4, c[0x0][0x1b8], R3 ;  /* 0x00006e0004097a24 */ /* 0x000fe200078e0203 */
[----:B------:R-:W-:Y:S05]  /*0100*/  BRA `(.L_x_584) ;  /* 0x0000014000007947 */ /* 0x000fea0003800000 */
.L_x_583:
        /* <DEDUP_REMOVED lines=20> */
.L_x_584:
        /* <DEDUP_REMOVED lines=90> */
.L_x_586:
        /* <DEDUP_REMOVED lines=19> */
.L_x_594:
        /* <DEDUP_REMOVED lines=17> */
.L_x_593:
        /* <DEDUP_REMOVED lines=43> */
.L_x_589:
[----:B------:R-:W-:Y:S05]  /*0ce0*/  BSYNC B1 ;  /* 0x0000000000017941 */ /* 0x000fea0003800000 */
.L_x_588:
        /* <DEDUP_REMOVED lines=17> */
.L_x_592:
        /* <DEDUP_REMOVED lines=21> */
.L_x_591:
[----:B------:R-:W-:Y:S05]  /*0f50*/  BSYNC B1 ;  /* 0x0000000000017941 */ /* 0x000fea0003800000 */
.L_x_590:
[----:B------:R-:W-:-:S04]  /*0f60*/  IADD3 R4, P2, R4, 0x1, RZ ;  /* 0x0000000104047810 */ /* 0x000fc80007f5e0ff */
[----:B------:R-:W-:Y:S01]  /*0f70*/  IADD3.X R2, RZ, R2, RZ, P2, !PT ;  /* 0x00000002ff027210 */ /* 0x000fe200017fe4ff */
[----:B------:R-:W-:Y:S05]  /*0f80*/  @!P1 BRA `(.L_x_593) ;  /* 0xfffffaa000009947 */ /* 0x000fea000383ffff */
[----:B------:R-:W-:Y:S05]  /*0f90*/  BSYNC B0 ;  /* 0x0000000000007941 */ /* 0x000fea0003800000 */
.L_x_587:
        /* <DEDUP_REMOVED lines=9> */
.L_x_585:
[----:B------:R-:W-:Y:S01]  /*1030*/  STG.E [R18.64], RZ ;  /* 0x000000ff12007986 */ /* 0x000fe2000c101908 */
[----:B------:R-:W-:Y:S05]  /*1040*/  EXIT ;  /* 0x000000000000794d */ /* 0x000fea0003800000 */
        .weak           $__internal_37_$__cuda_sm20_div_s64
        .type           $__internal_37_$__cuda_sm20_div_s64,@function
        .size           $__internal_37_$__cuda_sm20_div_s64,(.L_x_828 - $__internal_37_$__cuda_sm20_div_s64)
$__internal_37_$__cuda_sm20_div_s64:
        /* <DEDUP_REMOVED lines=66> */
[----:B------:R-:W-:Y:S06]  /*1470*/  RET.REL.NODEC R6 `(_ZN2at6native49_GLOBAL__N__09e94e3a_16_AveragePool3d_cu_a8eae74c29avg_pool3d_cuda_update_outputILi1EffEEvNS_27GenericPackedTensorAccessorIKT0_Lm4ENS_16DefaultPtrTraitsElEENS3_IS4_Lm4ES6_lEEiiiiiiiibii) ;  /* 0xffffeb8006007950 */ /* 0x000fec0003c3ffff */
.L_x_595:
        /* <DEDUP_REMOVED lines=16> */
.L_x_828:


//--------------------- .text._ZN2at6native49_GLOBAL__N__09e94e3a_16_AveragePool3d_cu_a8eae74c29avg_pool3d_cuda_update_outputIddEEvNS_27GenericPackedTensorAccessorIKT_Lm4ENS_16DefaultPtrTraitsElEENS3_IS4_Lm4ES6_lEEiiiiiiiiibii --------------------------
	.section	.text._ZN2at6native49_GLOBAL__N__09e94e3a_16_AveragePool3d_cu_a8eae74c29avg_pool3d_cuda_update_outputIddEEvNS_27GenericPackedTensorAccessorIKT_Lm4ENS_16DefaultPtrTraitsElEENS3_IS4_Lm4ES6_lEEiiiiiiiiibii,"ax",@progbits
	.sectioninfo	@"SHI_REGISTERS=48"
	.align	128
.text._ZN2at6native49_GLOBAL__N__09e94e3a_16_AveragePool3d_cu_a8eae74c29avg_pool3d_cuda_update_outputIddEEvNS_27GenericPackedTensorAccessorIKT_Lm4ENS_16DefaultPtrTraitsElEENS3_IS4_Lm4ES6_lEEiiiiiiiiibii:
        .type           _ZN2at6native49_GLOBAL__N__09e94e3a_16_AveragePool3d_cu_a8eae74c29avg_pool3d_cuda_update_outputIddEEvNS_27GenericPackedTensorAccessorIKT_Lm4ENS_16DefaultPtrTraitsElEENS3_IS4_Lm4ES6_lEEiiiiiiiiibii,@function
        .size           _ZN2at6native49_GLOBAL__N__09e94e3a_16_AveragePool3d_cu_a8eae74c29avg_pool3d_cuda_update_outputIddEEvNS_27GenericPackedTensorAccessorIKT_Lm4ENS_16DefaultPtrTraitsElEENS3_IS4_Lm4ES6_lEEiiiiiiiiibii,(.L_x_830 - _ZN2at6native49_GLOBAL__N__09e94e3a_16_AveragePool3d_cu_a8eae74c29avg_pool3d_cuda_update_outputIddEEvNS_27GenericPackedTensorAccessorIKT_Lm4ENS_16DefaultPtrTraitsElEENS3_IS4_Lm4ES6_lEEiiiiiiiiibii)
        .other          _ZN2at6native49_GLOBAL__N__09e94e3a_16_AveragePool3d_cu_a8eae74c29avg_pool3d_cuda_update_outputIddEEvNS_27GenericPackedTensorAccessorIKT_Lm4ENS_16DefaultPtrTraitsElEENS3_IS4_Lm4ES6_lEEiiiiiiiiibii,@"STO_CUDA_ENTRY STV_DEFAULT"
_ZN2at6native49_GLOBAL__N__09e94e3a_16_AveragePool3d_cu_a8eae74c29avg_pool3d_cuda_update_outputIddEEvNS_27GenericPackedTensorAccessorIKT_Lm4ENS_16DefaultPtrTraitsElEENS3_IS4_Lm4ES6_lEEiiiiiiiiibii:
        /* <DEDUP_REMOVED lines=13> */
[----:B------:R-:W-:Y:S05]  /*00d0*/  CALL.REL.NOINC `($__internal_39_$__cuda_sm20_div_s64) ;  /* 0x0000165000007944 */ /* 0x000fea0003c00000 */
[----:B------:R-:W-:-:S04]  /*00e0*/  IMAD.MOV R4, RZ, RZ, -R16 ;  /* 0x000000ffff047224 */ /* 0x000fc800078e0a10 */
[----:B------:R-:W-:Y:S01]  /*00f0*/  IMAD R9, R4, c[0x0][0x1b8], R3 ;  /* 0x00006e0004097a24 */ /* 0x000fe200078e0203 */
[----:B------:R-:W-:Y:S05]  /*0100*/  BRA `(.L_x_597) ;  /* 0x0000014000007947 */ /* 0x000fea0003800000 */
.L_x_596:
        /* <DEDUP_REMOVED lines=20> */
.L_x_597:
        /* <DEDUP_REMOVED lines=22> */
[----:B------:R-:W-:-:S02]  /*03b0*/  ULDC UR6, c[0x0][0x180] ;  /* 0x0000600000067ab9 */ /* 0x000fc40000000800 */
[----:B------:R-:W-:Y:S01]  /*03c0*/  ULDC UR7, c[0x0][0x210] ;  /* 0x0000840000077ab9 */ /* 0x000fe20000000800 */
[----:B------:R-:W-:Y:S01]  /*03d0*/  IMAD.IADD R5, R5, 0x1, R7 ;  /* 0x0000000105057824 */ /* 0x000fe200078e0207 */
[----:B------:R-:W-:Y:S01]  /*03e0*/  MOV R7, c[0x0][0x200] ;  /* 0x0000800000077a02 */ /* 0x000fe20000000f00 */
[----:B------:R-:W-:Y:S01]  /*03f0*/  IMAD R6, R3, c[0x0][0x1d8], RZ ;  /* 0x0000760003067a24 */ /* 0x000fe200078e02ff */
[----:B------:R-:W-:Y:S01]  /*0400*/  UIADD3 UR6, UR6, UR7, URZ ;  /* 0x0000000706067290 */ /* 0x000fe2000fffe03f */
[----:B------:R-:W-:Y:S01]  /*0410*/  IMAD.MOV.U32 R10, RZ, RZ, c[0x0][0x1fc] ;  /* 0x00007f00ff0a7624 */ /* 0x000fe200078e00ff */
[----:B------:R-:W-:Y:S01]  /*0420*/  ULDC.64 UR8, c[0x0][0x118] ;  /* 0x0000460000087ab9 */ /* 0x000fe20000000a00 */
[C---:B------:R-:W-:Y:S02]  /*0430*/  IMAD R3, R9.reuse, c[0x0][0x1dc], R6 ;  /* 0x0000770009037a24 */ /* 0x040fe400078e0206 */
[----:B------:R-:W-:-:S04]  /*0440*/  IMAD.WIDE.U32 R4, R9, c[0x0][0x1d8], R4 ;  /* 0x0000760009047a25 */ /* 0x000fc800078e0004 */
[----:B------:R-:W-:Y:S02]  /*0450*/  IMAD R10, R9, R10, -c[0x0][0x208] ;  /* 0x80008200090a7624 */ /* 0x000fe400078e020a */
[----:B------:R-:W-:Y:S02]  /*0460*/  IMAD.IADD R9, R5, 0x1, R3 ;  /* 0x0000000105097824 */ /* 0x000fe400078e0203 */
[----:B------:R-:W-:Y:S01]  /*0470*/  IMAD R7, R2, R7, -c[0x0][0x20c] ;  /* 0x8000830002077624 */ /* 0x000fe200078e0207 */
[----:B------:R-:W-:Y:S01]  /*0480*/  IADD3 R2, R10, c[0x0][0x1f0], RZ ;  /* 0x00007c000a027a10 */ /* 0x000fe20007ffe0ff */
[----:B------:R-:W-:Y:S01]  /*0490*/  IMAD R0, R0, c[0x0][0x204], RZ ;  /* 0x0000810000007a24 */ /* 0x000fe200078e02ff */
[----:B------:R-:W-:Y:S01]  /*04a0*/  IMNMX R6, RZ, R10, !PT ;  /* 0x0000000aff067217 */ /* 0x000fe20007800200 */
[----:B------:R-:W-:Y:S01]  /*04b0*/  IMAD R3, R18, c[0x0][0x1d0], RZ ;  /* 0x0000740012037a24 */ /* 0x000fe200078e02ff */
[----:B------:R-:W-:Y:S01]  /*04c0*/  IMNMX R13, R2, UR4, PT ;  /* 0x00000004020d7c17 */ /* 0x000fe2000b800200 */
[----:B------:R-:W-:Y:S01]  /*04d0*/  IMAD.MOV.U32 R8, RZ, RZ, R4 ;  /* 0x000000ffff087224 */ /* 0x000fe200078e0004 */
[----:B------:R-:W-:Y:S01]  /*04e0*/  IADD3 R11, R0, -c[0x0][0x210], RZ ;  /* 0x80008400000b7a10 */ /* 0x000fe20007ffe0ff */
[C---:B------:R-:W-:Y:S01]  /*04f0*/  IMAD R17, R16.reuse, c[0x0][0x1d4], R3 ;  /* 0x0000750010117a24 */ /* 0x040fe200078e0203 */
[----:B------:R-:W-:Y:S01]  /*0500*/  IADD3 R3, R7, c[0x0][0x1f4], RZ ;  /* 0x00007d0007037a10 */ /* 0x000fe20007ffe0ff */
[----:B------:R-:W-:Y:S01]  /*0510*/  IMAD.WIDE.U32 R8, R16, c[0x0][0x1d0], R8 ;  /* 0x0000740010087a25 */ /* 0x000fe200078e0008 */
[----:B------:R-:W-:-:S02]  /*0520*/  IADD3 R5, R11, c[0x0][0x1f8], RZ ;  /* 0x00007e000b057a10 */ /* 0x000fc40007ffe0ff */
[----:B------:R-:W-:Y:S01]  /*0530*/  IMNMX R4, R3, UR5, PT ;  /* 0x0000000503047c17 */ /* 0x000fe2000b800200 */
[C---:B------:R-:W-:Y:S01]  /*0540*/  IMAD.IADD R10, R13.reuse, 0x1, -R10 ;  /* 0x000000010d0a7824 */ /* 0x040fe200078e0a0a */
[----:B------:R-:W-:Y:S02]  /*0550*/  IMNMX R3, R13, c[0x0][0x170], PT ;  /* 0x00005c000d037a17 */ /* 0x000fe40003800200 */
[----:B------:R-:W-:Y:S01]  /*0560*/  IMNMX R12, R5, UR6, PT ;  /* 0x00000006050c7c17 */ /* 0x000fe2000b800200 */
[C---:B------:R-:W-:Y:S01]  /*0570*/  IMAD.IADD R15, R4.reuse, 0x1, -R7 ;  /* 0x00000001040f7824 */ /* 0x040fe200078e0a07 */
[----:B------:R-:W-:Y:S02]  /*0580*/  IMNMX R2, RZ, R7, !PT ;  /* 0x00000007ff027217 */ /* 0x000fe40007800200 */
[----:B------:R-:W-:Y:S02]  /*0590*/  IMNMX R5, R4, c[0x0][0x178], PT ;  /* 0x00005e0004057a17 */ /* 0x000fe40003800200 */
[----:B------:R-:W-:-:S02]  /*05a0*/  ISETP.GT.AND P0, PT, R3, R6, PT ;  /* 0x000000060300720c */ /* 0x000fc40003f04270 */
[----:B------:R-:W-:Y:S02]  /*05b0*/  IMNMX R4, RZ, R11, !PT ;  /* 0x0000000bff047217 */ /* 0x000fe40007800200 */
[C---:B------:R-:W-:Y:S01]  /*05c0*/  IMNMX R7, R12.reuse, c[0x0][0x180], PT ;  /* 0x000060000c077a17 */ /* 0x040fe20003800200 */
[----:B------:R-:W-:Y:S01]  /*05d0*/  IMAD.IADD R12, R12, 0x1, -R11 ;  /* 0x000000010c0c7824 */ /* 0x000fe200078e0a0b */
[----:B------:R-:W-:Y:S01]  /*05e0*/  ISETP.LE.OR P0, PT, R5, R2, !P0 ;  /* 0x000000020500720c */ /* 0x000fe20004703670 */
[----:B------:R-:W-:Y:S01]  /*05f0*/  IMAD.IADD R11, R9, 0x1, R17 ;  /* 0x00000001090b7824 */ /* 0x000fe200078e0211 */
[C---:B------:R-:W-:Y:S01]  /*0600*/  LEA R14, P1, R8.reuse, c[0x0][0x1a8], 0x3 ;  /* 0x00006a00080e7a11 */ /* 0x040fe200078218ff */
[----:B------:R-:W-:Y:S01]  /*0610*/  IMAD R9, R15, R12, RZ ;  /* 0x0000000c0f097224 */ /* 0x000fe200078e02ff */
[----:B------:R-:W-:Y:S02]  /*0620*/  ISETP.LE.OR P0, PT, R7, R4, P0 ;  /* 0x000000040700720c */ /* 0x000fe40000703670 */
[----:B------:R-:W-:Y:S01]  /*0630*/  LEA.HI.X R15, R8, c[0x0][0x1ac], R11, 0x3, P1 ;  /* 0x00006b00080f7a11 */ /* 0x000fe200008f1c0b */
[----:B------:R-:W-:-:S10]  /*0640*/  IMAD R21, R10, R9, RZ ;  /* 0x000000090a157224 */ /* 0x000fd400078e02ff */
        /* <DEDUP_REMOVED lines=28> */
.L_x_599:
[----:B------:R-:W0:Y:S01]  /*0810*/  I2F.F64 R20, R20 ;  /* 0x0000001400147312 */ /* 0x000e220000201c00 */
[----:B------:R-:W-:Y:S01]  /*0820*/  IMAD.MOV.U32 R24, RZ, RZ, R8 ;  /* 0x000000ffff187224 */ /* 0x000fe200078e0008 */
[C---:B------:R-:W-:Y:S01]  /*0830*/  IADD3 R9, R4.reuse, 0x1, RZ ;  /* 0x0000000104097810 */ /* 0x040fe20007ffe0ff */
[----:B------:R-:W-:Y:S01]  /*0840*/  IMAD.MOV.U32 R39, RZ, RZ, c[0x0][0x1a0] ;  /* 0x00006800ff277624 */ /* 0x000fe200078e00ff */
[----:B------:R-:W-:Y:S01]  /*0850*/  IADD3 R10, R4, 0x2, RZ ;  /* 0x00000002040a7810 */ /* 0x000fe20007ffe0ff */
[----:B------:R-:W-:Y:S01]  /*0860*/  IMAD.MOV.U32 R0, RZ, RZ, 0x3 ;  /* 0x00000003ff007424 */ /* 0x000fe200078e00ff */
[----:B------:R-:W-:Y:S01]  /*0870*/  ISETP.GE.U32.AND P0, PT, R22, 0x3, PT ;  /* 0x000000031600780c */ /* 0x000fe20003f06070 */
[----:B------:R-:W-:Y:S01]  /*0880*/  IMAD.IADD R40, R12, 0x1, -R13 ;  /* 0x000000010c287824 */ /* 0x000fe200078e0a0d */
[----:B------:R-:W-:Y:S01]  /*0890*/  SHF.R.S32.HI R8, RZ, 0x1f, R4 ;  /* 0x0000001fff087819 */ /* 0x000fe20000011404 */
[----:B------:R-:W-:Y:S01]  /*08a0*/  IMAD.WIDE.U32 R24, R6, c[0x0][0x190], R24 ;  /* 0x0000640006187a25 */ /* 0x000fe200078e0018 */
[C---:B------:R-:W-:Y:S01]  /*08b0*/  SHF.L.U64.HI R37, R39.reuse, R0, c[0x0][0x1a4] ;  /* 0x0000690027257619 */ /* 0x040fe20000010200 */
[----:B------:R-:W-:Y:S01]  /*08c0*/  CS2R R12, SRZ ;  /* 0x00000000000c7805 */ /* 0x000fe2000001ff00 */
[----:B------:R-:W-:Y:S01]  /*08d0*/  IADD3 R11, R4, 0x3, RZ ;  /* 0x00000003040b7810 */ /* 0x000fe20007ffe0ff */
[----:B------:R-:W-:Y:S01]  /*08e0*/  CS2R R28, SRZ ;  /* 0x00000000001c7805 */ /* 0x000fe2000001ff00 */
[----:B------:R-:W-:Y:S01]  /*08f0*/  SHF.L.U32 R39, R39, 0x3, RZ ;  /* 0x0000000327277819 */ /* 0x000fe200000006ff */
[----:B------:R-:W-:Y:S01]  /*0900*/  IMAD R41, R6, c[0x0][0x194], R25 ;  /* 0x0000650006297a24 */ /* 0x000fe200078e0219 */
[----:B------:R-:W-:-:S02]  /*0910*/  SHF.R.S32.HI R36, RZ, 0x1f, R9 ;  /* 0x0000001fff247819 */ /* 0x000fc40000011409 */
[----:B------:R-:W-:Y:S02]  /*0920*/  SHF.R.S32.HI R38, RZ, 0x1f, R10 ;  /* 0x0000001fff267819 */ /* 0x000fe4000001140a */
[----:B0-----:R-:W-:Y:S02]  /*0930*/  LOP3.LUT R40, R40, 0x3, RZ, 0xc0, !PT ;  /* 0x0000000328287812 */ /* 0x001fe400078ec0ff */
.L_x_607:
[----:B------:R-:W-:Y:S01]  /*0940*/  SHF.R.S32.HI R0, RZ, 0x1f, R6 ;  /* 0x0000001fff007819 */ /* 0x000fe20000011406 */
[----:B------:R-:W-:Y:S01]  /*0950*/  IMAD.MOV.U32 R26, RZ, RZ, R16 ;  /* 0x000000ffff1a7224 */ /* 0x000fe200078e0010 */
[----:B------:R-:W-:Y:S01]  /*0960*/  BSSY B0, `(.L_x_600) ;  /* 0x0000061000007945 */ /* 0x000fe20003800000 */
[----:B------:R-:W-:Y:S01]  /*0970*/  IMAD.MOV.U32 R27, RZ, RZ, R19 ;  /* 0x000000ffff1b7224 */ /* 0x000fe200078e0013 */
[----:B------:R-:W-:Y:S01]  /*0980*/  CS2R R42, SRZ ;  /* 0x00000000002a7805 */ /* 0x000fe2000001ff00 */
[----:B0-----:R-:W-:Y:S02]  /*0990*/  IMAD R23, R0, c[0x0][0x190], RZ ;  /* 0x0000640000177a24 */ /* 0x001fe400078e02ff */
[----:B------:R-:W-:-:S04]  /*09a0*/  IMAD.WIDE.U32 R26, R6, c[0x0][0x190], R26 ;  /* 0x00006400061a7a25 */ /* 0x000fc800078e001a */
[----:B------:R-:W-:Y:S02]  /*09b0*/  IMAD R23, R6, c[0x0][0x194], R23 ;  /* 0x0000650006177a24 */ /* 0x000fe400078e0217 */
[----:B------:R-:W-:Y:S02]  /*09c0*/  IMAD.MOV.U32 R44, RZ, RZ, R2 ;  /* 0x000000ffff2c7224 */ /* 0x000fe400078e0002 */
[----:B-1----:R-:W-:Y:S02]  /*09d0*/  IMAD.IADD R45, R27, 0x1, R23 ;  /* 0x000000011b2d7824 */ /* 0x002fe400078e0217 */
.L_x_606:
[----:B------:R-:W-:Y:S01]  /*09e0*/  ISETP.NE.AND P2, PT, R40, RZ, PT ;  /* 0x000000ff2800720c */ /* 0x000fe20003f45270 */
[----:B0-----:R-:W-:Y:S01]  /*09f0*/  IMAD.MOV.U32 R22, RZ, RZ, R26 ;  /* 0x000000ffff167224 */ /* 0x001fe200078e001a */
[----:B------:R-:W-:Y:S01]  /*0a00*/  SHF.R.S32.HI R0, RZ, 0x1f, R44 ;  /* 0x0000001fff007819 */ /* 0x000fe2000001142c */
[----:B------:R-:W-:Y:S01]  /*0a10*/  IMAD.MOV.U32 R23, RZ, RZ, R45 ;  /* 0x000000ffff177224 */ /* 0x000fe200078e002d */
[----:B------:R-:W-:Y:S03]  /*0a20*/  BSSY B1, `(.L_x_601) ;  /* 0x0000027000017945 */ /* 0x000fe60003800000 */
[----:B------:R-:W-:-:S02]  /*0a30*/  IMAD R33, R0, c[0x0][0x198], RZ ;  /* 0x0000660000217a24 */ /* 0x000fc400078e02ff */
[----:B------:R-:W-:-:S04]  /*0a40*/  IMAD.WIDE.U32 R30, R44, c[0x0][0x198], R22 ;  /* 0x000066002c1e7a25 */ /* 0x000fc800078e0016 */
[C---:B------:R-:W-:Y:S01]  /*0a50*/  IMAD R33, R44.reuse, c[0x0][0x19c], R33 ;  /* 0x000067002c217a24 */ /* 0x040fe200078e0221 */
[----:B------:R-:W-:Y:S01]  /*0a60*/  IADD3 R44, R44, 0x1, RZ ;  /* 0x000000012c2c7810 */ /* 0x000fe20007ffe0ff */
[----:B------:R-:W-:-:S03]  /*0a70*/  IMAD.MOV.U32 R0, RZ, RZ, R4 ;  /* 0x000000ffff007224 */ /* 0x000fc600078e0004 */
[----:B------:R-:W-:Y:S01]  /*0a80*/  ISETP.GE.AND P1, PT, R44, R5, PT ;  /* 0x000000052c00720c */ /* 0x000fe20003f26270 */
[----:B-1----:R-:W-:Y:S07]  /*0a90*/  @!P2 BRA `(.L_x_602) ;  /* 0x000001f00000a947 */ /* 0x002fee0003800000 */
[----:B------:R-:W-:Y:S02]  /*0aa0*/  IMAD.IADD R31, R31, 0x1, R33 ;  /* 0x000000011f1f7824 */ /* 0x000fe400078e0221 */
[----:B------:R-:W-:Y:S02]  /*0ab0*/  IMAD R23, R8, c[0x0][0x1a0], RZ ;  /* 0x0000680008177a24 */ /* 0x000fe400078e02ff */
[----:B------:R-:W-:-:S04]  /*0ac0*/  IMAD.WIDE.U32 R32, R4, c[0x0][0x1a0], R30 ;  /* 0x0000680004207a25 */ /* 0x000fc800078e001e */
[----:B------:R-:W-:Y:S01]  /*0ad0*/  IMAD R23, R4, c[0x0][0x1a4], R23 ;  /* 0x0000690004177a24 */ /* 0x000fe200078e0217 */
[----:B------:R-:W-:-:S04]  /*0ae0*/  LEA R22, P2, R32, c[0x0][0x160], 0x3 ;  /* 0x0000580020167a11 */ /* 0x000fc800078418ff */
[----:B------:R-:W-:-:S04]  /*0af0*/  IADD3 R23, R33, R23, RZ ;  /* 0x0000001721177210 */ /* 0x000fc80007ffe0ff */
[----:B------:R-:W-:-:S06]  /*0b00*/  LEA.HI.X R23, R32, c[0x0][0x164], R23, 0x3, P2 ;  /* 0x0000590020177a11 */ /* 0x000fcc00010f1c17 */
[----:B------:R-:W2:Y:S01]  /*0b10*/  LDG.E.64 R22, [R22.64] ;  /* 0x0000000816167981 */ /* 0x000ea2000c1e1b00 */
[----:B------:R-:W-:Y:S01]  /*0b20*/  ISETP.NE.AND P2, PT, R40, 0x1, PT ;  /* 0x000000012800780c */ /* 0x000fe20003f45270 */
[----:B------:R-:W-:Y:S01]  /*0b30*/  IMAD.MOV.U32 R0, RZ, RZ, R9 ;  /* 0x000000ffff007224 */ /* 0x000fe200078e0009 */
[----:B--2---:R0:W1:-:S11]  /*0b40*/  DADD R28, R28, R22 ;  /* 0x000000001c1c7229 */ /* 0x0040560000000016 */
[----:B------:R-:W-:Y:S05]  /*0b50*/  @!P2 BRA `(.L_x_602) ;  /* 0x000001300000a947 */ /* 0x000fea0003800000 */
[----:B------:R-:W-:Y:S01]  /*0b60*/  IMAD R0, R36, c[0x0][0x1a0], RZ ;  /* 0x0000680024007a24 */ /* 0x000fe200078e02ff */
[----:B------:R-:W-:Y:S01]  /*0b70*/  ISETP.NE.AND P2, PT, R40, 0x2, PT ;  /* 0x000000022800780c */ /* 0x000fe20003f45270 */
[----:B0-----:R-:W-:-:S04]  /*0b80*/  IMAD.WIDE.U32 R22, R9, c[0x0][0x1a0], R30 ;  /* 0x0000680009167a25 */ /* 0x001fc800078e001e */
[----:B------:R-:W-:Y:S01]  /*0b90*/  IMAD R33, R9, c[0x0][0x1a4], R0 ;  /* 0x0000690009217a24 */ /* 0x000fe200078e0200 */
[----:B------:R-:W-:-:S03]  /*0ba0*/  LEA R32, P3, R22, c[0x0][0x160], 0x3 ;  /* 0x0000580016207a11 */ /* 0x000fc600078618ff */
[----:B------:R-:W-:-:S04]  /*0bb0*/  IMAD.IADD R23, R23, 0x1, R33 ;  /* 0x0000000117177824 */ /* 0x000fc800078e0221 */
[----:B------:R-:W-:Y:S01]  /*0bc0*/  @P2 IMAD.WIDE.U32 R30, R10, c[0x0][0x1a0], R30 ;  /* 0x000068000a1e2a25 */ /* 0x000fe200078e001e */
[----:B------:R-:W-:-:S03]  /*0bd0*/  LEA.HI.X R33, R22, c[0x0][0x164], R23, 0x3, P3 ;  /* 0x0000590016217a11 */ /* 0x000fc600018f1c17 */
[----:B------:R-:W-:Y:S01]  /*0be0*/  @P2 IMAD R23, R38, c[0x0][0x1a0], RZ ;  /* 0x0000680026172a24 */ /* 0x000fe200078e02ff */
[----:B------:R-:W-:Y:S02]  /*0bf0*/  @P2 LEA R22, P3, R30, c[0x0][0x160], 0x3 ;  /* 0x000058001e162a11 */ /* 0x000fe400078618ff */
[----:B------:R-:W2:Y:S01]  /*0c00*/  LDG.E.64 R32, [R32.64] ;  /* 0x0000000820207981 */ /* 0x000ea2000c1e1b00 */
[----:B------:R-:W-:-:S04]  /*0c10*/  @P2 IMAD R23, R10, c[0x0][0x1a4], R23 ;  /* 0x000069000a172a24 */ /* 0x000fc800078e0217 */
[----:B------:R-:W-:-:S05]  /*0c20*/  @P2 IMAD.IADD R23, R31, 0x1, R23 ;  /* 0x000000011f172824 */ /* 0x000fca00078e0217 */
[----:B------:R-:W-:-:S06]  /*0c30*/  @P2 LEA.HI.X R23, R30, c[0x0][0x164], R23, 0x3, P3 ;  /* 0x000059001e172a11 */ /* 0x000fcc00018f1c17 */
[----:B------:R-:W3:Y:S01]  /*0c40*/  @P2 LDG.E.64 R22, [R22.64] ;  /* 0x0000000816162981 */ /* 0x000ee2000c1e1b00 */
[----:B------:R-:W-:Y:S02]  /*0c50*/  IMAD.MOV.U32 R0, RZ, RZ, R10 ;  /* 0x000000ffff007224 */ /* 0x000fe400078e000a */
[----:B------:R-:W-:Y:S01]  /*0c60*/  @P2 IMAD.MOV.U32 R0, RZ, RZ, R11 ;  /* 0x000000ffff002224 */ /* 0x000fe200078e000b */
[----:B-12---:R-:W3:-:S06]  /*0c70*/  DADD R28, R28, R32 ;  /* 0x000000001c1c7229 */ /* 0x006ecc0000000020 */
[----:B---3--:R0:W1:-:S06]  /*0c80*/  @P2 DADD R28, R28, R22 ;  /* 0x000000001c1c2229 */ /* 0x00804c0000000016 */
.L_x_602:
[----:B------:R-:W-:Y:S05]  /*0c90*/  BSYNC B1 ;  /* 0x0000000000017941 */ /* 0x000fea0003800000 */
.L_x_601:
[----:B------:R-:W-:Y:S01]  /*0ca0*/  BSSY B1, `(.L_x_603) ;  /* 0x0000029000017945 */ /* 0x000fe20003800000 */
[----:B------:R-:W-:Y:S05]  /*0cb0*/  @!P0 BRA `(.L_x_604) ;  /* 0x0000027000008947 */ /* 0x000fea0003800000 */
[----:B------:R-:W-:Y:S02]  /*0cc0*/  IMAD R31, R13, c[0x0][0x190], RZ ;  /* 0x000064000d1f7a24 */ /* 0x000fe400078e02ff */
[----:B0-----:R-:W-:Y:S02]  /*0cd0*/  IMAD.MOV.U32 R22, RZ, RZ, R24 ;  /* 0x000000ffff167224 */ /* 0x001fe400078e0018 */
[----:B------:R-:W-:Y:S02]  /*0ce0*/  IMAD.MOV.U32 R23, RZ, RZ, R41 ;  /* 0x000000ffff177224 */ /* 0x000fe400078e0029 */
[C---:B------:R-:W-:Y:S02]  /*0cf0*/  IMAD R31, R12.reuse, c[0x0][0x194], R31 ;  /* 0x000065000c1f7a24 */ /* 0x040fe400078e021f */
[----:B------:R-:W-:-:S04]  /*0d00*/  IMAD.WIDE.U32 R22, R12, c[0x0][0x190], R22 ;  /* 0x000064000c167a25 */ /* 0x000fc800078e0016 */
[----:B------:R-:W-:Y:S02]  /*0d10*/  IMAD.IADD R23, R23, 0x1, R31 ;  /* 0x0000000117177824 */ /* 0x000fe400078e021f */
[----:B------:R-:W-:Y:S02]  /*0d20*/  IMAD R31, R43, c[0x0][0x198], RZ ;  /* 0x000066002b1f7a24 */ /* 0x000fe400078e02ff */
[----:B------:R-:W-:-:S04]  /*0d30*/  IMAD.WIDE.U32 R22, R42, c[0x0][0x198], R22 ;  /* 0x000066002a167a25 */ /* 0x000fc800078e0016 */
[----:B------:R-:W-:-:S05]  /*0d40*/  IMAD R31, R42, c[0x0][0x19c], R31 ;  /* 0x000067002a1f7a24 */ /* 0x000fca00078e021f */
[----:B------:R-:W-:Y:S02]  /*0d50*/  IADD3 R35, R23, R31, RZ ;  /* 0x0000001f17237210 */ /* 0x000fe40007ffe0ff */
[----:B------:R-:W-:Y:S02]  /*0d60*/  SHF.R.S32.HI R23, RZ, 0x1f, R0 ;  /* 0x0000001fff177819 */ /* 0x000fe40000011400 */
[----:B------:R-:W-:-:S03]  /*0d70*/  LEA R31, P2, R22, c[0x0][0x160], 0x3 ;  /* 0x00005800161f7a11 */ /* 0x000fc600078418ff */
[----:B------:R-:W-:Y:S01]  /*0d80*/  IMAD R23, R23, c[0x0][0x1a0], RZ ;  /* 0x0000680017177a24 */ /* 0x000fe200078e02ff */
[----:B------:R-:W-:-:S03]  /*0d90*/  LEA.HI.X R35, R22, c[0x0][0x164], R35, 0x3, P2 ;  /* 0x0000590016237a11 */ /* 0x000fc600010f1c23 */
[C---:B------:R-:W-:Y:S02]  /*0da0*/  IMAD R33, R0.reuse, c[0x0][0x1a4], R23 ;  /* 0x0000690000217a24 */ /* 0x040fe400078e0217 */
[----:B------:R-:W-:-:S04]  /*0db0*/  IMAD.WIDE.U32 R22, R0, c[0x0][0x1a0], RZ ;  /* 0x0000680000167a25 */ /* 0x000fc800078e00ff */
[----:B------:R-:W-:Y:S01]  /*0dc0*/  IMAD.IADD R23, R23, 0x1, R33 ;  /* 0x0000000117177824 */ /* 0x000fe200078e0221 */
[----:B------:R-:W-:-:S04]  /*0dd0*/  LEA R30, P2, R22, R31, 0x3 ;  /* 0x0000001f161e7211 */ /* 0x000fc800078418ff */
[----:B------:R-:W-:-:S05]  /*0de0*/  LEA.HI.X R35, R22, R35, R23, 0x3, P2 ;  /* 0x0000002316237211 */ /* 0x000fca00010f1c17 */
.L_x_605:
[----:B------:R-:W-:Y:S01]  /*0df0*/  IMAD.MOV.U32 R31, RZ, RZ, R35 ;  /* 0x000000ffff1f7224 */ /* 0x000fe200078e0023 */
[----:B------:R-:W-:-:S05]  /*0e00*/  IADD3 R34, P2, R30, R39, RZ ;  /* 0x000000271e227210 */ /* 0x000fca0007f5e0ff */
[----:B------:R-:W2:Y:S01]  /*0e10*/  LDG.E.64 R30, [R30.64] ;  /* 0x000000081e1e7981 */ /* 0x000ea2000c1e1b00 */
[----:B------:R-:W-:-:S05]  /*0e20*/  IMAD.X R35, R35, 0x1, R37, P2 ;  /* 0x0000000123237824 */ /* 0x000fca00010e0625 */
[----:B------:R-:W3:Y:S01]  /*0e30*/  LDG.E.64 R22, [R34.64] ;  /* 0x0000000822167981 */ /* 0x000ee2000c1e1b00 */
[----:B------:R-:W-:-:S05]  /*0e40*/  IADD3 R32, P2, R34, R39, RZ ;  /* 0x0000002722207210 */ /* 0x000fca0007f5e0ff */
[----:B------:R-:W-:Y:S01]  /*0e50*/  IMAD.X R33, R35, 0x1, R37, P2 ;  /* 0x0000000123217824 */ /* 0x000fe200010e0625 */
[----:B-12---:R0:W3:-:S04]  /*0e60*/  DADD R28, R30, R28 ;  /* 0x000000001e1c7229 */ /* 0x0060c8000000001c */
[----:B0-----:R-:W2:Y:S02]  /*0e70*/  LDG.E.64 R30, [R32.64] ;  /* 0x00000008201e7981 */ /* 0x001ea4000c1e1b00 */
[----:B---3--:R0:W2:Y:S02]  /*0e80*/  DADD R28, R28, R22 ;  /* 0x000000001c1c7229 */ /* 0x0080a40000000016 */
[----:B0-----:R-:W-:-:S05]  /*0e90*/  IADD3 R22, P2, R32, R39, RZ ;  /* 0x0000002720167210 */ /* 0x001fca0007f5e0ff */
[----:B------:R-:W-:-:S05]  /*0ea0*/  IMAD.X R23, R33, 0x1, R37, P2 ;  /* 0x0000000121177824 */ /* 0x000fca00010e0625 */
[----:B------:R-:W3:Y:S01]  /*0eb0*/  LDG.E.64 R34, [R22.64] ;  /* 0x0000000816227981 */ /* 0x000ee2000c1e1b00 */
[----:B------:R-:W-:-:S04]  /*0ec0*/  IADD3 R0, R0, 0x4, RZ ;  /* 0x0000000400007810 */ /* 0x000fc80007ffe0ff */
[----:B------:R-:W-:Y:S01]  /*0ed0*/  ISETP.GE.AND P2, PT, R0, R7, PT ;  /* 0x000000070000720c */ /* 0x000fe20003f46270 */
[----:B--2---:R0:W3:Y:S02]  /*0ee0*/  DADD R28, R28, R30 ;  /* 0x000000001c1c7229 */ /* 0x0040e4000000001e */
[----:B0-----:R-:W-:-:S04]  /*0ef0*/  IADD3 R30, P3, R22, R39, RZ ;  /* 0x00000027161e7210 */ /* 0x001fc80007f7e0ff */
[----:B---3--:R0:W1:Y:S02]  /*0f00*/  DADD R28, R28, R34 ;  /* 0x000000001c1c7229 */ /* 0x0080640000000022 */
[----:B0-----:R-:W-:-:S04]  /*0f10*/  IMAD.X R35, R23, 0x1, R37, P3 ;  /* 0x0000000117237824 */ /* 0x001fc800018e0625 */
[----:B-1----:R-:W-:Y:S05]  /*0f20*/  @!P2 BRA `(.L_x_605) ;  /* 0xfffffec00000a947 */ /* 0x002fea000383ffff */
.L_x_604:
[----:B------:R-:W-:Y:S05]  /*0f30*/  BSYNC B1 ;  /* 0x0000000000017941 */ /* 0x000fea0003800000 */
.L_x_603:
[----:B------:R-:W-:-:S05]  /*0f40*/  IADD3 R42, P2, R42, 0x1, RZ ;  /* 0x000000012a2a7810 */ /* 0x000fca0007f5e0ff */
[----:B------:R-:W-:Y:S01]  /*0f50*/  IMAD.X R43, RZ, RZ, R43, P2 ;  /* 0x000000ffff2b7224 */ /* 0x000fe200010e062b */
[----:B------:R-:W-:Y:S05]  /*0f60*/  @!P1 BRA `(.L_x_606) ;  /* 0xfffffa7000009947 */ /* 0x000fea000383ffff */
[----:B------:R-:W-:Y:S05]  /*0f70*/  BSYNC B0 ;  /* 0x0000000000007941 */ /* 0x000fea0003800000 */
.L_x_600:
[----:B------:R-:W-:Y:S02]  /*0f80*/  IADD3 R6, R6, 0x1, RZ ;  /* 0x0000000106067810 */ /* 0x000fe40007ffe0ff */
[----:B------:R-:W-:Y:S02]  /*0f90*/  IADD3 R12, P2, R12, 0x1, RZ ;  /* 0x000000010c0c7810 */ /* 0x000fe40007f5e0ff */
[----:B------:R-:W-:-:S03]  /*0fa0*/  ISETP.GE.AND P1, PT, R6, R3, PT ;  /* 0x000000030600720c */ /* 0x000fc60003f26270 */
[----:B------:R-:W-:-:S10]  /*0fb0*/  IMAD.X R13, RZ, RZ, R13, P2 ;  /* 0x000000ffff0d7224 */ /* 0x000fd400010e060d */
[----:B------:R-:W-:Y:S05]  /*0fc0*/  @!P1 BRA `(.L_x_607) ;  /* 0xfffff97000009947 */ /* 0x000fea000383ffff */
[----:B------:R-:W2:Y:S01]  /*0fd0*/  MUFU.RCP64H R3, R21 ;  /* 0x0000001500037308 */ /* 0x000ea20000001800 */
[----:B------:R-:W-:Y:S01]  /*0fe0*/  MOV R2, 0x1 ;  /* 0x0000000100027802 */ /* 0x000fe20000000f00 */
[----:B------:R-:W-:Y:S01]  /*0ff0*/  BSSY B0, `(.L_x_608) ;  /* 0x0000011000007945 */ /* 0x000fe20003800000 */
[----:B-1----:R-:W-:-:S04]  /*1000*/  FSETP.GEU.AND P1, PT, |R29|, 6.5827683646048100446e-37, PT ;  /* 0x036000001d00780b */ /* 0x002fc80003f2e200 */
[----:B--2---:R-:W1:-:S06]  /*1010*/  DFMA R4, -R20, R2, 1 ;  /* 0x3ff000001404742b */ /* 0x004e4c0000000102 */
[----:B-1----:R-:W1:-:S06]  /*1020*/  DFMA R4, R4, R4, R4 ;  /* 0x000000040404722b */ /* 0x002e4c0000000004 */
[----:B-1----:R-:W1:-:S06]  /*1030*/  DFMA R4, R2, R4, R2 ;  /* 0x000000040204722b */ /* 0x002e4c0000000002 */
[----:B-1----:R-:W1:-:S06]  /*1040*/  DFMA R2, -R20, R4, 1 ;  /* 0x3ff000001402742b */ /* 0x002e4c0000000104 */
[----:B-1----:R-:W1:-:S06]  /*1050*/  DFMA R2, R4, R2, R4 ;  /* 0x000000020402722b */ /* 0x002e4c0000000004 */
[----:B-1----:R-:W1:-:S06]  /*1060*/  DMUL R4, R28, R2 ;  /* 0x000000021c047228 */ /* 0x002e4c0000000000 */
[----:B-1----:R-:W1:-:S06]  /*1070*/  DFMA R6, -R20, R4, R28 ;  /* 0x000000041406722b */ /* 0x002e4c000000011c */
[----:B-1----:R-:W1:-:S10]  /*1080*/  DFMA R2, R2, R6, R4 ;  /* 0x000000060202722b */ /* 0x002e540000000004 */
[----:B-1----:R-:W-:-:S05]  /*1090*/  FFMA R0, RZ, R21, R3 ;  /* 0x00000015ff007223 */ /* 0x002fca0000000003 */
[----:B------:R-:W-:-:S13]  /*10a0*/  FSETP.GT.AND P0, PT, |R0|, 1.469367938527859385e-39, PT ;  /* 0x001000000000780b */ /* 0x000fda0003f04200 */
[----:B------:R-:W-:Y:S05]  /*10b0*/  @P0 BRA P1, `(.L_x_609) ;  /* 0x0000004000000947 */ /* 0x000fea0000800000 */
[----:B------:R-:W-:Y:S02]  /*10c0*/  MOV R0, 0x10e0 ;  /* 0x000010e000007802 */ /* 0x000fe40000000f00 */
[----:B0-----:R-:W-:Y:S05]  /*10d0*/  CALL.REL.NOINC `($__internal_38_$__cuda_sm20_div_rn_f64_full) ;  /* 0x0000007000007944 */ /* 0x001fea0003c00000 */
[----:B------:R-:W-:Y:S02]  /*10e0*/  IMAD.MOV.U32 R2, RZ, RZ, R10 ;  /* 0x000000ffff027224 */ /* 0x000fe400078e000a */
[----:B------:R-:W-:Y:S02]  /*10f0*/  IMAD.MOV.U32 R3, RZ, RZ, R11 ;  /* 0x000000ffff037224 */ /* 0x000fe400078e000b */
.L_x_609:
[----:B------:R-:W-:Y:S05]  /*1100*/  BSYNC B0 ;  /* 0x0000000000007941 */ /* 0x000fea0003800000 */
.L_x_608:
[----:B------:R-:W-:Y:S01]  /*1110*/  STG.E.64 [R14.64], R2 ;  /* 0x000000020e007986 */ /* 0x000fe2000c101b08 */
[----:B------:R-:W-:Y:S05]  /*1120*/  EXIT ;  /* 0x000000000000794d */ /* 0x000fea0003800000 */
.L_x_598:
[----:B------:R-:W-:Y:S01]  /*1130*/  STG.E.64 [R14.64], RZ ;  /* 0x000000ff0e007986 */ /* 0x000fe2000c101b08 */
[----:B------:R-:W-:Y:S05]  /*1140*/  EXIT ;  /* 0x000000000000794d */ /* 0x000fea0003800000 */
        .weak           $__internal_38_$__cuda_sm20_div_rn_f64_full
        .type           $__internal_38_$__cuda_sm20_div_rn_f64_full,@function
        .size           $__internal_38_$__cuda_sm20_div_rn_f64_full,($__internal_39_$__cuda_sm20_div_s64 - $__internal_38_$__cuda_sm20_div_rn_f64_full)
$__internal_38_$__cuda_sm20_div_rn_f64_full:
[C---:B------:R-:W-:Y:S01]  /*1150*/  FSETP.GEU.AND P0, PT, |R21|.reuse, 1.469367938527859385e-39, PT ;  /* 0x001000001500780b */ /* 0x040fe20003f0e200 */
[--C-:B------:R-:W-:Y:S01]  /*1160*/  IMAD.MOV.U32 R4, RZ, RZ, R20.reuse ;  /* 0x000000ffff047224 */ /* 0x100fe200078e0014 */
[----:B------:R-:W-:Y:S01]  /*1170*/  LOP3.LUT R2, R21, 0x800fffff, RZ, 0xc0, !PT ;  /* 0x800fffff15027812 */ /* 0x000fe200078ec0ff */
[----:B------:R-:W-:Y:S01]  /*1180*/  IMAD.MOV.U32 R5, RZ, RZ, R21 ;  /* 0x000000ffff057224 */ /* 0x000fe200078e0015 */
[C---:B------:R-:W-:Y:S01]  /*1190*/  FSETP.GEU.AND P2, PT, |R29|.reuse, 1.469367938527859385e-39, PT ;  /* 0x001000001d00780b */ /* 0x040fe20003f4e200 */
[----:B------:R-:W-:Y:S01]  /*11a0*/  IMAD.MOV.U32 R12, RZ, RZ, 0x1 ;  /* 0x00000001ff0c7424 */ /* 0x000fe200078e00ff */
[----:B------:R-:W-:Y:S01]  /*11b0*/  LOP3.LUT R3, R2, 0x3ff00000, RZ, 0xfc, !PT ;  /* 0x3ff0000002037812 */ /* 0x000fe200078efcff */
[----:B------:R-:W-:Y:S01]  /*11c0*/  IMAD.MOV.U32 R2, RZ, RZ, R20 ;  /* 0x000000ffff027224 */ /* 0x000fe200078e0014 */
[----:B------:R-:W-:Y:S01]  /*11d0*/  LOP3.LUT R10, R29, 0x7ff00000, RZ, 0xc0, !PT ;  /* 0x7ff000001d0a7812 */ /* 0x000fe200078ec0ff */
[----:B------:R-:W-:Y:S01]  /*11e0*/  IMAD.MOV.U32 R20, RZ, RZ, 0x1ca00000 ;  /* 0x1ca00000ff147424 */ /* 0x000fe200078e00ff */
[----:B------:R-:W-:Y:S01]  /*11f0*/  LOP3.LUT R18, R21, 0x7ff00000, RZ, 0xc0, !PT ;  /* 0x7ff0000015127812 */ /* 0x000fe200078ec0ff */
[----:B------:R-:W-:Y:S02]  /*1200*/  BSSY B1, `(.L_x_610) ;  /* 0x000004f000017945 */ /* 0x000fe40003800000 */
[----:B------:R-:W0:Y:S01]  /*1210*/  @!P0 DMUL R2, R4, 8.98846567431157953865e+307 ;  /* 0x7fe0000004028828 */ /* 0x000e220000000000 */
[----:B------:R-:W-:Y:S01]  /*1220*/  ISETP.GE.U32.AND P1, PT, R10, R18, PT ;  /* 0x000000120a00720c */ /* 0x000fe20003f26070 */
[----:B------:R-:W-:-:S02]  /*1230*/  IMAD.MOV.U32 R19, RZ, RZ, R10 ;  /* 0x000000ffff137224 */ /* 0x000fc400078e000a */
[----:B------:R-:W-:Y:S01]  /*1240*/  @!P2 LOP3.LUT R7, R5, 0x7ff00000, RZ, 0xc0, !PT ;  /* 0x7ff000000507a812 */ /* 0x000fe200078ec0ff */
[----:B------:R-:W-:Y:S01]  /*1250*/  @!P2 IMAD.MOV.U32 R8, RZ, RZ, RZ ;  /* 0x000000ffff08a224 */ /* 0x000fe200078e00ff */
[----:B0-----:R-:W0:Y:S01]  /*1260*/  MUFU.RCP64H R13, R3 ;  /* 0x00000003000d7308 */ /* 0x001e220000001800 */
[----:B------:R-:W-:Y:S02]  /*1270*/  SEL R9, R20, 0x63400000, !P1 ;  /* 0x6340000014097807 */ /* 0x000fe40004800000 */
[----:B------:R-:W-:Y:S02]  /*1280*/  @!P2 ISETP.GE.U32.AND P3, PT, R10, R7, PT ;  /* 0x000000070a00a20c */ /* 0x000fe40003f66070 */
[----:B------:R-:W-:Y:S02]  /*1290*/  @!P0 LOP3.LUT R18, R3, 0x7ff00000, RZ, 0xc0, !PT ;  /* 0x7ff0000003128812 */ /* 0x000fe400078ec0ff */
[----:B------:R-:W-:Y:S02]  /*12a0*/  @!P2 SEL R11, R20, 0x63400000, !P3 ;  /* 0x63400000140ba807 */ /* 0x000fe40005800000 */
[----:B------:R-:W-:-:S02]  /*12b0*/  IADD3 R21, R18, -0x1, RZ ;  /* 0xffffffff12157810 */ /* 0x000fc40007ffe0ff */
[----:B------:R-:W-:Y:S01]  /*12c0*/  @!P2 LOP3.LUT R11, R11, 0x80000000, R29, 0xf8, !PT ;  /* 0x800000000b0ba812 */ /* 0x000fe200078ef81d */
[----:B0-----:R-:W0:-:S06]  /*12d0*/  DFMA R6, R12, -R2, 1 ;  /* 0x3ff000000c06742b */ /* 0x001e0c0000000802 */
[----:B0-----:R0:W1:Y:S02]  /*12e0*/  DFMA R16, R6, R6, R6 ;  /* 0x000000060610722b */ /* 0x0010640000000006 */
[----:B0-----:R-:W-:Y:S02]  /*12f0*/  LOP3.LUT R7, R9, 0x800fffff, R29, 0xf8, !PT ;  /* 0x800fffff09077812 */ /* 0x001fe400078ef81d */
[----:B------:R-:W-:Y:S02]  /*1300*/  @!P2 LOP3.LUT R9, R11, 0x100000, RZ, 0xfc, !PT ;  /* 0x001000000b09a812 */ /* 0x000fe400078efcff */
[----:B------:R-:W-:Y:S01]  /*1310*/  MOV R6, R28 ;  /* 0x0000001c00067202 */ /* 0x000fe20000000f00 */
[----:B-1----:R-:W0:-:S05]  /*1320*/  DFMA R16, R12, R16, R12 ;  /* 0x000000100c10722b */ /* 0x002e0a000000000c */
[----:B------:R-:W1:-:S04]  /*1330*/  @!P2 DFMA R6, R6, 2, -R8 ;  /* 0x400000000606a82b */ /* 0x000e480000000808 */
[----:B0-----:R-:W0:-:S06]  /*1340*/  DFMA R8, R16, -R2, 1 ;  /* 0x3ff000001008742b */ /* 0x001e0c0000000802 */
[----:B-1----:R-:W-:Y:S01]  /*1350*/  @!P2 LOP3.LUT R19, R7, 0x7ff00000, RZ, 0xc0, !PT ;  /* 0x7ff000000713a812 */ /* 0x002fe200078ec0ff */
[----:B0-----:R-:W0:-:S03]  /*1360*/  DFMA R8, R16, R8, R16 ;  /* 0x000000081008722b */ /* 0x001e060000000010 */
[----:B------:R-:W-:-:S03]  /*1370*/  IADD3 R11, R19, -0x1, RZ ;  /* 0xffffffff130b7810 */ /* 0x000fc60007ffe0ff */
[----:B0-----:R-:W0:Y:S01]  /*1380*/  DMUL R12, R8, R6 ;  /* 0x00000006080c7228 */ /* 0x001e220000000000 */
[----:B------:R-:W-:-:S04]  /*1390*/  ISETP.GT.U32.AND P0, PT, R11, 0x7feffffe, PT ;  /* 0x7feffffe0b00780c */ /* 0x000fc80003f04070 */
[----:B------:R-:W-:Y:S01]  /*13a0*/  ISETP.GT.U32.OR P0, PT, R21, 0x7feffffe, P0 ;  /* 0x7feffffe1500780c */ /* 0x000fe20000704470 */
[----:B0-----:R-:W0:-:S06]  /*13b0*/  DFMA R16, R12, -R2, R6 ;  /* 0x800000020c10722b */ /* 0x001e0c0000000006 */
[----:B0-----:R0:W1:-:S06]  /*13c0*/  DFMA R8, R8, R16, R12 ;  /* 0x000000100808722b */ /* 0x00104c000000000c */
[----:B------:R-:W-:Y:S05]  /*13d0*/  @P0 BRA `(.L_x_611) ;  /* 0x000001c000000947 */ /* 0x000fea0003800000 */
[----:B01----:R-:W-:Y:S01]  /*13e0*/  LOP3.LUT R13, R5, 0x7ff00000, RZ, 0xc0, !PT ;  /* 0x7ff00000050d7812 */ /* 0x003fe200078ec0ff */
[----:B------:R-:W-:-:S03]  /*13f0*/  IMAD.MOV.U32 R12, RZ, RZ, RZ ;  /* 0x000000ffff0c7224 */ /* 0x000fc600078e00ff */
[C---:B------:R-:W-:Y:S01]  /*1400*/  ISETP.GE.U32.AND P0, PT, R10.reuse, R13, PT ;  /* 0x0000000d0a00720c */ /* 0x040fe20003f06070 */
[----:B------:R-:W-:-:S03]  /*1410*/  IMAD.IADD R11, R10, 0x1, -R13 ;  /* 0x000000010a0b7824 */ /* 0x000fc600078e0a0d */
[----:B------:R-:W-:Y:S02]  /*1420*/  SEL R16, R20, 0x63400000, !P0 ;  /* 0x6340000014107807 */ /* 0x000fe40004000000 */
[----:B------:R-:W-:-:S04]  /*1430*/  IMNMX R11, R11, -0x46a00000, !PT ;  /* 0xb96000000b0b7817 */ /* 0x000fc80007800200 */
[----:B------:R-:W-:-:S05]  /*1440*/  IMNMX R11, R11, 0x46a00000, PT ;  /* 0x46a000000b0b7817 */ /* 0x000fca0003800200 */
[----:B------:R-:W-:-:S05]  /*1450*/  IMAD.IADD R16, R11, 0x1, -R16 ;  /* 0x000000010b107824 */ /* 0x000fca00078e0a10 */
        /* <DEDUP_REMOVED lines=11> */
[----:B------:R-:W-:-:S06]  /*1510*/  MOV R2, RZ ;  /* 0x000000ff00027202 */ /* 0x000fcc0000000f00 */
[----:B------:R-:W0:-:S04]  /*1520*/  DFMA R2, R10, -R2, R8 ;  /* 0x800000020a02722b */ /* 0x000e080000000008 */
[----:B------:R-:W1:Y:S02]  /*1530*/  DMUL.RP R8, R8, R12 ;  /* 0x0000000c08087228 */ /* 0x000e640000008000 */
[----:B0-----:R-:W-:-:S04]  /*1540*/  IADD3 R2, -R16, -0x43300000, RZ ;  /* 0xbcd0000010027810 */ /* 0x001fc80007ffe1ff */
[----:B------:R-:W-:-:S04]  /*1550*/  FSETP.NEU.AND P0, PT, |R3|, R2, PT ;  /* 0x000000020300720b */ /* 0x000fc80003f0d200 */
[----:B-1----:R-:W-:Y:S02]  /*1560*/  LOP3.LUT R5, R9, R5, RZ, 0x3c, !PT ;  /* 0x0000000509057212 */ /* 0x002fe400078e3cff */
[----:B------:R-:W-:Y:S02]  /*1570*/  FSEL R10, R8, R10, !P0 ;  /* 0x0000000a080a7208 */ /* 0x000fe40004000000 */
[----:B------:R-:W-:Y:S01]  /*1580*/  FSEL R11, R5, R11, !P0 ;  /* 0x0000000b050b7208 */ /* 0x000fe20004000000 */
[----:B------:R-:W-:Y:S05]  /*1590*/  BRA `(.L_x_612) ;  /* 0x0000015000007947 */ /* 0x000fea0003800000 */
.L_x_611:
[----:B01----:R-:W0:-:S14]  /*15a0*/  DSETP.NAN.AND P0, PT, R28, R28, PT ;  /* 0x0000001c1c00722a */ /* 0x003e1c0003f08000 */
        /* <DEDUP_REMOVED lines=15> */
.L_x_614:
[----:B------:R-:W-:Y:S01]  /*16a0*/  LOP3.LUT R11, R5, 0x80000, RZ, 0xfc, !PT ;  /* 0x00080000050b7812 */ /* 0x000fe200078efcff */
[----:B------:R-:W-:Y:S01]  /*16b0*/  IMAD.MOV.U32 R10, RZ, RZ, R4 ;  /* 0x000000ffff0a7224 */ /* 0x000fe200078e0004 */
[----:B------:R-:W-:Y:S05]  /*16c0*/  BRA `(.L_x_612) ;  /* 0x0000002000007947 */ /* 0x000fea0003800000 */
.L_x_613:
[----:B------:R-:W-:Y:S01]  /*16d0*/  LOP3.LUT R11, R29, 0x80000, RZ, 0xfc, !PT ;  /* 0x000800001d0b7812 */ /* 0x000fe200078efcff */
[----:B------:R-:W-:Y:S02]  /*16e0*/  IMAD.MOV.U32 R10, RZ, RZ, R28 ;  /* 0x000000ffff0a7224 */ /* 0x000fe400078e001c */
.L_x_612:
[----:B------:R-:W-:Y:S05]  /*16f0*/  BSYNC B1 ;  /* 0x0000000000017941 */ /* 0x000fea0003800000 */
.L_x_610:
[----:B------:R-:W-:Y:S01]  /*1700*/  MOV R2, R0 ;  /* 0x0000000000027202 */ /* 0x000fe20000000f00 */
[----:B------:R-:W-:-:S04]  /*1710*/  IMAD.MOV.U32 R3, RZ, RZ, 0x0 ;  /* 0x00000000ff037424 */ /* 0x000fc800078e00ff */
[----:B------:R-:W-:Y:S05]  /*1720*/  RET.REL.NODEC R2 `(_ZN2at6native49_GLOBAL__N__09e94e3a_16_AveragePool3d_cu_a8eae74c29avg_pool3d_cuda_update_outputIddEEvNS_27GenericPackedTensorAccessorIKT_Lm4ENS_16DefaultPtrTraitsElEENS3_IS4_Lm4ES6_lEEiiiiiiiiibii) ;  /* 0xffffe8d002007950 */ /* 0x000fea0003c3ffff */
        .weak           $__internal_39_$__cuda_sm20_div_s64
        .type           $__internal_39_$__cuda_sm20_div_s64,@function
        .size           $__internal_39_$__cuda_sm20_div_s64,(.L_x_830 - $__internal_39_$__cuda_sm20_div_s64)
$__internal_39_$__cuda_sm20_div_s64:
        /* <DEDUP_REMOVED lines=66> */
[----:B------:R-:W-:Y:S06]  /*1b50*/  RET.REL.NODEC R6 `(_ZN2at6native49_GLOBAL__N__09e94e3a_16_AveragePool3d_cu_a8eae74c29avg_pool3d_cuda_update_outputIddEEvNS_27GenericPackedTensorAccessorIKT_Lm4ENS_16DefaultPtrTraitsElEENS3_IS4_Lm4ES6_lEEiiiiiiiiibii) ;  /* 0xffffe4a006007950 */ /* 0x000fec0003c3ffff */
.L_x_615:
        /* <DEDUP_REMOVED lines=10> */
.L_x_830:


//--------------------- .text._ZN2at6native49_GLOBAL__N__09e94e3a_16_AveragePool3d_cu_a8eae74c29avg_pool3d_cuda_update_outputILi7EddEEvNS_27GenericPackedTensorAccessorIKT0_Lm4ENS_16DefaultPtrTraitsElEENS3_IS4_Lm4ES6_lEEiiiiiiiibii --------------------------
	.section	.text._ZN2at6native49_GLOBAL__N__09e94e3a_16_AveragePool3d_cu_a8eae74c29avg_pool3d_cuda_update_outputILi7EddEEvNS_27GenericPackedTensorAccessorIKT0_Lm4ENS_16DefaultPtrTraitsElEENS3_IS4_Lm4ES6_lEEiiiiiiiibii,"ax",@progbits
	.sectioninfo	@"SHI_REGISTERS=48"
	.align	128
.text._ZN2at6native49_GLOBAL__N__09e94e3a_16_AveragePool3d_cu_a8eae74c29avg_pool3d_cuda_update_outputILi7EddEEvNS_27GenericPackedTensorAccessorIKT0_Lm4ENS_16DefaultPtrTraitsElEENS3_IS4_Lm4ES6_lEEiiiiiiiibii:
        .type           _ZN2at6native49_GLOBAL__N__09e94e3a_16_AveragePool3d_cu_a8eae74c29avg_pool3d_cuda_update_outputILi7EddEEvNS_27GenericPackedTensorAccessorIKT0_Lm4ENS_16DefaultPtrTraitsElEENS3_IS4_Lm4ES6_lEEiiiiiiiibii,@function
        .size           _ZN2at6native49_GLOBAL__N__09e94e3a_16_AveragePool3d_cu_a8eae74c29avg_pool3d_cuda_update_outputILi7EddEEvNS_27GenericPackedTensorAccessorIKT0_Lm4ENS_16DefaultPtrTraitsElEENS3_IS4_Lm4ES6_lEEiiiiiiiibii,(.L_x_833 - _ZN2at6native49_GLOBAL__N__09e94e3a_16_AveragePool3d_cu_a8eae74c29avg_pool3d_cuda_update_outputILi7EddEEvNS_27GenericPackedTensorAccessorIKT0_Lm4ENS_16DefaultPtrTraitsElEENS3_IS4_Lm4ES6_lEEiiiiiiiibii)
        .other          _ZN2at6native49_GLOBAL__N__09e94e3a_16_AveragePool3d_cu_a8eae74c29avg_pool3d_cuda_update_outputILi7EddEEvNS_27GenericPackedTensorAccessorIKT0_Lm4ENS_16DefaultPtrTraitsElEENS3_IS4_Lm4ES6_lEEiiiiiiiibii,@"STO_CUDA_ENTRY STV_DEFAULT"
_ZN2at6native49_GLOBAL__N__09e94e3a_16_AveragePool3d_cu_a8eae74c29avg_pool3d_cuda_update_outputILi7EddEEvNS_27GenericPackedTensorAccessorIKT0_Lm4ENS_16DefaultPtrTraitsElEENS3_IS4_Lm4ES6_lEEiiiiiiiibii:
        /* <DEDUP_REMOVED lines=13> */
[----:B------:R-:W-:Y:S05]  /*00d0*/  CALL.REL.NOINC `($__internal_41_$__cuda_sm20_div_s64) ;  /* 0x0000163000007944 */ /* 0x000fea0003c00000 */
[----:B------:R-:W-:-:S04]  /*00e0*/  IMAD.MOV R4, RZ, RZ, -R16 ;  /* 0x000000ffff047224 */ /* 0x000fc800078e0a10 */
[----:B------:R-:W-:Y:S01]  /*00f0*/  IMAD R9, R4, c[0x0][0x1b8], R3 ;  /* 0x00006e0004097a24 */ /* 0x000fe200078e0203 */
[----:B------:R-:W-:Y:S05]  /*0100*/  BRA `(.L_x_617) ;  /* 0x0000014000007947 */ /* 0x000fea0003800000 */
.L_x_616:
        /* <DEDUP_REMOVED lines=20> */
.L_x_617:
        /* <DEDUP_REMOVED lines=17> */
[----:B------:R-:W-:Y:S01]  /*0360*/  IMAD.MOV.U32 R11, RZ, RZ, c[0x0][0x1fc] ;  /* 0x00007f00ff0b7624 */ /* 0x000fe200078e00ff */
[----:B------:R-:W-:Y:S01]  /*0370*/  IADD3 R5, R5, R3, RZ ;  /* 0x0000000305057210 */ /* 0x000fe20007ffe0ff */
[C---:B------:R-:W-:Y:S01]  /*0380*/  IMAD R7, R0.reuse, c[0x0][0x1ec], R7 ;  /* 0x00007b0000077a24 */ /* 0x040fe200078e0207 */
[----:B------:R-:W-:Y:S01]  /*0390*/  SHF.R.S32.HI R3, RZ, 0x1f, R9 ;  /* 0x0000001fff037819 */ /* 0x000fe20000011409 */
[----:B------:R-:W-:Y:S01]  /*03a0*/  IMAD.MOV.U32 R6, RZ, RZ, c[0x0][0x204] ;  /* 0x00008100ff067624 */ /* 0x000fe200078e00ff */
[----:B------:R-:W-:Y:S01]  /*03b0*/  UIADD3 UR5, UR5, UR7, URZ ;  /* 0x0000000705057290 */ /* 0x000fe2000fffe03f */
[----:B------:R-:W-:Y:S01]  /*03c0*/  IMAD.WIDE.U32 R4, R0, c[0x0][0x1e8], R4 ;  /* 0x00007a0000047a25 */ /* 0x000fe200078e0004 */
[----:B------:R-:W-:-:S03]  /*03d0*/  ULDC.64 UR8, c[0x0][0x118] ;  /* 0x0000460000087ab9 */ /* 0x000fc60000000a00 */
[----:B------:R-:W-:Y:S02]  /*03e0*/  IMAD.IADD R5, R5, 0x1, R7 ;  /* 0x0000000105057824 */ /* 0x000fe400078e0207 */
[----:B------:R-:W-:Y:S02]  /*03f0*/  IMAD R7, R2, R11, -c[0x0][0x208] ;  /* 0x8000820002077624 */ /* 0x000fe400078e020b */
[----:B------:R-:W-:Y:S01]  /*0400*/  IMAD R2, R3, c[0x0][0x1d8], RZ ;  /* 0x0000760003027a24 */ /* 0x000fe200078e02ff */
[----:B------:R-:W-:Y:S01]  /*0410*/  IADD3 R3, R6, c[0x0][0x170], RZ ;  /* 0x00005c0006037a10 */ /* 0x000fe20007ffe0ff */
[C---:B------:R-:W-:Y:S02]  /*0420*/  IMAD R10, R9.reuse, c[0x0][0x1f8], -R6 ;  /* 0x00007e00090a7a24 */ /* 0x040fe400078e0a06 */
[C---:B------:R-:W-:Y:S02]  /*0430*/  IMAD R11, R9.reuse, c[0x0][0x1dc], R2 ;  /* 0x00007700090b7a24 */ /* 0x040fe400078e0202 */
[----:B------:R-:W-:Y:S01]  /*0440*/  IMAD.WIDE.U32 R8, R9, c[0x0][0x1d8], R4 ;  /* 0x0000760009087a25 */ /* 0x000fe200078e0004 */
[----:B------:R-:W-:-:S02]  /*0450*/  IADD3 R2, R10, c[0x0][0x1f0], RZ ;  /* 0x00007c000a027a10 */ /* 0x000fc40007ffe0ff */
[----:B------:R-:W-:Y:S01]  /*0460*/  IMNMX R6, RZ, R10, !PT ;  /* 0x0000000aff067217 */ /* 0x000fe20007800200 */
[----:B------:R-:W-:Y:S01]  /*0470*/  IMAD.MOV.U32 R5, RZ, RZ, c[0x0][0x200] ;  /* 0x00008000ff057624 */ /* 0x000fe200078e00ff */
[----:B------:R-:W-:Y:S01]  /*0480*/  IMNMX R13, R2, R3, PT ;  /* 0x00000003020d7217 */ /* 0x000fe20003800200 */
[----:B------:R-:W-:Y:S01]  /*0490*/  IMAD.IADD R9, R9, 0x1, R11 ;  /* 0x0000000109097824 */ /* 0x000fe200078e020b */
[----:B------:R-:W-:Y:S01]  /*04a0*/  IADD3 R2, R7, c[0x0][0x1f4], RZ ;  /* 0x00007d0007027a10 */ /* 0x000fe20007ffe0ff */
[----:B------:R-:W-:Y:S02]  /*04b0*/  IMAD R11, R0, R5, -c[0x0][0x20c] ;  /* 0x80008300000b7624 */ /* 0x000fe400078e0205 */
[----:B------:R-:W-:Y:S01]  /*04c0*/  IMAD R3, R18, c[0x0][0x1d0], RZ ;  /* 0x0000740012037a24 */ /* 0x000fe200078e02ff */
[----:B------:R-:W-:Y:S01]  /*04d0*/  IMNMX R4, R2, UR4, PT ;  /* 0x0000000402047c17 */ /* 0x000fe2000b800200 */
[----:B------:R-:W-:Y:S01]  /*04e0*/  IMAD.WIDE.U32 R8, R16, c[0x0][0x1d0], R8 ;  /* 0x0000740010087a25 */ /* 0x000fe200078e0008 */
[----:B------:R-:W-:-:S02]  /*04f0*/  IADD3 R5, R11, 0x7, RZ ;  /* 0x000000070b057810 */ /* 0x000fc40007ffe0ff */
[----:B------:R-:W-:Y:S01]  /*0500*/  IMNMX R2, RZ, R7, !PT ;  /* 0x00000007ff027217 */ /* 0x000fe20007800200 */
[----:B------:R-:W-:Y:S01]  /*0510*/  IMAD R17, R16, c[0x0][0x1d4], R3 ;  /* 0x0000750010117a24 */ /* 0x000fe200078e0203 */
[----:B------:R-:W-:Y:S01]  /*0520*/  IMNMX R3, R13, c[0x0][0x170], PT ;  /* 0x00005c000d037a17 */ /* 0x000fe20003800200 */
[C---:B------:R-:W-:Y:S01]  /*0530*/  IMAD.IADD R15, R4.reuse, 0x1, -R7 ;  /* 0x00000001040f7824 */ /* 0x040fe200078e0a07 */
[----:B------:R-:W-:Y:S01]  /*0540*/  IMNMX R12, R5, UR5, PT ;  /* 0x00000005050c7c17 */ /* 0x000fe2000b800200 */
[----:B------:R-:W-:Y:S01]  /*0550*/  IMAD.IADD R10, R13, 0x1, -R10 ;  /* 0x000000010d0a7824 */ /* 0x000fe200078e0a0a */
[----:B------:R-:W-:Y:S02]  /*0560*/  IMNMX R5, R4, c[0x0][0x178], PT ;  /* 0x00005e0004057a17 */ /* 0x000fe40003800200 */
[----:B------:R-:W-:Y:S02]  /*0570*/  ISETP.GT.AND P0, PT, R3, R6, PT ;  /* 0x000000060300720c */ /* 0x000fe40003f04270 */
[----:B------:R-:W-:-:S02]  /*0580*/  IMNMX R4, RZ, R11, !PT ;  /* 0x0000000bff047217 */ /* 0x000fc40007800200 */
[----:B------:R-:W-:Y:S02]  /*0590*/  IMNMX R7, R12, c[0x0][0x180], PT ;  /* 0x000060000c077a17 */ /* 0x000fe40003800200 */
[----:B------:R-:W-:Y:S02]  /*05a0*/  ISETP.LE.OR P0, PT, R5, R2, !P0 ;  /* 0x000000020500720c */ /* 0x000fe40004703670 */
[----:B------:R-:W-:Y:S01]  /*05b0*/  IADD3 R12, -R11, R12, RZ ;  /* 0x0000000c0b0c7210 */ /* 0x000fe20007ffe1ff */
[----:B------:R-:W-:Y:S01]  /*05c0*/  IMAD.IADD R11, R9, 0x1, R17 ;  /* 0x00000001090b7824 */ /* 0x000fe200078e0211 */
[----:B------:R-:W-:Y:S02]  /*05d0*/  ISETP.LE.OR P0, PT, R7, R4, P0 ;  /* 0x000000040700720c */ /* 0x000fe40000703670 */
[----:B------:R-:W-:Y:S01]  /*05e0*/  LEA R14, P1, R8, c[0x0][0x1a8], 0x3 ;  /* 0x00006a00080e7a11 */ /* 0x000fe200078218ff */
[----:B------:R-:W-:-:S03]  /*05f0*/  IMAD R9, R15, R12, RZ ;  /* 0x0000000c0f097224 */ /* 0x000fc600078e02ff */
[----:B------:R-:W-:Y:S01]  /*0600*/  LEA.HI.X R15, R8, c[0x0][0x1ac], R11, 0x3, P1 ;  /* 0x00006b00080f7a11 */ /* 0x000fe200008f1c0b */
[----:B------:R-:W-:-:S06]  /*0610*/  IMAD R21, R10, R9, RZ ;  /* 0x000000090a157224 */ /* 0x000fcc00078e02ff */
[----:B------:R-:W-:Y:S05]  /*0620*/  @P0 BRA `(.L_x_618) ;  /* 0x00000ae000000947 */ /* 0x000fea0003800000 */
[----:B------:R-:W-:Y:S01]  /*0630*/  IMAD.MOV.U32 R8, RZ, RZ, c[0x0][0x20c] ;  /* 0x00008300ff087624 */ /* 0x000fe200078e00ff */
[----:B------:R-:W-:Y:S01]  /*0640*/  ISETP.NE.AND P0, PT, RZ, c[0x0][0x218], PT ;  /* 0x00008600ff007a0c */ /* 0x000fe20003f05270 */
[----:B------:R-:W-:Y:S01]  /*0650*/  IMAD.MOV R11, RZ, RZ, -R0 ;  /* 0x000000ffff0b7224 */ /* 0x000fe200078e0a00 */
[----:B------:R-:W-:Y:S01]  /*0660*/  ULOP3.LUT UR6, URZ, UR5, URZ, 0x33, !UPT ;  /* 0x000000053f067292 */ /* 0x000fe2000f8e333f */
[----:B------:R-:W-:Y:S01]  /*0670*/  IMAD R9, R18, c[0x0][0x188], RZ ;  /* 0x0000620012097a24 */ /* 0x000fe200078e02ff */
[----:B------:R-:W-:Y:S01]  /*0680*/  IADD3 R0, R8, -0x8, RZ ;  /* 0xfffffff808007810 */ /* 0x000fe20007ffe0ff */
[----:B------:R-:W-:Y:S01]  /*0690*/  ULDC UR4, c[0x0][0x180] ;  /* 0x0000600000047ab9 */ /* 0x000fe20000000800 */
[----:B------:R-:W-:Y:S01]  /*06a0*/  LOP3.LUT R12, RZ, R4, RZ, 0x33, !PT ;  /* 0x00000004ff0c7212 */ /* 0x000fe200078e33ff */
[----:B------:R-:W-:Y:S01]  /*06b0*/  IMAD R9, R16, c[0x0][0x18c], R9 ;  /* 0x0000630010097a24 */ /* 0x000fe200078e0209 */
[----:B------:R-:W-:Y:S01]  /*06c0*/  ULOP3.LUT UR4, URZ, UR4, URZ, 0x33, !UPT ;  /* 0x000000043f047292 */ /* 0x000fe2000f8e333f */
[----:B------:R-:W-:-:S02]  /*06d0*/  IMAD R0, R11, c[0x0][0x200], R0 ;  /* 0x000080000b007a24 */ /* 0x000fc400078e0200 */
[----:B------:R-:W-:-:S03]  /*06e0*/  IMAD.WIDE.U32 R16, R16, c[0x0][0x188], RZ ;  /* 0x0000620010107a25 */ /* 0x000fc600078e00ff */
[----:B------:R-:W-:Y:S01]  /*06f0*/  IMNMX R0, R0, UR6, !PT ;  /* 0x0000000600007c17 */ /* 0x000fe2000f800200 */
[----:B------:R-:W-:Y:S02]  /*0700*/  IMAD.IADD R19, R17, 0x1, R9 ;  /* 0x0000000111137824 */ /* 0x000fe400078e0209 */
[----:B------:R-:W-:Y:S01]  /*0710*/  IMAD.MOV.U32 R18, RZ, RZ, R16 ;  /* 0x000000ffff127224 */ /* 0x000fe200078e0010 */
[----:B------:R-:W-:-:S03]  /*0720*/  IMNMX R13, R0, UR4, !PT ;  /* 0x00000004000d7c17 */ /* 0x000fc6000f800200 */
[----:B------:R-:W-:Y:S01]  /*0730*/  IMAD.WIDE.U32 R8, R2, c[0x0][0x198], R18 ;  /* 0x0000660002087a25 */ /* 0x000fe200078e0012 */
[----:B------:R-:W-:-:S03]  /*0740*/  IADD3 R22, -R13, -0x2, -R4 ;  /* 0xfffffffe0d167810 */ /* 0x000fc60007ffe904 */
        /* <DEDUP_REMOVED lines=10> */
.L_x_619:
[----:B------:R-:W0:Y:S01]  /*07f0*/  I2F.F64 R20, R20 ;  /* 0x0000001400147312 */ /* 0x000e220000201c00 */
[----:B------:R-:W-:Y:S01]  /*0800*/  HFMA2.MMA R0, -RZ, RZ, 0, 1.78813934326171875e-07 ;  /* 0x00000003ff007435 */ /* 0x000fe200000001ff */
[----:B------:R-:W-:Y:S01]  /*0810*/  IMAD.MOV.U32 R24, RZ, RZ, R8 ;  /* 0x000000ffff187224 */ /* 0x000fe200078e0008 */
[C---:B------:R-:W-:Y:S01]  /*0820*/  IADD3 R9, R4.reuse, 0x1, RZ ;  /* 0x0000000104097810 */ /* 0x040fe20007ffe0ff */
[----:B------:R-:W-:Y:S01]  /*0830*/  IMAD.MOV.U32 R39, RZ, RZ, c[0x0][0x1a0] ;  /* 0x00006800ff277624 */ /* 0x000fe200078e00ff */
[----:B------:R-:W-:Y:S01]  /*0840*/  IADD3 R10, R4, 0x2, RZ ;  /* 0x00000002040a7810 */ /* 0x000fe20007ffe0ff */
[----:B------:R-:W-:Y:S01]  /*0850*/  IMAD.IADD R40, R12, 0x1, -R13 ;  /* 0x000000010c287824 */ /* 0x000fe200078e0a0d */
[----:B------:R-:W-:Y:S01]  /*0860*/  ISETP.GE.U32.AND P0, PT, R22, 0x3, PT ;  /* 0x000000031600780c */ /* 0x000fe20003f06070 */
[----:B------:R-:W-:Y:S01]  /*0870*/  IMAD.WIDE.U32 R24, R6, c[0x0][0x190], R24 ;  /* 0x0000640006187a25 */ /* 0x000fe200078e0018 */
[----:B------:R-:W-:Y:S01]  /*0880*/  SHF.R.S32.HI R8, RZ, 0x1f, R4 ;  /* 0x0000001fff087819 */ /* 0x000fe20000011404 */
[----:B------:R-:W-:Y:S01]  /*0890*/  CS2R R12, SRZ ;  /* 0x00000000000c7805 */ /* 0x000fe2000001ff00 */
[C---:B------:R-:W-:Y:S01]  /*08a0*/  SHF.L.U64.HI R37, R39.reuse, R0, c[0x0][0x1a4] ;  /* 0x0000690027257619 */ /* 0x040fe20000010200 */
[----:B------:R-:W-:Y:S01]  /*08b0*/  CS2R R28, SRZ ;  /* 0x00000000001c7805 */ /* 0x000fe2000001ff00 */
[----:B------:R-:W-:Y:S01]  /*08c0*/  IADD3 R11, R4, 0x3, RZ ;  /* 0x00000003040b7810 */ /* 0x000fe20007ffe0ff */
[----:B------:R-:W-:Y:S01]  /*08d0*/  IMAD.SHL.U32 R39, R39, 0x8, RZ ;  /* 0x0000000827277824 */ /* 0x000fe200078e00ff */
[----:B------:R-:W-:Y:S01]  /*08e0*/  SHF.R.S32.HI R36, RZ, 0x1f, R9 ;  /* 0x0000001fff247819 */ /* 0x000fe20000011409 */
[----:B------:R-:W-:Y:S01]  /*08f0*/  IMAD R41, R6, c[0x0][0x194], R25 ;  /* 0x0000650006297a24 */ /* 0x000fe200078e0219 */
[----:B------:R-:W-:-:S02]  /*0900*/  SHF.R.S32.HI R38, RZ, 0x1f, R10 ;  /* 0x0000001fff267819 */ /* 0x000fc4000001140a */
[----:B0-----:R-:W-:Y:S02]  /*0910*/  LOP3.LUT R40, R40, 0x3, RZ, 0xc0, !PT ;  /* 0x0000000328287812 */ /* 0x001fe400078ec0ff */
.L_x_627:
        /* <DEDUP_REMOVED lines=10> */
.L_x_626:
[----:B------:R-:W-:Y:S01]  /*09c0*/  ISETP.NE.AND P2, PT, R40, RZ, PT ;  /* 0x000000ff2800720c */ /* 0x000fe20003f45270 */
[----:B0-----:R-:W-:Y:S01]  /*09d0*/  IMAD.MOV.U32 R22, RZ, RZ, R26 ;  /* 0x000000ffff167224 */ /* 0x001fe200078e001a */
[----:B------:R-:W-:Y:S01]  /*09e0*/  SHF.R.S32.HI R0, RZ, 0x1f, R44 ;  /* 0x0000001fff007819 */ /* 0x000fe2000001142c */
[----:B------:R-:W-:Y:S01]  /*09f0*/  BSSY B1, `(.L_x_621) ;  /* 0x0000028000017945 */ /* 0x000fe20003800000 */
[----:B------:R-:W-:-:S03]  /*0a00*/  MOV R23, R45 ;  /* 0x0000002d00177202 */ /* 0x000fc60000000f00 */
[----:B------:R-:W-:Y:S02]  /*0a10*/  IMAD R33, R0, c[0x0][0x198], RZ ;  /* 0x0000660000217a24 */ /* 0x000fe400078e02ff */
        /* <DEDUP_REMOVED lines=10> */
[----:B------:R-:W-:-:S03]  /*0ac0*/  LEA R22, P2, R32, c[0x0][0x160], 0x3 ;  /* 0x0000580020167a11 */ /* 0x000fc600078418ff */
[----:B------:R-:W-:-:S05]  /*0ad0*/  IMAD.IADD R23, R33, 0x1, R23 ;  /* 0x0000000121177824 */ /* 0x000fca00078e0217 */
        /* <DEDUP_REMOVED lines=21> */
[----:B------:R-:W-:Y:S01]  /*0c30*/  MOV R0, R10 ;  /* 0x0000000a00007202 */ /* 0x000fe20000000f00 */
[----:B------:R-:W-:Y:S01]  /*0c40*/  @P2 IMAD.MOV.U32 R0, RZ, RZ, R11 ;  /* 0x000000ffff002224 */ /* 0x000fe200078e000b */
[----:B-12---:R-:W3:-:S06]  /*0c50*/  DADD R28, R28, R32 ;  /* 0x000000001c1c7229 */ /* 0x006ecc0000000020 */
[----:B---3--:R0:W1:-:S06]  /*0c60*/  @P2 DADD R28, R28, R22 ;  /* 0x000000001c1c2229 */ /* 0x00804c0000000016 */
.L_x_622:
[----:B------:R-:W-:Y:S05]  /*0c70*/  BSYNC B1 ;  /* 0x0000000000017941 */ /* 0x000fea0003800000 */
.L_x_621:
        /* <DEDUP_REMOVED lines=10> */
[----:B------:R-:W-:-:S04]  /*0d20*/  IMAD R31, R42, c[0x0][0x19c], R31 ;  /* 0x000067002a1f7a24 */ /* 0x000fc800078e021f */
[----:B------:R-:W-:Y:S01]  /*0d30*/  IMAD.IADD R35, R23, 0x1, R31 ;  /* 0x0000000117237824 */ /* 0x000fe200078e021f */
        /* <DEDUP_REMOVED lines=8> */
[----:B------:R-:W-:-:S04]  /*0dc0*/  LEA.HI.X R35, R22, R35, R23, 0x3, P2 ;  /* 0x0000002316237211 */ /* 0x000fc800010f1c17 */
.L_x_625:
[----:B------:R-:W-:Y:S02]  /*0dd0*/  MOV R31, R35 ;  /* 0x00000023001f7202 */ /* 0x000fe40000000f00 */
[----:B------:R-:W-:-:S04]  /*0de0*/  IADD3 R34, P2, R30, R39, RZ ;  /* 0x000000271e227210 */ /* 0x000fc80007f5e0ff */
        /* <DEDUP_REMOVED lines=18> */
.L_x_624:
[----:B------:R-:W-:Y:S05]  /*0f10*/  BSYNC B1 ;  /* 0x0000000000017941 */ /* 0x000fea0003800000 */
.L_x_623:
[----:B------:R-:W-:-:S05]  /*0f20*/  IADD3 R42, P2, R42, 0x1, RZ ;  /* 0x000000012a2a7810 */ /* 0x000fca0007f5e0ff */
[----:B------:R-:W-:Y:S01]  /*0f30*/  IMAD.X R43, RZ, RZ, R43, P2 ;  /* 0x000000ffff2b7224 */ /* 0x000fe200010e062b */
[----:B------:R-:W-:Y:S05]  /*0f40*/  @!P1 BRA `(.L_x_626) ;  /* 0xfffffa7000009947 */ /* 0x000fea000383ffff */
[----:B------:R-:W-:Y:S05]  /*0f50*/  BSYNC B0 ;  /* 0x0000000000007941 */ /* 0x000fea0003800000 */
.L_x_620:
        /* <DEDUP_REMOVED lines=21> */
[----:B0-----:R-:W-:Y:S05]  /*10b0*/  CALL.REL.NOINC `($__internal_40_$__cuda_sm20_div_rn_f64_full) ;  /* 0x0000007000007944 */ /* 0x001fea0003c00000 */
[----:B------:R-:W-:Y:S02]  /*10c0*/  IMAD.MOV.U32 R2, RZ, RZ, R10 ;  /* 0x000000ffff027224 */ /* 0x000fe400078e000a */
[----:B------:R-:W-:Y:S02]  /*10d0*/  IMAD.MOV.U32 R3, RZ, RZ, R11 ;  /* 0x000000ffff037224 */ /* 0x000fe400078e000b */
.L_x_629:
[----:B------:R-:W-:Y:S05]  /*10e0*/  BSYNC B0 ;  /* 0x0000000000007941 */ /* 0x000fea0003800000 */
.L_x_628:
[----:B------:R-:W-:Y:S01]  /*10f0*/  STG.E.64 [R14.64], R2 ;  /* 0x000000020e007986 */ /* 0x000fe2000c101b08 */
[----:B------:R-:W-:Y:S05]  /*1100*/  EXIT ;  /* 0x000000000000794d */ /* 0x000fea0003800000 */
.L_x_618:
[----:B------:R-:W-:Y:S01]  /*1110*/  STG.E.64 [R14.64], RZ ;  /* 0x000000ff0e007986 */ /* 0x000fe2000c101b08 */
[----:B------:R-:W-:Y:S05]  /*1120*/  EXIT ;  /* 0x000000000000794d */ /* 0x000fea0003800000 */
        .weak           $__internal_40_$__cuda_sm20_div_rn_f64_full
        .type           $__internal_40_$__cuda_sm20_div_rn_f64_full,@function
        .size           $__internal_40_$__cuda_sm20_div_rn_f64_full,($__internal_41_$__cuda_sm20_div_s64 - $__internal_40_$__cuda_sm20_div_rn_f64_full)
$__internal_40_$__cuda_sm20_div_rn_f64_full:
[C---:B------:R-:W-:Y:S01]  /*1130*/  FSETP.GEU.AND P0, PT, |R21|.reuse, 1.469367938527859385e-39, PT ;  /* 0x001000001500780b */ /* 0x040fe20003f0e200 */
[--C-:B------:R-:W-:Y:S01]  /*1140*/  IMAD.MOV.U32 R4, RZ, RZ, R20.reuse ;  /* 0x000000ffff047224 */ /* 0x100fe200078e0014 */
[----:B------:R-:W-:Y:S01]  /*1150*/  LOP3.LUT R2, R21, 0x800fffff, RZ, 0xc0, !PT ;  /* 0x800fffff15027812 */ /* 0x000fe200078ec0ff */
[----:B------:R-:W-:Y:S01]  /*1160*/  IMAD.MOV.U32 R5, RZ, RZ, R21 ;  /* 0x000000ffff057224 */ /* 0x000fe200078e0015 */
[C---:B------:R-:W-:Y:S01]  /*1170*/  FSETP.GEU.AND P2, PT, |R29|.reuse, 1.469367938527859385e-39, PT ;  /* 0x001000001d00780b */ /* 0x040fe20003f4e200 */
[----:B------:R-:W-:Y:S01]  /*1180*/  BSSY B1, `(.L_x_630) ;  /* 0x0000055000017945 */ /* 0x000fe20003800000 */
[----:B------:R-:W-:Y:S01]  /*1190*/  LOP3.LUT R3, R2, 0x3ff00000, RZ, 0xfc, !PT ;  /* 0x3ff0000002037812 */ /* 0x000fe200078efcff */
[----:B------:R-:W-:Y:S01]  /*11a0*/  IMAD.MOV.U32 R2, RZ, RZ, R20 ;  /* 0x000000ffff027224 */ /* 0x000fe200078e0014 */
[----:B------:R-:W-:Y:S01]  /*11b0*/  LOP3.LUT R10, R29, 0x7ff00000, RZ, 0xc0, !PT ;  /* 0x7ff000001d0a7812 */ /* 0x000fe200078ec0ff */
[----:B------:R-:W-:Y:S01]  /*11c0*/  IMAD.MOV.U32 R20, RZ, RZ, 0x1ca00000 ;  /* 0x1ca00000ff147424 */ /* 0x000fe200078e00ff */
[----:B------:R-:W-:-:S02]  /*11d0*/  MOV R12, 0x1 ;  /* 0x00000001000c7802 */ /* 0x000fc40000000f00 */
[----:B------:R-:W-:Y:S01]  /*11e0*/  LOP3.LUT R18, R21, 0x7ff00000, RZ, 0xc0, !PT ;  /* 0x7ff0000015127812 */ /* 0x000fe200078ec0ff */
[----:B------:R-:W0:Y:S01]  /*11f0*/  @!P0 DMUL R2, R4, 8.98846567431157953865e+307 ;  /* 0x7fe0000004028828 */ /* 0x000e220000000000 */
[----:B------:R-:W-:Y:S02]  /*1200*/  IMAD.MOV.U32 R19, RZ, RZ, R10 ;  /* 0x000000ffff137224 */ /* 0x000fe400078e000a */
[----:B------:R-:W-:Y:S01]  /*1210*/  ISETP.GE.U32.AND P1, PT, R10, R18, PT ;  /* 0x000000120a00720c */ /* 0x000fe20003f26070 */
[----:B------:R-:W-:Y:S01]  /*1220*/  @!P2 IMAD.MOV.U32 R8, RZ, RZ, RZ ;  /* 0x000000ffff08a224 */ /* 0x000fe200078e00ff */
[----:B------:R-:W-:Y:S01]  /*1230*/  @!P2 LOP3.LUT R7, R5, 0x7ff00000, RZ, 0xc0, !PT ;  /* 0x7ff000000507a812 */ /* 0x000fe200078ec0ff */
[----:B0-----:R-:W0:Y:S01]  /*1240*/  MUFU.RCP64H R13, R3 ;  /* 0x00000003000d7308 */ /* 0x001e220000001800 */
[----:B------:R-:W-:Y:S02]  /*1250*/  SEL R9, R20, 0x63400000, !P1 ;  /* 0x6340000014097807 */ /* 0x000fe40004800000 */
[----:B------:R-:W-:-:S02]  /*1260*/  @!P2 ISETP.GE.U32.AND P3, PT, R10, R7, PT ;  /* 0x000000070a00a20c */ /* 0x000fc40003f66070 */
[----:B------:R-:W-:Y:S02]  /*1270*/  @!P0 LOP3.LUT R18, R3, 0x7ff00000, RZ, 0xc0, !PT ;  /* 0x7ff0000003128812 */ /* 0x000fe400078ec0ff */
[----:B------:R-:W-:Y:S02]  /*1280*/  @!P2 SEL R11, R20, 0x63400000, !P3 ;  /* 0x63400000140ba807 */ /* 0x000fe40005800000 */
[----:B------:R-:W-:Y:S02]  /*1290*/  IADD3 R21, R18, -0x1, RZ ;  /* 0xffffffff12157810 */ /* 0x000fe40007ffe0ff */
[----:B------:R-:W-:Y:S01]  /*12a0*/  @!P2 LOP3.LUT R11, R11, 0x80000000, R29, 0xf8, !PT ;  /* 0x800000000b0ba812 */ /* 0x000fe200078ef81d */
[----:B0-----:R-:W0:-:S06]  /*12b0*/  DFMA R6, R12, -R2, 1 ;  /* 0x3ff000000c06742b */ /* 0x001e0c0000000802 */
[----:B0-----:R0:W1:Y:S02]  /*12c0*/  DFMA R16, R6, R6, R6 ;  /* 0x000000060610722b */ /* 0x0010640000000006 */
[----:B0-----:R-:W-:Y:S01]  /*12d0*/  LOP3.LUT R7, R9, 0x800fffff, R29, 0xf8, !PT ;  /* 0x800fffff09077812 */ /* 0x001fe200078ef81d */
[----:B------:R-:W-:Y:S01]  /*12e0*/  IMAD.MOV.U32 R6, RZ, RZ, R28 ;  /* 0x000000ffff067224 */ /* 0x000fe200078e001c */
[----:B------:R-:W-:Y:S02]  /*12f0*/  @!P2 LOP3.LUT R9, R11, 0x100000, RZ, 0xfc, !PT ;  /* 0x001000000b09a812 */ /* 0x000fe400078efcff */
[----:B-1----:R-:W0:-:S04]  /*1300*/  DFMA R16, R12, R16, R12 ;  /* 0x000000100c10722b */ /* 0x002e08000000000c */
        /* <DEDUP_REMOVED lines=24> */
[----:B------:R-:W-:-:S09]  /*1490*/  MOV R12, RZ ;  /* 0x000000ff000c7202 */ /* 0x000fd20000000f00 */
[C---:B0-----:R-:W-:Y:S02]  /*14a0*/  FSETP.NEU.AND P0, PT, R3.reuse, RZ, PT ;  /* 0x000000ff0300720b */ /* 0x041fe40003f0d000 */
[----:B------:R-:W-:-:S04]  /*14b0*/  LOP3.LUT R5, R3, 0x80000000, R5, 0x48, !PT ;  /* 0x8000000003057812 */ /* 0x000fc800078e4805 */
[----:B------:R-:W-:-:S07]  /*14c0*/  LOP3.LUT R13, R5, R13, RZ, 0xfc, !PT ;  /* 0x0000000d050d7212 */ /* 0x000fce00078efcff */
[----:B------:R-:W-:Y:S05]  /*14d0*/  @!P0 BRA `(.L_x_632) ;  /* 0x000001f000008947 */ /* 0x000fea0003800000 */
[----:B------:R-:W-:Y:S02]  /*14e0*/  IMAD.MOV R3, RZ, RZ, -R16 ;  /* 0x000000ffff037224 */ /* 0x000fe400078e0a10 */
[----:B------:R-:W-:-:S06]  /*14f0*/  IMAD.MOV.U32 R2, RZ, RZ, RZ ;  /* 0x000000ffff027224 */ /* 0x000fcc00078e00ff */
        /* <DEDUP_REMOVED lines=8> */
.L_x_631:
        /* <DEDUP_REMOVED lines=13> */
[----:B------:R-:W-:Y:S01]  /*1650*/  @P0 IMAD.MOV.U32 R10, RZ, RZ, RZ ;  /* 0x000000ffff0a0224 */ /* 0x000fe200078e00ff */
[----:B------:R-:W-:Y:S01]  /*1660*/  @P0 MOV R11, R2 ;  /* 0x00000002000b0202 */ /* 0x000fe20000000f00 */
[----:B------:R-:W-:Y:S05]  /*1670*/  BRA `(.L_x_632) ;  /* 0x0000005000007947 */ /* 0x000fea0003800000 */
.L_x_634:
[----:B------:R-:W-:Y:S01]  /*1680*/  LOP3.LUT R11, R5, 0x80000, RZ, 0xfc, !PT ;  /* 0x00080000050b7812 */ /* 0x000fe200078efcff */
[----:B------:R-:W-:Y:S01]  /*1690*/  IMAD.MOV.U32 R10, RZ, RZ, R4 ;  /* 0x000000ffff0a7224 */ /* 0x000fe200078e0004 */
[----:B------:R-:W-:Y:S05]  /*16a0*/  BRA `(.L_x_632) ;  /* 0x0000002000007947 */ /* 0x000fea0003800000 */
.L_x_633:
[----:B------:R-:W-:Y:S01]  /*16b0*/  LOP3.LUT R11, R29, 0x80000, RZ, 0xfc, !PT ;  /* 0x000800001d0b7812 */ /* 0x000fe200078efcff */
[----:B------:R-:W-:Y:S02]  /*16c0*/  IMAD.MOV.U32 R10, RZ, RZ, R28 ;  /* 0x000000ffff0a7224 */ /* 0x000fe400078e001c */
.L_x_632:
[----:B------:R-:W-:Y:S05]  /*16d0*/  BSYNC B1 ;  /* 0x0000000000017941 */ /* 0x000fea0003800000 */
.L_x_630:
[----:B------:R-:W-:Y:S02]  /*16e0*/  IMAD.MOV.U32 R2, RZ, RZ, R0 ;  /* 0x000000ffff027224 */ /* 0x000fe400078e0000 */
[----:B------:R-:W-:-:S04]  /*16f0*/  IMAD.MOV.U32 R3, RZ, RZ, 0x0 ;  /* 0x00000000ff037424 */ /* 0x000fc800078e00ff */
[----:B------:R-:W-:Y:S05]  /*1700*/  RET.REL.NODEC R2 `(_ZN2at6native49_GLOBAL__N__09e94e3a_16_AveragePool3d_cu_a8eae74c29avg_pool3d_cuda_update_outputILi7EddEEvNS_27GenericPackedTensorAccessorIKT0_Lm4ENS_16DefaultPtrTraitsElEENS3_IS4_Lm4ES6_lEEiiiiiiiibii) ;  /* 0xffffe8f002007950 */ /* 0x000fea0003c3ffff */
        .weak           $__internal_41_$__cuda_sm20_div_s64
        .type           $__internal_41_$__cuda_sm20_div_s64,@function
        .size           $__internal_41_$__cuda_sm20_div_s64,(.L_x_833 - $__internal_41_$__cuda_sm20_div_s64)
$__internal_41_$__cuda_sm20_div_s64:
        /* <DEDUP_REMOVED lines=66> */
[----:B------:R-:W-:Y:S06]  /*1b30*/  RET.REL.NODEC R6 `(_ZN2at6native49_GLOBAL__N__09e94e3a_16_AveragePool3d_cu_a8eae74c29avg_pool3d_cuda_update_outputILi7EddEEvNS_27GenericPackedTensorAccessorIKT0_Lm4ENS_16DefaultPtrTraitsElEENS3_IS4_Lm4ES6_lEEiiiiiiiibii) ;  /* 0xffffe4c006007950 */ /* 0x000fec0003c3ffff */
.L_x_635:
        /* <DEDUP_REMOVED lines=12> */
.L_x_833:


//--------------------- .text._ZN2at6native49_GLOBAL__N__09e94e3a_16_AveragePool3d_cu_a8eae74c29avg_pool3d_cuda_update_outputILi6EddEEvNS_27GenericPackedTensorAccessorIKT0_Lm4ENS_16DefaultPtrTraitsElEENS3_IS4_Lm4ES6_lEEiiiiiiiibii --------------------------
	.section	.text._ZN2at6native49_GLOBAL__N__09e94e3a_16_AveragePool3d_cu_a8eae74c29avg_pool3d_cuda_update_outputILi6EddEEvNS_27GenericPackedTensorAccessorIKT0_Lm4ENS_16DefaultPtrTraitsElEENS3_IS4_Lm4ES6_lEEiiiiiiiibii,"ax",@progbits
	.sectioninfo	@"SHI_REGISTERS=48"
	.align	128
.text._ZN2at6native49_GLOBAL__N__09e94e3a_16_AveragePool3d_cu_a8eae74c29avg_pool3d_cuda_update_outputILi6EddEEvNS_27GenericPackedTensorAccessorIKT0_Lm4ENS_16DefaultPtrTraitsElEENS3_IS4_Lm4ES6_lEEiiiiiiiibii:
        .type           _ZN2at6native49_GLOBAL__N__09e94e3a_16_AveragePool3d_cu_a8eae74c29avg_pool3d_cuda_update_outputILi6EddEEvNS_27GenericPackedTensorAccessorIKT0_Lm4ENS_16DefaultPtrTraitsElEENS3_IS4_Lm4ES6_lEEiiiiiiiibii,@function
        .size           _ZN2at6native49_GLOBAL__N__09e94e3a_16_AveragePool3d_cu_a8eae74c29avg_pool3d_cuda_update_outputILi6EddEEvNS_27GenericPackedTensorAccessorIKT0_Lm4ENS_16DefaultPtrTraitsElEENS3_IS4_Lm4ES6_lEEiiiiiiiibii,(.L_x_836 - _ZN2at6native49_GLOBAL__N__09e94e3a_16_AveragePool3d_cu_a8eae74c29avg_pool3d_cuda_update_outputILi6EddEEvNS_27GenericPackedTensorAccessorIKT0_Lm4ENS_16DefaultPtrTraitsElEENS3_IS4_Lm4ES6_lEEiiiiiiiibii)
        .other          _ZN2at6native49_GLOBAL__N__09e94e3a_16_AveragePool3d_cu_a8eae74c29avg_pool3d_cuda_update_outputILi6EddEEvNS_27GenericPackedTensorAccessorIKT0_Lm4ENS_16DefaultPtrTraitsElEENS3_IS4_Lm4ES6_lEEiiiiiiiibii,@"STO_CUDA_ENTRY STV_DEFAULT"
_ZN2at6native49_GLOBAL__N__09e94e3a_16_AveragePool3d_cu_a8eae74c29avg_pool3d_cuda_update_outputILi6EddEEvNS_27GenericPackedTensorAccessorIKT0_Lm4ENS_16DefaultPtrTraitsElEENS3_IS4_Lm4ES6_lEEiiiiiiiibii:
        /* <DEDUP_REMOVED lines=13> */
[----:B------:R-:W-:Y:S05]  /*00d0*/  CALL.REL.NOINC `($__internal_43_$__cuda_sm20_div_s64) ;  /* 0x0000163000007944 */ /* 0x000fea0003c00000 */
[----:B------:R-:W-:-:S04]  /*00e0*/  IMAD.MOV R4, RZ, RZ, -R16 ;  /* 0x000000ffff047224 */ /* 0x000fc800078e0a10 */
[----:B------:R-:W-:Y:S01]  /*00f0*/  IMAD R9, R4, c[0x0][0x1b8], R3 ;  /* 0x00006e0004097a24 */ /* 0x000fe200078e0203 */
[----:B------:R-:W-:Y:S05]  /*0100*/  BRA `(.L_x_637) ;  /* 0x0000014000007947 */ /* 0x000fea0003800000 */
.L_x_636:
        /* <DEDUP_REMOVED lines=20> */
.L_x_637:
        /* <DEDUP_REMOVED lines=90> */
.L_x_639:
        /* <DEDUP_REMOVED lines=19> */
.L_x_647:
        /* <DEDUP_REMOVED lines=10> */
.L_x_646:
        /* <DEDUP_REMOVED lines=43> */
.L_x_642:
[----:B------:R-:W-:Y:S05]  /*0c70*/  BSYNC B1 ;  /* 0x0000000000017941 */ /* 0x000fea0003800000 */
.L_x_641:
        /* <DEDUP_REMOVED lines=21> */
.L_x_645:
        /* <DEDUP_REMOVED lines=20> */
.L_x_644:
[----:B------:R-:W-:Y:S05]  /*0f10*/  BSYNC B1 ;  /* 0x0000000000017941 */ /* 0x000fea0003800000 */
.L_x_643:
[----:B------:R-:W-:-:S05]  /*0f20*/  IADD3 R42, P2, R42, 0x1, RZ ;  /* 0x000000012a2a7810 */ /* 0x000fca0007f5e0ff */
[----:B------:R-:W-:Y:S01]  /*0f30*/  IMAD.X R43, RZ, RZ, R43, P2 ;  /* 0x000000ffff2b7224 */ /* 0x000fe200010e062b */
[----:B------:R-:W-:Y:S05]  /*0f40*/  @!P1 BRA `(.L_x_646) ;  /* 0xfffffa7000009947 */ /* 0x000fea000383ffff */
[----:B------:R-:W-:Y:S05]  /*0f50*/  BSYNC B0 ;  /* 0x0000000000007941 */ /* 0x000fea0003800000 */
.L_x_640:
        /* <DEDUP_REMOVED lines=21> */
[----:B0-----:R-:W-:Y:S05]  /*10b0*/  CALL.REL.NOINC `($__internal_42_$__cuda_sm20_div_rn_f64_full) ;  /* 0x0000007000007944 */ /* 0x001fea0003c00000 */
[----:B------:R-:W-:Y:S02]  /*10c0*/  IMAD.MOV.U32 R2, RZ, RZ, R10 ;  /* 0x000000ffff027224 */ /* 0x000fe400078e000a */
[----:B------:R-:W-:Y:S02]  /*10d0*/  IMAD.MOV.U32 R3, RZ, RZ, R11 ;  /* 0x000000ffff037224 */ /* 0x000fe400078e000b */
.L_x_649:
[----:B------:R-:W-:Y:S05]  /*10e0*/  BSYNC B0 ;  /* 0x0000000000007941 */ /* 0x000fea0003800000 */
.L_x_648:
[----:B------:R-:W-:Y:S01]  /*10f0*/  STG.E.64 [R14.64], R2 ;  /* 0x000000020e007986 */ /* 0x000fe2000c101b08 */
[----:B------:R-:W-:Y:S05]  /*1100*/  EXIT ;  /* 0x000000000000794d */ /* 0x000fea0003800000 */
.L_x_638:
[----:B------:R-:W-:Y:S01]  /*1110*/  STG.E.64 [R14.64], RZ ;  /* 0x000000ff0e007986 */ /* 0x000fe2000c101b08 */
[----:B------:R-:W-:Y:S05]  /*1120*/  EXIT ;  /* 0x000000000000794d */ /* 0x000fea0003800000 */
        .weak           $__internal_42_$__cuda_sm20_div_rn_f64_full
        .type           $__internal_42_$__cuda_sm20_div_rn_f64_full,@function
        .size           $__internal_42_$__cuda_sm20_div_rn_f64_full,($__internal_43_$__cuda_sm20_div_s64 - $__internal_42_$__cuda_sm20_div_rn_f64_full)
$__internal_42_$__cuda_sm20_div_rn_f64_full:
        /* <DEDUP_REMOVED lines=69> */
.L_x_651:
        /* <DEDUP_REMOVED lines=16> */
.L_x_654:
[----:B------:R-:W-:Y:S01]  /*1680*/  LOP3.LUT R11, R5, 0x80000, RZ, 0xfc, !PT ;  /* 0x00080000050b7812 */ /* 0x000fe200078efcff */
[----:B------:R-:W-:Y:S01]  /*1690*/  IMAD.MOV.U32 R10, RZ, RZ, R4 ;  /* 0x000000ffff0a7224 */ /* 0x000fe200078e0004 */
[----:B------:R-:W-:Y:S05]  /*16a0*/  BRA `(.L_x_652) ;  /* 0x0000002000007947 */ /* 0x000fea0003800000 */
.L_x_653:
[----:B------:R-:W-:Y:S01]  /*16b0*/  LOP3.LUT R11, R29, 0x80000, RZ, 0xfc, !PT ;  /* 0x000800001d0b7812 */ /* 0x000fe200078efcff */
[----:B------:R-:W-:Y:S02]  /*16c0*/  IMAD.MOV.U32 R10, RZ, RZ, R28 ;  /* 0x000000ffff0a7224 */ /* 0x000fe400078e001c */
.L_x_652:
[----:B------:R-:W-:Y:S05]  /*16d0*/  BSYNC B1 ;  /* 0x0000000000017941 */ /* 0x000fea0003800000 */
.L_x_650:
[----:B------:R-:W-:Y:S02]  /*16e0*/  IMAD.MOV.U32 R2, RZ, RZ, R0 ;  /* 0x000000ffff027224 */ /* 0x000fe400078e0000 */
[----:B------:R-:W-:-:S04]  /*16f0*/  IMAD.MOV.U32 R3, RZ, RZ, 0x0 ;  /* 0x00000000ff037424 */ /* 0x000fc800078e00ff */
[----:B------:R-:W-:Y:S05]  /*1700*/  RET.REL.NODEC R2 `(_ZN2at6native49_GLOBAL__N__09e94e3a_16_AveragePool3d_cu_a8eae74c29avg_pool3d_cuda_update_outputILi6EddEEvNS_27GenericPackedTensorAccessorIKT0_Lm4ENS_16DefaultPtrTraitsElEENS3_IS4_Lm4ES6_lEEiiiiiiiibii) ;  /* 0xffffe8f002007950 */ /* 0x000fea0003c3ffff */
        .weak           $__internal_43_$__cuda_sm20_div_s64
        .type           $__internal_43_$__cuda_sm20_div_s64,@function
        .size           $__internal_43_$__cuda_sm20_div_s64,(.L_x_836 - $__internal_43_$__cuda_sm20_div_s64)
$__internal_43_$__cuda_sm20_div_s64:
        /* <DEDUP_REMOVED lines=66> */
[----:B------:R-:W-:Y:S06]  /*1b30*/  RET.REL.NODEC R6 `(_ZN2at6native49_GLOBAL__N__09e94e3a_16_AveragePool3d_cu_a8eae74c29avg_pool3d_cuda_update_outputILi6EddEEvNS_27GenericPackedTensorAccessorIKT0_Lm4ENS_16DefaultPtrTraitsElEENS3_IS4_Lm4ES6_lEEiiiiiiiibii) ;  /* 0xffffe4c006007950 */ /* 0x000fec0003c3ffff */
.L_x_655:
        /* <DEDUP_REMOVED lines=12> */
.L_x_836:


//--------------------- .text._ZN2at6native49_GLOBAL__N__09e94e3a_16_AveragePool3d_cu_a8eae74c29avg_pool3d_cuda_update_outputILi5EddEEvNS_27GenericPackedTensorAccessorIKT0_Lm4ENS_16DefaultPtrTraitsElEENS3_IS4_Lm4ES6_lEEiiiiiiiibii --------------------------
	.section	.text._ZN2at6native49_GLOBAL__N__09e94e3a_16_AveragePool3d_cu_a8eae74c29avg_pool3d_cuda_update_outputILi5EddEEvNS_27GenericPackedTensorAccessorIKT0_Lm4ENS_16DefaultPtrTraitsElEENS3_IS4_Lm4ES6_lEEiiiiiiiibii,"ax",@progbits
	.sectioninfo	@"SHI_REGISTERS=48"
	.align	128
.text._ZN2at6native49_GLOBAL__N__09e94e3a_16_AveragePool3d_cu_a8eae74c29avg_pool3d_cuda_update_outputILi5EddEEvNS_27GenericPackedTensorAccessorIKT0_Lm4ENS_16DefaultPtrTraitsElEENS3_IS4_Lm4ES6_lEEiiiiiiiibii:
        .type           _ZN2at6native49_GLOBAL__N__09e94e3a_16_AveragePool3d_cu_a8eae74c29avg_pool3d_cuda_update_outputILi5EddEEvNS_27GenericPackedTensorAccessorIKT0_Lm4ENS_16DefaultPtrTraitsElEENS3_IS4_Lm4ES6_lEEiiiiiiiibii,@function
        .size           _ZN2at6native49_GLOBAL__N__09e94e3a_16_AveragePool3d_cu_a8eae74c29avg_pool3d_cuda_update_outputILi5EddEEvNS_27GenericPackedTensorAccessorIKT0_Lm4ENS_16DefaultPtrTraitsElEENS3_IS4_Lm4ES6_lEEiiiiiiiibii,(.L_x_839 - _ZN2at6native49_GLOBAL__N__09e94e3a_16_AveragePool3d_cu_a8eae74c29avg_pool3d_cuda_update_outputILi5EddEEvNS_27GenericPackedTensorAccessorIKT0_Lm4ENS_16DefaultPtrTraitsElEENS3_IS4_Lm4ES6_lEEiiiiiiiibii)
        .other          _ZN2at6native49_GLOBAL__N__09e94e3a_16_AveragePool3d_cu_a8eae74c29avg_pool3d_cuda_update_outputILi5EddEEvNS_27GenericPackedTensorAccessorIKT0_Lm4ENS_16DefaultPtrTraitsElEENS3_IS4_Lm4ES6_lEEiiiiiiiibii,@"STO_CUDA_ENTRY STV_DEFAULT"
_ZN2at6native49_GLOBAL__N__09e94e3a_16_AveragePool3d_cu_a8eae74c29avg_pool3d_cuda_update_outputILi5EddEEvNS_27GenericPackedTensorAccessorIKT0_Lm4ENS_16DefaultPtrTraitsElEENS3_IS4_Lm4ES6_lEEiiiiiiiibii:
        /* <DEDUP_REMOVED lines=13> */
[----:B------:R-:W-:Y:S05]  /*00d0*/  CALL.REL.NOINC `($__internal_45_$__cuda_sm20_div_s64) ;  /* 0x0000163000007944 */ /* 0x000fea0003c00000 */
[----:B------:R-:W-:-:S04]  /*00e0*/  IMAD.MOV R4, RZ, RZ, -R16 ;  /* 0x000000ffff047224 */ /* 0x000fc800078e0a10 */
[----:B------:R-:W-:Y:S01]  /*00f0*/  IMAD R9, R4, c[0x0][0x1b8], R3 ;  /* 0x00006e0004097a24 */ /* 0x000fe200078e0203 */
[----:B------:R-:W-:Y:S05]  /*0100*/  BRA `(.L_x_657) ;  /* 0x0000014000007947 */ /* 0x000fea0003800000 */
.L_x_656:
        /* <DEDUP_REMOVED lines=20> */
.L_x_657:
        /* <DEDUP_REMOVED lines=90> */
.L_x_659:
        /* <DEDUP_REMOVED lines=19> */
.L_x_667:
        /* <DEDUP_REMOVED lines=10> */
.L_x_666:
        /* <DEDUP_REMOVED lines=43> */
.L_x_662:
[----:B------:R-:W-:Y:S05]  /*0c70*/  BSYNC B1 ;  /* 0x0000000000017941 */ /* 0x000fea0003800000 */
.L_x_661:
        /* <DEDUP_REMOVED lines=21> */
.L_x_665:
        /* <DEDUP_REMOVED lines=20> */
.L_x_664:
[----:B------:R-:W-:Y:S05]  /*0f10*/  BSYNC B1 ;  /* 0x0000000000017941 */ /* 0x000fea0003800000 */
.L_x_663:
[----:B------:R-:W-:-:S05]  /*0f20*/  IADD3 R42, P2, R42, 0x1, RZ ;  /* 0x000000012a2a7810 */ /* 0x000fca0007f5e0ff */
[----:B------:R-:W-:Y:S01]  /*0f30*/  IMAD.X R43, RZ, RZ, R43, P2 ;  /* 0x000000ffff2b7224 */ /* 0x000fe200010e062b */
[----:B------:R-:W-:Y:S05]  /*0f40*/  @!P1 BRA `(.L_x_666) ;  /* 0xfffffa7000009947 */ /* 0x000fea000383ffff */
[----:B------:R-:W-:Y:S05]  /*0f50*/  BSYNC B0 ;  /* 0x0000000000007941 */ /* 0x000fea0003800000 */
.L_x_660:
        /* <DEDUP_REMOVED lines=21> */
[----:B0-----:R-:W-:Y:S05]  /*10b0*/  CALL.REL.NOINC `($__internal_44_$__cuda_sm20_div_rn_f64_full) ;  /* 0x0000007000007944 */ /* 0x001fea0003c00000 */
[----:B------:R-:W-:Y:S02]  /*10c0*/  IMAD.MOV.U32 R2, RZ, RZ, R10 ;  /* 0x000000ffff027224 */ /* 0x000fe400078e000a */
[----:B------:R-:W-:Y:S02]  /*10d0*/  IMAD.MOV.U32 R3, RZ, RZ, R11 ;  /* 0x000000ffff037224 */ /* 0x000fe400078e000b */
.L_x_669:
[----:B------:R-:W-:Y:S05]  /*10e0*/  BSYNC B0 ;  /* 0x0000000000007941 */ /* 0x000fea0003800000 */
.L_x_668:
[----:B------:R-:W-:Y:S01]  /*10f0*/  STG.E.64 [R14.64], R2 ;  /* 0x000000020e007986 */ /* 0x000fe2000c101b08 */
[----:B------:R-:W-:Y:S05]  /*1100*/  EXIT ;  /* 0x000000000000794d */ /* 0x000fea0003800000 */
.L_x_658:
[----:B------:R-:W-:Y:S01]  /*1110*/  STG.E.64 [R14.64], RZ ;  /* 0x000000ff0e007986 */ /* 0x000fe2000c101b08 */
[----:B------:R-:W-:Y:S05]  /*1120*/  EXIT ;  /* 0x000000000000794d */ /* 0x000fea0003800000 */
        .weak           $__internal_44_$__cuda_sm20_div_rn_f64_full
        .type           $__internal_44_$__cuda_sm20_div_rn_f64_full,@function
        .size           $__internal_44_$__cuda_sm20_div_rn_f64_full,($__internal_45_$__cuda_sm20_div_s64 - $__internal_44_$__cuda_sm20_div_rn_f64_full)
$__internal_44_$__cuda_sm20_div_rn_f64_full:
        /* <DEDUP_REMOVED lines=69> */
.L_x_671:
        /* <DEDUP_REMOVED lines=16> */
.L_x_674:
[----:B------:R-:W-:Y:S01]  /*1680*/  LOP3.LUT R11, R5, 0x80000, RZ, 0xfc, !PT ;  /* 0x00080000050b7812 */ /* 0x000fe200078efcff */
[----:B------:R-:W-:Y:S01]  /*1690*/  IMAD.MOV.U32 R10, RZ, RZ, R4 ;  /* 0x000000ffff0a7224 */ /* 0x000fe200078e0004 */
[----:B------:R-:W-:Y:S05]  /*16a0*/  BRA `(.L_x_672) ;  /* 0x0000002000007947 */ /* 0x000fea0003800000 */
.L_x_673:
[----:B------:R-:W-:Y:S01]  /*16b0*/  LOP3.LUT R11, R29, 0x80000, RZ, 0xfc, !PT ;  /* 0x000800001d0b7812 */ /* 0x000fe200078efcff */
[----:B------:R-:W-:Y:S02]  /*16c0*/  IMAD.MOV.U32 R10, RZ, RZ, R28 ;  /* 0x000000ffff0a7224 */ /* 0x000fe400078e001c */
.L_x_672:
[----:B------:R-:W-:Y:S05]  /*16d0*/  BSYNC B1 ;  /* 0x0000000000017941 */ /* 0x000fea0003800000 */
.L_x_670:
[----:B------:R-:W-:Y:S02]  /*16e0*/  IMAD.MOV.U32 R2, RZ, RZ, R0 ;  /* 0x000000ffff027224 */ /* 0x000fe400078e0000 */
[----:B------:R-:W-:-:S04]  /*16f0*/  IMAD.MOV.U32 R3, RZ, RZ, 0x0 ;  /* 0x00000000ff037424 */ /* 0x000fc800078e00ff */
[----:B------:R-:W-:Y:S05]  /*1700*/  RET.REL.NODEC R2 `(_ZN2at6native49_GLOBAL__N__09e94e3a_16_AveragePool3d_cu_a8eae74c29avg_pool3d_cuda_update_outputILi5EddEEvNS_27GenericPackedTensorAccessorIKT0_Lm4ENS_16DefaultPtrTraitsElEENS3_IS4_Lm4ES6_lEEiiiiiiiibii) ;  /* 0xffffe8f002007950 */ /* 0x000fea0003c3ffff */
        .weak           $__internal_45_$__cuda_sm20_div_s64
        .type           $__internal_45_$__cuda_sm20_div_s64,@function
        .size           $__internal_45_$__cuda_sm20_div_s64,(.L_x_839 - $__internal_45_$__cuda_sm20_div_s64)
$__internal_45_$__cuda_sm20_div_s64:
        /* <DEDUP_REMOVED lines=66> */
[----:B------:R-:W-:Y:S06]  /*1b30*/  RET.REL.NODEC R6 `(_ZN2at6native49_GLOBAL__N__09e94e3a_16_AveragePool3d_cu_a8eae74c29avg_pool3d_cuda_update_outputILi5EddEEvNS_27GenericPackedTensorAccessorIKT0_Lm4ENS_16DefaultPtrTraitsElEENS3_IS4_Lm4ES6_lEEiiiiiiiibii) ;  /* 0xffffe4c006007950 */ /* 0x000fec0003c3ffff */
.L_x_675:
        /* <DEDUP_REMOVED lines=12> */
.L_x_839:


//--------------------- .text._ZN2at6native49_GLOBAL__N__09e94e3a_16_AveragePool3d_cu_a8eae74c29avg_pool3d_cuda_update_outputILi4EddEEvNS_27GenericPackedTensorAccessorIKT0_Lm4ENS_16DefaultPtrTraitsElEENS3_IS4_Lm4ES6_lEEiiiiiiiibii --------------------------
	.section	.text._ZN2at6native49_GLOBAL__N__09e94e3a_16_AveragePool3d_cu_a8eae74c29avg_pool3d_cuda_update_outputILi4EddEEvNS_27GenericPackedTensorAccessorIKT0_Lm4ENS_16DefaultPtrTraitsElEENS3_IS4_Lm4ES6_lEEiiiiiiiibii,"ax",@progbits
	.sectioninfo	@"SHI_REGISTERS=48"
	.align	128
.text._ZN2at6native49_GLOBAL__N__09e94e3a_16_AveragePool3d_cu_a8eae74c29avg_pool3d_cuda_update_outputILi4EddEEvNS_27GenericPackedTensorAccessorIKT0_Lm4ENS_16DefaultPtrTraitsElEENS3_IS4_Lm4ES6_lEEiiiiiiiibii:
        .type           _ZN2at6native49_GLOBAL__N__09e94e3a_16_AveragePool3d_cu_a8eae74c29avg_pool3d_cuda_update_outputILi4EddEEvNS_27GenericPackedTensorAccessorIKT0_Lm4ENS_16DefaultPtrTraitsElEENS3_IS4_Lm4ES6_lEEiiiiiiiibii,@function
        .size           _ZN2at6native49_GLOBAL__N__09e94e3a_16_AveragePool3d_cu_a8eae74c29avg_pool3d_cuda_update_outputILi4EddEEvNS_27GenericPackedTensorAccessorIKT0_Lm4ENS_16DefaultPtrTraitsElEENS3_IS4_Lm4ES6_lEEiiiiiiiibii,(.L_x_842 - _ZN2at6native49_GLOBAL__N__09e94e3a_16_AveragePool3d_cu_a8eae74c29avg_pool3d_cuda_update_outputILi4EddEEvNS_27GenericPackedTensorAccessorIKT0_Lm4ENS_16DefaultPtrTraitsElEENS3_IS4_Lm4ES6_lEEiiiiiiiibii)
        .other          _ZN2at6native49_GLOBAL__N__09e94e3a_16_AveragePool3d_cu_a8eae74c29avg_pool3d_cuda_update_outputILi4EddEEvNS_27GenericPackedTensorAccessorIKT0_Lm4ENS_16DefaultPtrTraitsElEENS3_IS4_Lm4ES6_lEEiiiiiiiibii,@"STO_CUDA_ENTRY STV_DEFAULT"
_ZN2at6native49_GLOBAL__N__09e94e3a_16_AveragePool3d_cu_a8eae74c29avg_pool3d_cuda_update_outputILi4EddEEvNS_27GenericPackedTensorAccessorIKT0_Lm4ENS_16DefaultPtrTraitsElEENS3_IS4_Lm4ES6_lEEiiiiiiiibii:
        /* <DEDUP_REMOVED lines=13> */
[----:B------:R-:W-:Y:S05]  /*00d0*/  CALL.REL.NOINC `($__internal_47_$__cuda_sm20_div_s64) ;  /* 0x0000163000007944 */ /* 0x000fea0003c00000 */
[----:B------:R-:W-:-:S04]  /*00e0*/  IMAD.MOV R4, RZ, RZ, -R16 ;  /* 0x000000ffff047224 */ /* 0x000fc800078e0a10 */
[----:B------:R-:W-:Y:S01]  /*00f0*/  IMAD R9, R4, c[0x0][0x1b8], R3 ;  /* 0x00006e0004097a24 */ /* 0x000fe200078e0203 */
[----:B------:R-:W-:Y:S05]  /*0100*/  BRA `(.L_x_677) ;  /* 0x0000014000007947 */ /* 0x000fea0003800000 */
.L_x_676:
        /* <DEDUP_REMOVED lines=20> */
.L_x_677:
        /* <DEDUP_REMOVED lines=90> */
.L_x_679:
        /* <DEDUP_REMOVED lines=19> */
.L_x_687:
        /* <DEDUP_REMOVED lines=10> */
.L_x_686:
        /* <DEDUP_REMOVED lines=43> */
.L_x_682:
[----:B------:R-:W-:Y:S05]  /*0c70*/  BSYNC B1 ;  /* 0x0000000000017941 */ /* 0x000fea0003800000 */
.L_x_681:
        /* <DEDUP_REMOVED lines=21> */
.L_x_685:
        /* <DEDUP_REMOVED lines=20> */
.L_x_684:
[----:B------:R-:W-:Y:S05]  /*0f10*/  BSYNC B1 ;  /* 0x0000000000017941 */ /* 0x000fea0003800000 */
.L_x_683:
[----:B------:R-:W-:-:S05]  /*0f20*/  IADD3 R42, P2, R42, 0x1, RZ ;  /* 0x000000012a2a7810 */ /* 0x000fca0007f5e0ff */
[----:B------:R-:W-:Y:S01]  /*0f30*/  IMAD.X R43, RZ, RZ, R43, P2 ;  /* 0x000000ffff2b7224 */ /* 0x000fe200010e062b */
[----:B------:R-:W-:Y:S05]  /*0f40*/  @!P1 BRA `(.L_x_686) ;  /* 0xfffffa7000009947 */ /* 0x000fea000383ffff */
[----:B------:R-:W-:Y:S05]  /*0f50*/  BSYNC B0 ;  /* 0x0000000000007941 */ /* 0x000fea0003800000 */
.L_x_680:
        /* <DEDUP_REMOVED lines=21> */
[----:B0-----:R-:W-:Y:S05]  /*10b0*/  CALL.REL.NOINC `($__internal_46_$__cuda_sm20_div_rn_f64_full) ;  /* 0x0000007000007944 */ /* 0x001fea0003c00000 */
[----:B------:R-:W-:Y:S02]  /*10c0*/  IMAD.MOV.U32 R2, RZ, RZ, R10 ;  /* 0x000000ffff027224 */ /* 0x000fe400078e000a */
[----:B------:R-:W-:Y:S02]  /*10d0*/  IMAD.MOV.U32 R3, RZ, RZ, R11 ;  /* 0x000000ffff037224 */ /* 0x000fe400078e000b */
.L_x_689:
[----:B------:R-:W-:Y:S05]  /*10e0*/  BSYNC B0 ;  /* 0x0000000000007941 */ /* 0x000fea0003800000 */
.L_x_688:
[----:B------:R-:W-:Y:S01]  /*10f0*/  STG.E.64 [R14.64], R2 ;  /* 0x000000020e007986 */ /* 0x000fe2000c101b08 */
[----:B------:R-:W-:Y:S05]  /*1100*/  EXIT ;  /* 0x000000000000794d */ /* 0x000fea0003800000 */
.L_x_678:
[----:B------:R-:W-:Y:S01]  /*1110*/  STG.E.64 [R14.64], RZ ;  /* 0x000000ff0e007986 */ /* 0x000fe2000c101b08 */
[----:B------:R-:W-:Y:S05]  /*1120*/  EXIT ;  /* 0x000000000000794d */ /* 0x000fea0003800000 */
        .weak           $__internal_46_$__cuda_sm20_div_rn_f64_full
        .type           $__internal_46_$__cuda_sm20_div_rn_f64_full,@function
        .size           $__internal_46_$__cuda_sm20_div_rn_f64_full,($__internal_47_$__cuda_sm20_div_s64 - $__internal_46_$__cuda_sm20_div_rn_f64_full)
$__internal_46_$__cuda_sm20_div_rn_f64_full:
        /* <DEDUP_REMOVED lines=69> */
.L_x_691:
        /* <DEDUP_REMOVED lines=16> */
.L_x_694:
[----:B------:R-:W-:Y:S01]  /*1680*/  LOP3.LUT R11, R5, 0x80000, RZ, 0xfc, !PT ;  /* 0x00080000050b7812 */ /* 0x000fe200078efcff */
[----:B------:R-:W-:Y:S01]  /*1690*/  IMAD.MOV.U32 R10, RZ, RZ, R4 ;  /* 0x000000ffff0a7224 */ /* 0x000fe200078e0004 */
[----:B------:R-:W-:Y:S05]  /*16a0*/  BRA `(.L_x_692) ;  /* 0x0000002000007947 */ /* 0x000fea0003800000 */
.L_x_693:
[----:B------:R-:W-:Y:S01]  /*16b0*/  LOP3.LUT R11, R29, 0x80000, RZ, 0xfc, !PT ;  /* 0x000800001d0b7812 */ /* 0x000fe200078efcff */
[----:B------:R-:W-:Y:S02]  /*16c0*/  IMAD.MOV.U32 R10, RZ, RZ, R28 ;  /* 0x000000ffff0a7224 */ /* 0x000fe400078e001c */
.L_x_692:
[----:B------:R-:W-:Y:S05]  /*16d0*/  BSYNC B1 ;  /* 0x0000000000017941 */ /* 0x000fea0003800000 */
.L_x_690:
[----:B------:R-:W-:Y:S02]  /*16e0*/  IMAD.MOV.U32 R2, RZ, RZ, R0 ;  /* 0x000000ffff027224 */ /* 0x000fe400078e0000 */
[----:B------:R-:W-:-:S04]  /*16f0*/  IMAD.MOV.U32 R3, RZ, RZ, 0x0 ;  /* 0x00000000ff037424 */ /* 0x000fc800078e00ff */
[----:B------:R-:W-:Y:S05]  /*1700*/  RET.REL.NODEC R2 `(_ZN2at6native49_GLOBAL__N__09e94e3a_16_AveragePool3d_cu_a8eae74c29avg_pool3d_cuda_update_outputILi4EddEEvNS_27GenericPackedTensorAccessorIKT0_Lm4ENS_16DefaultPtrTraitsElEENS3_IS4_Lm4ES6_lEEiiiiiiiibii) ;  /* 0xffffe8f002007950 */ /* 0x000fea0003c3ffff */
        .weak           $__internal_47_$__cuda_sm20_div_s64
        .type           $__internal_47_$__cuda_sm20_div_s64,@function
        .size           $__internal_47_$__cuda_sm20_div_s64,(.L_x_842 - $__internal_47_$__cuda_sm20_div_s64)
$__internal_47_$__cuda_sm20_div_s64:
        /* <DEDUP_REMOVED lines=66> */
[----:B------:R-:W-:Y:S06]  /*1b30*/  RET.REL.NODEC R6 `(_ZN2at6native49_GLOBAL__N__09e94e3a_16_AveragePool3d_cu_a8eae74c29avg_pool3d_cuda_update_outputILi4EddEEvNS_27GenericPackedTensorAccessorIKT0_Lm4ENS_16DefaultPtrTraitsElEENS3_IS4_Lm4ES6_lEEiiiiiiiibii) ;  /* 0xffffe4c006007950 */ /* 0x000fec0003c3ffff */
.L_x_695:
        /* <DEDUP_REMOVED lines=12> */
.L_x_842:


//--------------------- .text._ZN2at6native49_GLOBAL__N__09e94e3a_16_AveragePool3d_cu_a8eae74c29avg_pool3d_cuda_update_outputILi3EddEEvNS_27GenericPackedTensorAccessorIKT0_Lm4ENS_16DefaultPtrTraitsElEENS3_IS4_Lm4ES6_lEEiiiiiiiibii --------------------------
	.section	.text._ZN2at6native49_GLOBAL__N__09e94e3a_16_AveragePool3d_cu_a8eae74c29avg_pool3d_cuda_update_outputILi3EddEEvNS_27GenericPackedTensorAccessorIKT0_Lm4ENS_16DefaultPtrTraitsElEENS3_IS4_Lm4ES6_lEEiiiiiiiibii,"ax",@progbits
	.sectioninfo	@"SHI_REGISTERS=48"
	.align	128
.text._ZN2at6native49_GLOBAL__N__09e94e3a_16_AveragePool3d_cu_a8eae74c29avg_pool3d_cuda_update_outputILi3EddEEvNS_27GenericPackedTensorAccessorIKT0_Lm4ENS_16DefaultPtrTraitsElEENS3_IS4_Lm4ES6_lEEiiiiiiiibii:
        .type           _ZN2at6native49_GLOBAL__N__09e94e3a_16_AveragePool3d_cu_a8eae74c29avg_pool3d_cuda_update_outputILi3EddEEvNS_27GenericPackedTensorAccessorIKT0_Lm4ENS_16DefaultPtrTraitsElEENS3_IS4_Lm4ES6_lEEiiiiiiiibii,@function
        .size           _ZN2at6native49_GLOBAL__N__09e94e3a_16_AveragePool3d_cu_a8eae74c29avg_pool3d_cuda_update_outputILi3EddEEvNS_27GenericPackedTensorAccessorIKT0_Lm4ENS_16DefaultPtrTraitsElEENS3_IS4_Lm4ES6_lEEiiiiiiiibii,(.L_x_845 - _ZN2at6native49_GLOBAL__N__09e94e3a_16_AveragePool3d_cu_a8eae74c29avg_pool3d_cuda_update_outputILi3EddEEvNS_27GenericPackedTensorAccessorIKT0_Lm4ENS_16DefaultPtrTraitsElEENS3_IS4_Lm4ES6_lEEiiiiiiiibii)
        .other          _ZN2at6native49_GLOBAL__N__09e94e3a_16_AveragePool3d_cu_a8eae74c29avg_pool3d_cuda_update_outputILi3EddEEvNS_27GenericPackedTensorAccessorIKT0_Lm4ENS_16DefaultPtrTraitsElEENS3_IS4_Lm4ES6_lEEiiiiiiiibii,@"STO_CUDA_ENTRY STV_DEFAULT"
_ZN2at6native49_GLOBAL__N__09e94e3a_16_AveragePool3d_cu_a8eae74c29avg_pool3d_cuda_update_outputILi3EddEEvNS_27GenericPackedTensorAccessorIKT0_Lm4ENS_16DefaultPtrTraitsElEENS3_IS4_Lm4ES6_lEEiiiiiiiibii:
        /* <DEDUP_REMOVED lines=13> */
[----:B------:R-:W-:Y:S05]  /*00d0*/  CALL.REL.NOINC `($__internal_49_$__cuda_sm20_div_s64) ;  /* 0x0000163000007944 */ /* 0x000fea0003c00000 */
[----:B------:R-:W-:-:S04]  /*00e0*/  IMAD.MOV R4, RZ, RZ, -R16 ;  /* 0x000000ffff047224 */ /* 0x000fc800078e0a10 */
[----:B------:R-:W-:Y:S01]  /*00f0*/  IMAD R9, R4, c[0x0][0x1b8], R3 ;  /* 0x00006e0004097a24 */ /* 0x000fe200078e0203 */
[----:B------:R-:W-:Y:S05]  /*0100*/  BRA `(.L_x_697) ;  /* 0x0000014000007947 */ /* 0x000fea0003800000 */
.L_x_696:
        /* <DEDUP_REMOVED lines=20> */
.L_x_697:
        /* <DEDUP_REMOVED lines=90> */
.L_x_699:
        /* <DEDUP_REMOVED lines=19> */
.L_x_707:
        /* <DEDUP_REMOVED lines=10> */
.L_x_706:
        /* <DEDUP_REMOVED lines=43> */
.L_x_702:
[----:B------:R-:W-:Y:S05]  /*0c70*/  BSYNC B1 ;  /* 0x0000000000017941 */ /* 0x000fea0003800000 */
.L_x_701:
        /* <DEDUP_REMOVED lines=21> */
.L_x_705:
        /* <DEDUP_REMOVED lines=20> */
.L_x_704:
[----:B------:R-:W-:Y:S05]  /*0f10*/  BSYNC B1 ;  /* 0x0000000000017941 */ /* 0x000fea0003800000 */
.L_x_703:
[----:B------:R-:W-:-:S05]  /*0f20*/  IADD3 R42, P2, R42, 0x1, RZ ;  /* 0x000000012a2a7810 */ /* 0x000fca0007f5e0ff */
[----:B------:R-:W-:Y:S01]  /*0f30*/  IMAD.X R43, RZ, RZ, R43, P2 ;  /* 0x000000ffff2b7224 */ /* 0x000fe200010e062b */
[----:B------:R-:W-:Y:S05]  /*0f40*/  @!P1 BRA `(.L_x_706) ;  /* 0xfffffa7000009947 */ /* 0x000fea000383ffff */
[----:B------:R-:W-:Y:S05]  /*0f50*/  BSYNC B0 ;  /* 0x0000000000007941 */ /* 0x000fea0003800000 */
.L_x_700:
        /* <DEDUP_REMOVED lines=21> */
[----:B0-----:R-:W-:Y:S05]  /*10b0*/  CALL.REL.NOINC `($__internal_48_$__cuda_sm20_div_rn_f64_full) ;  /* 0x0000007000007944 */ /* 0x001fea0003c00000 */
[----:B------:R-:W-:Y:S02]  /*10c0*/  IMAD.MOV.U32 R2, RZ, RZ, R10 ;  /* 0x000000ffff027224 */ /* 0x000fe400078e000a */
[----:B------:R-:W-:Y:S02]  /*10d0*/  IMAD.MOV.U32 R3, RZ, RZ, R11 ;  /* 0x000000ffff037224 */ /* 0x000fe400078e000b */
.L_x_709:
[----:B------:R-:W-:Y:S05]  /*10e0*/  BSYNC B0 ;  /* 0x0000000000007941 */ /* 0x000fea0003800000 */
.L_x_708:
[----:B------:R-:W-:Y:S01]  /*10f0*/  STG.E.64 [R14.64], R2 ;  /* 0x000000020e007986 */ /* 0x000fe2000c101b08 */
[----:B------:R-:W-:Y:S05]  /*1100*/  EXIT ;  /* 0x000000000000794d */ /* 0x000fea0003800000 */
.L_x_698:
[----:B------:R-:W-:Y:S01]  /*1110*/  STG.E.64 [R14.64], RZ ;  /* 0x000000ff0e007986 */ /* 0x000fe2000c101b08 */
[----:B------:R-:W-:Y:S05]  /*1120*/  EXIT ;  /* 0x000000000000794d */ /* 0x000fea0003800000 */
        .weak           $__internal_48_$__cuda_sm20_div_rn_f64_full
        .type           $__internal_48_$__cuda_sm20_div_rn_f64_full,@function
        .size           $__internal_48_$__cuda_sm20_div_rn_f64_full,($__internal_49_$__cuda_sm20_div_s64 - $__internal_48_$__cuda_sm20_div_rn_f64_full)
$__internal_48_$__cuda_sm20_div_rn_f64_full:
        /* <DEDUP_REMOVED lines=69> */
.L_x_711:
        /* <DEDUP_REMOVED lines=16> */
.L_x_714:
[----:B------:R-:W-:Y:S01]  /*1680*/  LOP3.LUT R11, R5, 0x80000, RZ, 0xfc, !PT ;  /* 0x00080000050b7812 */ /* 0x000fe200078efcff */
[----:B------:R-:W-:Y:S01]  /*1690*/  IMAD.MOV.U32 R10, RZ, RZ, R4 ;  /* 0x000000ffff0a7224 */ /* 0x000fe200078e0004 */
[----:B------:R-:W-:Y:S05]  /*16a0*/  BRA `(.L_x_712) ;  /* 0x0000002000007947 */ /* 0x000fea0003800000 */
.L_x_713:
[----:B------:R-:W-:Y:S01]  /*16b0*/  LOP3.LUT R11, R29, 0x80000, RZ, 0xfc, !PT ;  /* 0x000800001d0b7812 */ /* 0x000fe200078efcff */
[----:B------:R-:W-:Y:S02]  /*16c0*/  IMAD.MOV.U32 R10, RZ, RZ, R28 ;  /* 0x000000ffff0a7224 */ /* 0x000fe400078e001c */
.L_x_712:
[----:B------:R-:W-:Y:S05]  /*16d0*/  BSYNC B1 ;  /* 0x0000000000017941 */ /* 0x000fea0003800000 */
.L_x_710:
[----:B------:R-:W-:Y:S02]  /*16e0*/  IMAD.MOV.U32 R2, RZ, RZ, R0 ;  /* 0x000000ffff027224 */ /* 0x000fe400078e0000 */
[----:B------:R-:W-:-:S04]  /*16f0*/  IMAD.MOV.U32 R3, RZ, RZ, 0x0 ;  /* 0x00000000ff037424 */ /* 0x000fc800078e00ff */
[----:B------:R-:W-:Y:S05]  /*1700*/  RET.REL.NODEC R2 `(_ZN2at6native49_GLOBAL__N__09e94e3a_16_AveragePool3d_cu_a8eae74c29avg_pool3d_cuda_update_outputILi3EddEEvNS_27GenericPackedTensorAccessorIKT0_Lm4ENS_16DefaultPtrTraitsElEENS3_IS4_Lm4ES6_lEEiiiiiiiibii) ;  /* 0xffffe8f002007950 */ /* 0x000fea0003c3ffff */
        .weak           $__internal_49_$__cuda_sm20_div_s64
        .type           $__internal_49_$__cuda_sm20_div_s64,@function
        .size           $__internal_49_$__cuda_sm20_div_s64,(.L_x_845 - $__internal_49_$__cuda_sm20_div_s64)
$__internal_49_$__cuda_sm20_div_s64:
        /* <DEDUP_REMOVED lines=66> */
[----:B------:R-:W-:Y:S06]  /*1b30*/  RET.REL.NODEC R6 `(_ZN2at6native49_GLOBAL__N__09e94e3a_16_AveragePool3d_cu_a8eae74c29avg_pool3d_cuda_update_outputILi3EddEEvNS_27GenericPackedTensorAccessorIKT0_Lm4ENS_16DefaultPtrTraitsElEENS3_IS4_Lm4ES6_lEEiiiiiiiibii) ;  /* 0xffffe4c006007950 */ /* 0x000fec0003c3ffff */
.L_x_715:
        /* <DEDUP_REMOVED lines=12> */
.L_x_845:


//--------------------- .text._ZN2at6native49_GLOBAL__N__09e94e3a_16_AveragePool3d_cu_a8eae74c29avg_pool3d_cuda_update_outputILi2EddEEvNS_27GenericPackedTensorAccessorIKT0_Lm4ENS_16DefaultPtrTraitsElEENS3_IS4_Lm4ES6_lEEiiiiiiiibii --------------------------
	.section	.text._ZN2at6native49_GLOBAL__N__09e94e3a_16_AveragePool3d_cu_a8eae74c29avg_pool3d_cuda_update_outputILi2EddEEvNS_27GenericPackedTensorAccessorIKT0_Lm4ENS_16DefaultPtrTraitsElEENS3_IS4_Lm4ES6_lEEiiiiiiiibii,"ax",@progbits
	.sectioninfo	@"SHI_REGISTERS=48"
	.align	128
.text._ZN2at6native49_GLOBAL__N__09e94e3a_16_AveragePool3d_cu_a8eae74c29avg_pool3d_cuda_update_outputILi2EddEEvNS_27GenericPackedTensorAccessorIKT0_Lm4ENS_16DefaultPtrTraitsElEENS3_IS4_Lm4ES6_lEEiiiiiiiibii:
        .type           _ZN2at6native49_GLOBAL__N__09e94e3a_16_AveragePool3d_cu_a8eae74c29avg_pool3d_cuda_update_outputILi2EddEEvNS_27GenericPackedTensorAccessorIKT0_Lm4ENS_16DefaultPtrTraitsElEENS3_IS4_Lm4ES6_lEEiiiiiiiibii,@function
        .size           _ZN2at6native49_GLOBAL__N__09e94e3a_16_AveragePool3d_cu_a8eae74c29avg_pool3d_cuda_update_outputILi2EddEEvNS_27GenericPackedTensorAccessorIKT0_Lm4ENS_16DefaultPtrTraitsElEENS3_IS4_Lm4ES6_lEEiiiiiiiibii,(.L_x_848 - _ZN2at6native49_GLOBAL__N__09e94e3a_16_AveragePool3d_cu_a8eae74c29avg_pool3d_cuda_update_outputILi2EddEEvNS_27GenericPackedTensorAccessorIKT0_Lm4ENS_16DefaultPtrTraitsElEENS3_IS4_Lm4ES6_lEEiiiiiiiibii)
        .other          _ZN2at6native49_GLOBAL__N__09e94e3a_16_AveragePool3d_cu_a8eae74c29avg_pool3d_cuda_update_outputILi2EddEEvNS_27GenericPackedTensorAccessorIKT0_Lm4ENS_16DefaultPtrTraitsElEENS3_IS4_Lm4ES6_lEEiiiiiiiibii,@"STO_CUDA_ENTRY STV_DEFAULT"
_ZN2at6native49_GLOBAL__N__09e94e3a_16_AveragePool3d_cu_a8eae74c29avg_pool3d_cuda_update_outputILi2EddEEvNS_27GenericPackedTensorAccessorIKT0_Lm4ENS_16DefaultPtrTraitsElEENS3_IS4_Lm4ES6_lEEiiiiiiiibii:
        /* <DEDUP_REMOVED lines=13> */
[----:B------:R-:W-:Y:S05]  /*00d0*/  CALL.REL.NOINC `($__internal_51_$__cuda_sm20_div_s64) ;  /* 0x0000163000007944 */ /* 0x000fea0003c00000 */
[----:B------:R-:W-:-:S04]  /*00e0*/  IMAD.MOV R4, RZ, RZ, -R16 ;  /* 0x000000ffff047224 */ /* 0x000fc800078e0a10 */
[----:B------:R-:W-:Y:S01]  /*00f0*/  IMAD R9, R4, c[0x0][0x1b8], R3 ;  /* 0x00006e0004097a24 */ /* 0x000fe200078e0203 */
[----:B------:R-:W-:Y:S05]  /*0100*/  BRA `(.L_x_717) ;  /* 0x0000014000007947 */ /* 0x000fea0003800000 */
.L_x_716:
        /* <DEDUP_REMOVED lines=20> */
.L_x_717:
        /* <DEDUP_REMOVED lines=90> */
.L_x_719:
        /* <DEDUP_REMOVED lines=19> */
.L_x_727:
        /* <DEDUP_REMOVED lines=10> */
.L_x_726:
        /* <DEDUP_REMOVED lines=43> */
.L_x_722:
[----:B------:R-:W-:Y:S05]  /*0c70*/  BSYNC B1 ;  /* 0x0000000000017941 */ /* 0x000fea0003800000 */
.L_x_721:
        /* <DEDUP_REMOVED lines=21> */
.L_x_725:
        /* <DEDUP_REMOVED lines=20> */
.L_x_724:
[----:B------:R-:W-:Y:S05]  /*0f10*/  BSYNC B1 ;  /* 0x0000000000017941 */ /* 0x000fea0003800000 */
.L_x_723:
[----:B------:R-:W-:-:S05]  /*0f20*/  IADD3 R42, P2, R42, 0x1, RZ ;  /* 0x000000012a2a7810 */ /* 0x000fca0007f5e0ff */
[----:B------:R-:W-:Y:S01]  /*0f30*/  IMAD.X R43, RZ, RZ, R43, P2 ;  /* 0x000000ffff2b7224 */ /* 0x000fe200010e062b */
[----:B------:R-:W-:Y:S05]  /*0f40*/  @!P1 BRA `(.L_x_726) ;  /* 0xfffffa7000009947 */ /* 0x000fea000383ffff */
[----:B------:R-:W-:Y:S05]  /*0f50*/  BSYNC B0 ;  /* 0x0000000000007941 */ /* 0x000fea0003800000 */
.L_x_720:
        /* <DEDUP_REMOVED lines=21> */
[----:B0-----:R-:W-:Y:S05]  /*10b0*/  CALL.REL.NOINC `($__internal_50_$__cuda_sm20_div_rn_f64_full) ;  /* 0x0000007000007944 */ /* 0x001fea0003c00000 */
[----:B------:R-:W-:Y:S02]  /*10c0*/  IMAD.MOV.U32 R2, RZ, RZ, R10 ;  /* 0x000000ffff027224 */ /* 0x000fe400078e000a */
[----:B------:R-:W-:Y:S02]  /*10d0*/  IMAD.MOV.U32 R3, RZ, RZ, R11 ;  /* 0x000000ffff037224 */ /* 0x000fe400078e000b */
.L_x_729:
[----:B------:R-:W-:Y:S05]  /*10e0*/  BSYNC B0 ;  /* 0x0000000000007941 */ /* 0x000fea0003800000 */
.L_x_728:
[----:B------:R-:W-:Y:S01]  /*10f0*/  STG.E.64 [R14.64], R2 ;  /* 0x000000020e007986 */ /* 0x000fe2000c101b08 */
[----:B------:R-:W-:Y:S05]  /*1100*/  EXIT ;  /* 0x000000000000794d */ /* 0x000fea0003800000 */
.L_x_718:
[----:B------:R-:W-:Y:S01]  /*1110*/  STG.E.64 [R14.64], RZ ;  /* 0x000000ff0e007986 */ /* 0x000fe2000c101b08 */
[----:B------:R-:W-:Y:S05]  /*1120*/  EXIT ;  /* 0x000000000000794d */ /* 0x000fea0003800000 */
        .weak           $__internal_50_$__cuda_sm20_div_rn_f64_full
        .type           $__internal_50_$__cuda_sm20_div_rn_f64_full,@function
        .size           $__internal_50_$__cuda_sm20_div_rn_f64_full,($__internal_51_$__cuda_sm20_div_s64 - $__internal_50_$__cuda_sm20_div_rn_f64_full)
$__internal_50_$__cuda_sm20_div_rn_f64_full:
        /* <DEDUP_REMOVED lines=69> */
.L_x_731:
        /* <DEDUP_REMOVED lines=16> */
.L_x_734:
[----:B------:R-:W-:Y:S01]  /*1680*/  LOP3.LUT R11, R5, 0x80000, RZ, 0xfc, !PT ;  /* 0x00080000050b7812 */ /* 0x000fe200078efcff */
[----:B------:R-:W-:Y:S01]  /*1690*/  IMAD.MOV.U32 R10, RZ, RZ, R4 ;  /* 0x000000ffff0a7224 */ /* 0x000fe200078e0004 */
[----:B------:R-:W-:Y:S05]  /*16a0*/  BRA `(.L_x_732) ;  /* 0x0000002000007947 */ /* 0x000fea0003800000 */
.L_x_733:
[----:B------:R-:W-:Y:S01]  /*16b0*/  LOP3.LUT R11, R29, 0x80000, RZ, 0xfc, !PT ;  /* 0x000800001d0b7812 */ /* 0x000fe200078efcff */
[----:B------:R-:W-:Y:S02]  /*16c0*/  IMAD.MOV.U32 R10, RZ, RZ, R28 ;  /* 0x000000ffff0a7224 */ /* 0x000fe400078e001c */
.L_x_732:
[----:B------:R-:W-:Y:S05]  /*16d0*/  BSYNC B1 ;  /* 0x0000000000017941 */ /* 0x000fea0003800000 */
.L_x_730:
[----:B------:R-:W-:Y:S02]  /*16e0*/  IMAD.MOV.U32 R2, RZ, RZ, R0 ;  /* 0x000000ffff027224 */ /* 0x000fe400078e0000 */
[----:B------:R-:W-:-:S04]  /*16f0*/  IMAD.MOV.U32 R3, RZ, RZ, 0x0 ;  /* 0x00000000ff037424 */ /* 0x000fc800078e00ff */
[----:B------:R-:W-:Y:S05]  /*1700*/  RET.REL.NODEC R2 `(_ZN2at6native49_GLOBAL__N__09e94e3a_16_AveragePool3d_cu_a8eae74c29avg_pool3d_cuda_update_outputILi2EddEEvNS_27GenericPackedTensorAccessorIKT0_Lm4ENS_16DefaultPtrTraitsElEENS3_IS4_Lm4ES6_lEEiiiiiiiibii) ;  /* 0xffffe8f002007950 */ /* 0x000fea0003c3ffff */
        .weak           $__internal_51_$__cuda_sm20_div_s64
        .type           $__internal_51_$__cuda_sm20_div_s64,@function
        .size           $__internal_51_$__cuda_sm20_div_s64,(.L_x_848 - $__internal_51_$__cuda_sm20_div_s64)
$__internal_51_$__cuda_sm20_div_s64:
        /* <DEDUP_REMOVED lines=66> */
[----:B------:R-:W-:Y:S06]  /*1b30*/  RET.REL.NODEC R6 `(_ZN2at6native49_GLOBAL__N__09e94e3a_16_AveragePool3d_cu_a8eae74c29avg_pool3d_cuda_update_outputILi2EddEEvNS_27GenericPackedTensorAccessorIKT0_Lm4ENS_16DefaultPtrTraitsElEENS3_IS4_Lm4ES6_lEEiiiiiiiibii) ;  /* 0xffffe4c006007950 */ /* 0x000fec0003c3ffff */
.L_x_735:
        /* <DEDUP_REMOVED lines=12> */
.L_x_848:


//--------------------- .text._ZN2at6native49_GLOBAL__N__09e94e3a_16_AveragePool3d_cu_a8eae74c29avg_pool3d_cuda_update_outputILi1EddEEvNS_27GenericPackedTensorAccessorIKT0_Lm4ENS_16DefaultPtrTraitsElEENS3_IS4_Lm4ES6_lEEiiiiiiiibii --------------------------
	.section	.text._ZN2at6native49_GLOBAL__N__09e94e3a_16_AveragePool3d_cu_a8eae74c29avg_pool3d_cuda_update_outputILi1EddEEvNS_27GenericPackedTensorAccessorIKT0_Lm4ENS_16DefaultPtrTraitsElEENS3_IS4_Lm4ES6_lEEiiiiiiiibii,"ax",@progbits
	.sectioninfo	@"SHI_REGISTERS=48"
	.align	128
.text._ZN2at6native49_GLOBAL__N__09e94e3a_16_AveragePool3d_cu_a8eae74c29avg_pool3d_cuda_update_outputILi1EddEEvNS_27GenericPackedTensorAccessorIKT0_Lm4ENS_16DefaultPtrTraitsElEENS3_IS4_Lm4ES6_lEEiiiiiiiibii:
        .type           _ZN2at6native49_GLOBAL__N__09e94e3a_16_AveragePool3d_cu_a8eae74c29avg_pool3d_cuda_update_outputILi1EddEEvNS_27GenericPackedTensorAccessorIKT0_Lm4ENS_16DefaultPtrTraitsElEENS3_IS4_Lm4ES6_lEEiiiiiiiibii,@function
        .size           _ZN2at6native49_GLOBAL__N__09e94e3a_16_AveragePool3d_cu_a8eae74c29avg_pool3d_cuda_update_outputILi1EddEEvNS_27GenericPackedTensorAccessorIKT0_Lm4ENS_16DefaultPtrTraitsElEENS3_IS4_Lm4ES6_lEEiiiiiiiibii,(.L_x_851 - _ZN2at6native49_GLOBAL__N__09e94e3a_16_AveragePool3d_cu_a8eae74c29avg_pool3d_cuda_update_outputILi1EddEEvNS_27GenericPackedTensorAccessorIKT0_Lm4ENS_16DefaultPtrTraitsElEENS3_IS4_Lm4ES6_lEEiiiiiiiibii)
        .other          _ZN2at6native49_GLOBAL__N__09e94e3a_16_AveragePool3d_cu_a8eae74c29avg_pool3d_cuda_update_outputILi1EddEEvNS_27GenericPackedTensorAccessorIKT0_Lm4ENS_16DefaultPtrTraitsElEENS3_IS4_Lm4ES6_lEEiiiiiiiibii,@"STO_CUDA_ENTRY STV_DEFAULT"
_ZN2at6native49_GLOBAL__N__09e94e3a_16_AveragePool3d_cu_a8eae74c29avg_pool3d_cuda_update_outputILi1EddEEvNS_27GenericPackedTensorAccessorIKT0_Lm4ENS_16DefaultPtrTraitsElEENS3_IS4_Lm4ES6_lEEiiiiiiiibii:
        /* <DEDUP_REMOVED lines=13> */
[----:B------:R-:W-:Y:S05]  /*00d0*/  CALL.REL.NOINC `($__internal_53_$__cuda_sm20_div_s64) ;  /* 0x0000163000007944 */ /* 0x000fea0003c00000 */
[----:B------:R-:W-:-:S04]  /*00e0*/  IMAD.MOV R4, RZ, RZ, -R16 ;  /* 0x000000ffff047224 */ /* 0x000fc800078e0a10 */
[----:B------:R-:W-:Y:S01]  /*00f0*/  IMAD R9, R4, c[0x0][0x1b8], R3 ;  /* 0x00006e0004097a24 */ /* 0x000fe200078e0203 */
[----:B------:R-:W-:Y:S05]  /*0100*/  BRA `(.L_x_737) ;  /* 0x0000014000007947 */ /* 0x000fea0003800000 */
.L_x_736:
        /* <DEDUP_REMOVED lines=20> */
.L_x_737:
        /* <DEDUP_REMOVED lines=90> */
.L_x_739:
        /* <DEDUP_REMOVED lines=19> */
.L_x_747:
        /* <DEDUP_REMOVED lines=10> */
.L_x_746:
        /* <DEDUP_REMOVED lines=43> */
.L_x_742:
[----:B------:R-:W-:Y:S05]  /*0c70*/  BSYNC B1 ;  /* 0x0000000000017941 */ /* 0x000fea0003800000 */
.L_x_741:
        /* <DEDUP_REMOVED lines=21> */
.L_x_745:
        /* <DEDUP_REMOVED lines=20> */
.L_x_744:
[----:B------:R-:W-:Y:S05]  /*0f10*/  BSYNC B1 ;  /* 0x0000000000017941 */ /* 0x000fea0003800000 */
.L_x_743:
[----:B------:R-:W-:-:S05]  /*0f20*/  IADD3 R42, P2, R42, 0x1, RZ ;  /* 0x000000012a2a7810 */ /* 0x000fca0007f5e0ff */
[----:B------:R-:W-:Y:S01]  /*0f30*/  IMAD.X R43, RZ, RZ, R43, P2 ;  /* 0x000000ffff2b7224 */ /* 0x000fe200010e062b */
[----:B------:R-:W-:Y:S05]  /*0f40*/  @!P1 BRA `(.L_x_746) ;  /* 0xfffffa7000009947 */ /* 0x000fea000383ffff */
[----:B------:R-:W-:Y:S05]  /*0f50*/  BSYNC B0 ;  /* 0x0000000000007941 */ /* 0x000fea0003800000 */
.L_x_740:
        /* <DEDUP_REMOVED lines=21> */
[----:B0-----:R-:W-:Y:S05]  /*10b0*/  CALL.REL.NOINC `($__internal_52_$__cuda_sm20_div_rn_f64_full) ;  /* 0x0000007000007944 */ /* 0x001fea0003c00000 */
[----:B------:R-:W-:Y:S02]  /*10c0*/  IMAD.MOV.U32 R2, RZ, RZ, R10 ;  /* 0x000000ffff027224 */ /* 0x000fe400078e000a */
[----:B------:R-:W-:Y:S02]  /*10d0*/  IMAD.MOV.U32 R3, RZ, RZ, R11 ;  /* 0x000000ffff037224 */ /* 0x000fe400078e000b */
.L_x_749:
[----:B------:R-:W-:Y:S05]  /*10e0*/  BSYNC B0 ;  /* 0x0000000000007941 */ /* 0x000fea0003800000 */
.L_x_748:
[----:B------:R-:W-:Y:S01]  /*10f0*/  STG.E.64 [R14.64], R2 ;  /* 0x000000020e007986 */ /* 0x000fe2000c101b08 */
[----:B------:R-:W-:Y:S05]  /*1100*/  EXIT ;  /* 0x000000000000794d */ /* 0x000fea0003800000 */
.L_x_738:
[----:B------:R-:W-:Y:S01]  /*1110*/  STG.E.64 [R14.64], RZ ;  /* 0x000000ff0e007986 */ /* 0x000fe2000c101b08 */
[----:B------:R-:W-:Y:S05]  /*1120*/  EXIT ;  /* 0x000000000000794d */ /* 0x000fea0003800000 */
        .weak           $__internal_52_$__cuda_sm20_div_rn_f64_full
        .type           $__internal_52_$__cuda_sm20_div_rn_f64_full,@function
        .size           $__internal_52_$__cuda_sm20_div_rn_f64_full,($__internal_53_$__cuda_sm20_div_s64 - $__internal_52_$__cuda_sm20_div_rn_f64_full)
$__internal_52_$__cuda_sm20_div_rn_f64_full:
        /* <DEDUP_REMOVED lines=69> */
.L_x_751:
        /* <DEDUP_REMOVED lines=16> */
.L_x_754:
[----:B------:R-:W-:Y:S01]  /*1680*/  LOP3.LUT R11, R5, 0x80000, RZ, 0xfc, !PT ;  /* 0x00080000050b7812 */ /* 0x000fe200078efcff */
[----:B------:R-:W-:Y:S01]  /*1690*/  IMAD.MOV.U32 R10, RZ, RZ, R4 ;  /* 0x000000ffff0a7224 */ /* 0x000fe200078e0004 */
[----:B------:R-:W-:Y:S05]  /*16a0*/  BRA `(.L_x_752) ;  /* 0x0000002000007947 */ /* 0x000fea0003800000 */
.L_x_753:
[----:B------:R-:W-:Y:S01]  /*16b0*/  LOP3.LUT R11, R29, 0x80000, RZ, 0xfc, !PT ;  /* 0x000800001d0b7812 */ /* 0x000fe200078efcff */
[----:B------:R-:W-:Y:S02]  /*16c0*/  IMAD.MOV.U32 R10, RZ, RZ, R28 ;  /* 0x000000ffff0a7224 */ /* 0x000fe400078e001c */
.L_x_752:
[----:B------:R-:W-:Y:S05]  /*16d0*/  BSYNC B1 ;  /* 0x0000000000017941 */ /* 0x000fea0003800000 */
.L_x_750:
[----:B------:R-:W-:Y:S02]  /*16e0*/  IMAD.MOV.U32 R2, RZ, RZ, R0 ;  /* 0x000000ffff027224 */ /* 0x000fe400078e0000 */
[----:B------:R-:W-:-:S04]  /*16f0*/  IMAD.MOV.U32 R3, RZ, RZ, 0x0 ;  /* 0x00000000ff037424 */ /* 0x000fc800078e00ff */
[----:B------:R-:W-:Y:S05]  /*1700*/  RET.REL.NODEC R2 `(_ZN2at6native49_GLOBAL__N__09e94e3a_16_AveragePool3d_cu_a8eae74c29avg_pool3d_cuda_update_outputILi1EddEEvNS_27GenericPackedTensorAccessorIKT0_Lm4ENS_16DefaultPtrTraitsElEENS3_IS4_Lm4ES6_lEEiiiiiiiibii) ;  /* 0xffffe8f002007950 */ /* 0x000fea0003c3ffff */
        .weak           $__internal_53_$__cuda_sm20_div_s64
        .type           $__internal_53_$__cuda_sm20_div_s64,@function
        .size           $__internal_53_$__cuda_sm20_div_s64,(.L_x_851 - $__internal_53_$__cuda_sm20_div_s64)
$__internal_53_$__cuda_sm20_div_s64:
        /* <DEDUP_REMOVED lines=66> */
[----:B------:R-:W-:Y:S06]  /*1b30*/  RET.REL.NODEC R6 `(_ZN2at6native49_GLOBAL__N__09e94e3a_16_AveragePool3d_cu_a8eae74c29avg_pool3d_cuda_update_outputILi1EddEEvNS_27GenericPackedTensorAccessorIKT0_Lm4ENS_16DefaultPtrTraitsElEENS3_IS4_Lm4ES6_lEEiiiiiiiibii) ;  /* 0xffffe4c006007950 */ /* 0x000fec0003c3ffff */
.L_x_755:
        /* <DEDUP_REMOVED lines=12> */
.L_x_851:


//--------------------- .nv.global                --------------------------
	.section	.nv.global,"aw",@nobits
.nv.global:
	.type		_ZN47_INTERNAL_09e94e3a_16_AveragePool3d_cu_a8eae74c4cuda3std3__48in_placeE,@object
	.size		_ZN47_INTERNAL_09e94e3a_16_AveragePool3d_cu_a8eae74c4cuda3std3__48in_placeE,(_ZN47_INTERNAL_09e94e3a_16_AveragePool3d_cu_a8eae74c4cuda3std6ranges3__45__cpo8distanceE - _ZN47_INTERNAL_09e94e3a_16_AveragePool3d_cu_a8eae74c4cuda3std3__48in_placeE)
_ZN47_INTERNAL_09e94e3a_16_AveragePool3d_cu_a8eae74c4cuda3std3__48in_placeE:
	.zero		1
	.type		_ZN47_INTERNAL_09e94e3a_16_AveragePool3d_cu_a8eae74c4cuda3std6ranges3__45__cpo8distanceE,@object
	.size		_ZN47_INTERNAL_09e94e3a_16_AveragePool3d_cu_a8eae74c4cuda3std6ranges3__45__cpo8distanceE,(_ZN47_INTERNAL_09e94e3a_16_AveragePool3d_cu_a8eae74c4cuda3std3__45__cpo6cbeginE - _ZN47_INTERNAL_09e94e3a_16_AveragePool3d_cu_a8eae74c4cuda3std6ranges3__45__cpo8distanceE)
_ZN47_INTERNAL_09e94e3a_16_AveragePool3d_cu_a8eae74c4cuda3std6ranges3__45__cpo8distanceE:
	.zero		1
	.type		_ZN47_INTERNAL_09e94e3a_16_AveragePool3d_cu_a8eae74c4cuda3std3__45__cpo6cbeginE,@object
	.size		_ZN47_INTERNAL_09e94e3a_16_AveragePool3d_cu_a8eae74c4cuda3std3__45__cpo6cbeginE,(_ZN47_INTERNAL_09e94e3a_16_AveragePool3d_cu_a8eae74c4cuda3std6ranges3__45__cpo7advanceE - _ZN47_INTERNAL_09e94e3a_16_AveragePool3d_cu_a8eae74c4cuda3std3__45__cpo6cbeginE)
_ZN47_INTERNAL_09e94e3a_16_AveragePool3d_cu_a8eae74c4cuda3std3__45__cpo6cbeginE:
	.zero		1
	.type		_ZN47_INTERNAL_09e94e3a_16_AveragePool3d_cu_a8eae74c4cuda3std6ranges3__45__cpo7advanceE,@object
	.size		_ZN47_INTERNAL_09e94e3a_16_AveragePool3d_cu_a8eae74c4cuda3std6ranges3__45__cpo7advanceE,(_ZN47_INTERNAL_09e94e3a_16_AveragePool3d_cu_a8eae74c4cuda3std3__45__cpo7crbeginE - _ZN47_INTERNAL_09e94e3a_16_AveragePool3d_cu_a8eae74c4cuda3std6ranges3__45__cpo7advanceE)
_ZN47_INTERNAL_09e94e3a_16_AveragePool3d_cu_a8eae74c4cuda3std6ranges3__45__cpo7advanceE:
	.zero		1
	.type		_ZN47_INTERNAL_09e94e3a_16_AveragePool3d_cu_a8eae74c4cuda3std3__45__cpo7crbeginE,@object
	.size		_ZN47_INTERNAL_09e94e3a_16_AveragePool3d_cu_a8eae74c4cuda3std3__45__cpo7crbeginE,(_ZN47_INTERNAL_09e94e3a_16_AveragePool3d_cu_a8eae74c4cuda3std6ranges3__45__cpo4dataE - _ZN47_INTERNAL_09e94e3a_16_AveragePool3d_cu_a8eae74c4cuda3std3__45__cpo7crbeginE)
_ZN47_INTERNAL_09e94e3a_16_AveragePool3d_cu_a8eae74c4cuda3std3__45__cpo7crbeginE:
	.zero		1
	.type		_ZN47_INTERNAL_09e94e3a_16_AveragePool3d_cu_a8eae74c4cuda3std6ranges3__45__cpo4dataE,@object
	.size		_ZN47_INTERNAL_09e94e3a_16_AveragePool3d_cu_a8eae74c4cuda3std6ranges3__45__cpo4dataE,(_ZN47_INTERNAL_09e94e3a_16_AveragePool3d_cu_a8eae74c4cuda3std6ranges3__45__cpo5beginE - _ZN47_INTERNAL_09e94e3a_16_AveragePool3d_cu_a8eae74c4cuda3std6ranges3__45__cpo4dataE)
_ZN47_INTERNAL_09e94e3a_16_AveragePool3d_cu_a8eae74c4cuda3std6ranges3__45__cpo4dataE:
	.zero		1
	.type		_ZN47_INTERNAL_09e94e3a_16_AveragePool3d_cu_a8eae74c4cuda3std6ranges3__45__cpo5beginE,@object
	.size		_ZN47_INTERNAL_09e94e3a_16_AveragePool3d_cu_a8eae74c4cuda3std6ranges3__45__cpo5beginE,(_ZN47_INTERNAL_09e94e3a_16_AveragePool3d_cu_a8eae74c4cuda3std3__449_GLOBAL__N__09e94e3a_16_AveragePool3d_cu_a8eae74c6ignoreE - _ZN47_INTERNAL_09e94e3a_16_AveragePool3d_cu_a8eae74c4cuda3std6ranges3__45__cpo5beginE)
_ZN47_INTERNAL_09e94e3a_16_AveragePool3d_cu_a8eae74c4cuda3std6ranges3__45__cpo5beginE:
	.zero		1
	.type		_ZN47_INTERNAL_09e94e3a_16_AveragePool3d_cu_a8eae74c4cuda3std3__449_GLOBAL__N__09e94e3a_16_AveragePool3d_cu_a8eae74c6ignoreE,@object
	.size		_ZN47_INTERNAL_09e94e3a_16_AveragePool3d_cu_a8eae74c4cuda3std3__449_GLOBAL__N__09e94e3a_16_AveragePool3d_cu_a8eae74c6ignoreE,(_ZN47_INTERNAL_09e94e3a_16_AveragePool3d_cu_a8eae74c4cuda3std6ranges3__45__cpo4sizeE - _ZN47_INTERNAL_09e94e3a_16_AveragePool3d_cu_a8eae74c4cuda3std3__449_GLOBAL__N__09e94e3a_16_AveragePool3d_cu_a8eae74c6ignoreE)
_ZN47_INTERNAL_09e94e3a_16_AveragePool3d_cu_a8eae74c4cuda3std3__449_GLOBAL__N__09e94e3a_16_AveragePool3d_cu_a8eae74c6ignoreE:
	.zero		1
	.type		_ZN47_INTERNAL_09e94e3a_16_AveragePool3d_cu_a8eae74c4cuda3std6ranges3__45__cpo4sizeE,@object
	.size		_ZN47_INTERNAL_09e94e3a_16_AveragePool3d_cu_a8eae74c4cuda3std6ranges3__45__cpo4sizeE,(_ZN47_INTERNAL_09e94e3a_16_AveragePool3d_cu_a8eae74c4cuda3std3__45__cpo5beginE - _ZN47_INTERNAL_09e94e3a_16_AveragePool3d_cu_a8eae74c4cuda3std6ranges3__45__cpo4sizeE)
_ZN47_INTERNAL_09e94e3a_16_AveragePool3d_cu_a8eae74c4cuda3std6ranges3__45__cpo4sizeE:
	.zero		1
	.type		_ZN47_INTERNAL_09e94e3a_16_AveragePool3d_cu_a8eae74c4cuda3std3__45__cpo5beginE,@object
	.size		_ZN47_INTERNAL_09e94e3a_16_AveragePool3d_cu_a8eae74c4cuda3std3__45__cpo5beginE,(_ZN47_INTERNAL_09e94e3a_16_AveragePool3d_cu_a8eae74c4cuda3std6ranges3__45__cpo6cbeginE - _ZN47_INTERNAL_09e94e3a_16_AveragePool3d_cu_a8eae74c4cuda3std3__45__cpo5beginE)
_ZN47_INTERNAL_09e94e3a_16_AveragePool3d_cu_a8eae74c4cuda3std3__45__cpo5beginE:
	.zero		1
	.type		_ZN47_INTERNAL_09e94e3a_16_AveragePool3d_cu_a8eae74c4cuda3std6ranges3__45__cpo6cbeginE,@object
	.size		_ZN47_INTERNAL_09e94e3a_16_AveragePool3d_cu_a8eae74c4cuda3std6ranges3__45__cpo6cbeginE,(_ZN47_INTERNAL_09e94e3a_16_AveragePool3d_cu_a8eae74c4cuda3std3__45__cpo6rbeginE - _ZN47_INTERNAL_09e94e3a_16_AveragePool3d_cu_a8eae74c4cuda3std6ranges3__45__cpo6cbeginE)
_ZN47_INTERNAL_09e94e3a_16_AveragePool3d_cu_a8eae74c4cuda3std6ranges3__45__cpo6cbeginE:
	.zero		1
	.type		_ZN47_INTERNAL_09e94e3a_16_AveragePool3d_cu_a8eae74c4cuda3std3__45__cpo6rbeginE,@object
	.size		_ZN47_INTERNAL_09e94e3a_16_AveragePool3d_cu_a8eae74c4cuda3std3__45__cpo6rbeginE,(_ZN47_INTERNAL_09e94e3a_16_AveragePool3d_cu_a8eae74c4cuda3std6ranges3__45__cpo4nextE - _ZN47_INTERNAL_09e94e3a_16_AveragePool3d_cu_a8eae74c4cuda3std3__45__cpo6rbeginE)
_ZN47_INTERNAL_09e94e3a_16_AveragePool3d_cu_a8eae74c4cuda3std3__45__cpo6rbeginE:
	.zero		1
	.type		_ZN47_INTERNAL_09e94e3a_16_AveragePool3d_cu_a8eae74c4cuda3std6ranges3__45__cpo4nextE,@object
	.size		_ZN47_INTERNAL_09e94e3a_16_AveragePool3d_cu_a8eae74c4cuda3std6ranges3__45__cpo4nextE,(_ZN47_INTERNAL_09e94e3a_16_AveragePool3d_cu_a8eae74c4cuda3std6ranges3__45__cpo4swapE - _ZN47_INTERNAL_09e94e3a_16_AveragePool3d_cu_a8eae74c4cuda3std6ranges3__45__cpo4nextE)
_ZN47_INTERNAL_09e94e3a_16_AveragePool3d_cu_a8eae74c4cuda3std6ranges3__45__cpo4nextE:
	.zero		1
	.type		_ZN47_INTERNAL_09e94e3a_16_AveragePool3d_cu_a8eae74c4cuda3std6ranges3__45__cpo4swapE,@object
	.size		_ZN47_INTERNAL_09e94e3a_16_AveragePool3d_cu_a8eae74c4cuda3std6ranges3__45__cpo4swapE,(_ZN47_INTERNAL_09e94e3a_16_AveragePool3d_cu_a8eae74c4cuda3std3__420unreachable_sentinelE - _ZN47_INTERNAL_09e94e3a_16_AveragePool3d_cu_a8eae74c4cuda3std6ranges3__45__cpo4swapE)
_ZN47_INTERNAL_09e94e3a_16_AveragePool3d_cu_a8eae74c4cuda3std6ranges3__45__cpo4swapE:
	.zero		1
	.type		_ZN47_INTERNAL_09e94e3a_16_AveragePool3d_cu_a8eae74c4cuda3std3__420unreachable_sentinelE,@object
	.size		_ZN47_INTERNAL_09e94e3a_16_AveragePool3d_cu_a8eae74c4cuda3std3__420unreachable_sentinelE,(_ZN47_INTERNAL_09e94e3a_16_AveragePool3d_cu_a8eae74c6thrust23THRUST_300001_SM_800_NS6system6detail10sequential3seqE - _ZN47_INTERNAL_09e94e3a_16_AveragePool3d_cu_a8eae74c4cuda3std3__420unreachable_sentinelE)
_ZN47_INTERNAL_09e94e3a_16_AveragePool3d_cu_a8eae74c4cuda3std3__420unreachable_sentinelE:
	.zero		1
	.type		_ZN47_INTERNAL_09e94e3a_16_AveragePool3d_cu_a8eae74c6thrust23THRUST_300001_SM_800_NS6system6detail10sequential3seqE,@object
	.size		_ZN47_INTERNAL_09e94e3a_16_AveragePool3d_cu_a8eae74c6thrust23THRUST_300001_SM_800_NS6system6detail10sequential3seqE,(_ZN47_INTERNAL_09e94e3a_16_AveragePool3d_cu_a8eae74c4cuda3std3__45__cpo4cendE - _ZN47_INTERNAL_09e94e3a_16_AveragePool3d_cu_a8eae74c6thrust23THRUST_300001_SM_800_NS6system6detail10sequential3seqE)
_ZN47_INTERNAL_09e94e3a_16_AveragePool3d_cu_a8eae74c6thrust23THRUST_300001_SM_800_NS6system6detail10sequential3seqE:
	.zero		1
	.type		_ZN47_INTERNAL_09e94e3a_16_AveragePool3d_cu_a8eae74c4cuda3std3__45__cpo4cendE,@object
	.size		_ZN47_INTERNAL_09e94e3a_16_AveragePool3d_cu_a8eae74c4cuda3std3__45__cpo4cendE,(_ZN47_INTERNAL_09e94e3a_16_AveragePool3d_cu_a8eae74c4cuda3std6ranges3__45__cpo9iter_swapE - _ZN47_INTERNAL_09e94e3a_16_AveragePool3d_cu_a8eae74c4cuda3std3__45__cpo4cendE)
_ZN47_INTERNAL_09e94e3a_16_AveragePool3d_cu_a8eae74c4cuda3std3__45__cpo4cendE:
	.zero		1
	.type		_ZN47_INTERNAL_09e94e3a_16_AveragePool3d_cu_a8eae74c4cuda3std6ranges3__45__cpo9iter_swapE,@object
	.size		_ZN47_INTERNAL_09e94e3a_16_AveragePool3d_cu_a8eae74c4cuda3std6ranges3__45__cpo9iter_swapE,(_ZN47_INTERNAL_09e94e3a_16_AveragePool3d_cu_a8eae74c4cuda3std3__45__cpo5crendE - _ZN47_INTERNAL_09e94e3a_16_AveragePool3d_cu_a8eae74c4cuda3std6ranges3__45__cpo9iter_swapE)
_ZN47_INTERNAL_09e94e3a_16_AveragePool3d_cu_a8eae74c4cuda3std6ranges3__45__cpo9iter_swapE:
	.zero		1
	.type		_ZN47_INTERNAL_09e94e3a_16_AveragePool3d_cu_a8eae74c4cuda3std3__45__cpo5crendE,@object
	.size		_ZN47_INTERNAL_09e94e3a_16_AveragePool3d_cu_a8eae74c4cuda3std3__45__cpo5crendE,(_ZN47_INTERNAL_09e94e3a_16_AveragePool3d_cu_a8eae74c4cuda3std6ranges3__45__cpo5cdataE - _ZN47_INTERNAL_09e94e3a_16_AveragePool3d_cu_a8eae74c4cuda3std3__45__cpo5crendE)
_ZN47_INTERNAL_09e94e3a_16_AveragePool3d_cu_a8eae74c4cuda3std3__45__cpo5crendE:
	.zero		1
	.type		_ZN47_INTERNAL_09e94e3a_16_AveragePool3d_cu_a8eae74c4cuda3std6ranges3__45__cpo5cdataE,@object
	.size		_ZN47_INTERNAL_09e94e3a_16_AveragePool3d_cu_a8eae74c4cuda3std6ranges3__45__cpo5cdataE,(_ZN47_INTERNAL_09e94e3a_16_AveragePool3d_cu_a8eae74c4cuda3std6ranges3__45__cpo3endE - _ZN47_INTERNAL_09e94e3a_16_AveragePool3d_cu_a8eae74c4cuda3std6ranges3__45__cpo5cdataE)
_ZN47_INTERNAL_09e94e3a_16_AveragePool3d_cu_a8eae74c4cuda3std6ranges3__45__cpo5cdataE:
	.zero		1
	.type		_ZN47_INTERNAL_09e94e3a_16_AveragePool3d_cu_a8eae74c4cuda3std6ranges3__45__cpo3endE,@object
	.size		_ZN47_INTERNAL_09e94e3a_16_AveragePool3d_cu_a8eae74c4cuda3std6ranges3__45__cpo3endE,(_ZN47_INTERNAL_09e94e3a_16_AveragePool3d_cu_a8eae74c4cuda3std3__419piecewise_constructE - _ZN47_INTERNAL_09e94e3a_16_AveragePool3d_cu_a8eae74c4cuda3std6ranges3__45__cpo3endE)
_ZN47_INTERNAL_09e94e3a_16_AveragePool3d_cu_a8eae74c4cuda3std6ranges3__45__cpo3endE:
	.zero		1
	.type		_ZN47_INTERNAL_09e94e3a_16_AveragePool3d_cu_a8eae74c4cuda3std3__419piecewise_constructE,@object
	.size		_ZN47_INTERNAL_09e94e3a_16_AveragePool3d_cu_a8eae74c4cuda3std3__419piecewise_constructE,(_ZN47_INTERNAL_09e94e3a_16_AveragePool3d_cu_a8eae74c4cuda3std6ranges3__45__cpo5ssizeE - _ZN47_INTERNAL_09e94e3a_16_AveragePool3d_cu_a8eae74c4cuda3std3__419piecewise_constructE)
_ZN47_INTERNAL_09e94e3a_16_AveragePool3d_cu_a8eae74c4cuda3std3__419piecewise_constructE:
	.zero		1
	.type		_ZN47_INTERNAL_09e94e3a_16_AveragePool3d_cu_a8eae74c4cuda3std6ranges3__45__cpo5ssizeE,@object
	.size		_ZN47_INTERNAL_09e94e3a_16_AveragePool3d_cu_a8eae74c4cuda3std6ranges3__45__cpo5ssizeE,(_ZN47_INTERNAL_09e94e3a_16_AveragePool3d_cu_a8eae74c4cuda3std3__45__cpo3endE - _ZN47_INTERNAL_09e94e3a_16_AveragePool3d_cu_a8eae74c4cuda3std6ranges3__45__cpo5ssizeE)
_ZN47_INTERNAL_09e94e3a_16_AveragePool3d_cu_a8eae74c4cuda3std6ranges3__45__cpo5ssizeE:
	.zero		1
	.type		_ZN47_INTERNAL_09e94e3a_16_AveragePool3d_cu_a8eae74c4cuda3std3__45__cpo3endE,@object
	.size		_ZN47_INTERNAL_09e94e3a_16_AveragePool3d_cu_a8eae74c4cuda3std3__45__cpo3endE,(_ZN47_INTERNAL_09e94e3a_16_AveragePool3d_cu_a8eae74c4cuda3std6ranges3__45__cpo4cendE - _ZN47_INTERNAL_09e94e3a_16_AveragePool3d_cu_a8eae74c4cuda3std3__45__cpo3endE)
_ZN47_INTERNAL_09e94e3a_16_AveragePool3d_cu_a8eae74c4cuda3std3__45__cpo3endE:
	.zero		1
	.type		_ZN47_INTERNAL_09e94e3a_16_AveragePool3d_cu_a8eae74c4cuda3std6ranges3__45__cpo4cendE,@object
	.size		_ZN47_INTERNAL_09e94e3a_16_AveragePool3d_cu_a8eae74c4cuda3std6ranges3__45__cpo4cendE,(_ZN47_INTERNAL_09e94e3a_16_AveragePool3d_cu_a8eae74c4cuda3std3__45__cpo4rendE - _ZN47_INTERNAL_09e94e3a_16_AveragePool3d_cu_a8eae74c4cuda3std6ranges3__45__cpo4cendE)
_ZN47_INTERNAL_09e94e3a_16_AveragePool3d_cu_a8eae74c4cuda3std6ranges3__45__cpo4cendE:
	.zero		1
	.type		_ZN47_INTERNAL_09e94e3a_16_AveragePool3d_cu_a8eae74c4cuda3std3__45__cpo4rendE,@object
	.size		_ZN47_INTERNAL_09e94e3a_16_AveragePool3d_cu_a8eae74c4cuda3std3__45__cpo4rendE,(_ZN47_INTERNAL_09e94e3a_16_AveragePool3d_cu_a8eae74c4cuda3std6ranges3__45__cpo4prevE - _ZN47_INTERNAL_09e94e3a_16_AveragePool3d_cu_a8eae74c4cuda3std3__45__cpo4rendE)
_ZN47_INTERNAL_09e94e3a_16_AveragePool3d_cu_a8eae74c4cuda3std3__45__cpo4rendE:
	.zero		1
	.type		_ZN47_INTERNAL_09e94e3a_16_AveragePool3d_cu_a8eae74c4cuda3std6ranges3__45__cpo4prevE,@object
	.size		_ZN47_INTERNAL_09e94e3a_16_AveragePool3d_cu_a8eae74c4cuda3std6ranges3__45__cpo4prevE,(_ZN47_INTERNAL_09e94e3a_16_AveragePool3d_cu_a8eae74c4cuda3std6ranges3__45__cpo9iter_moveE - _ZN47_INTERNAL_09e94e3a_16_AveragePool3d_cu_a8eae74c4cuda3std6ranges3__45__cpo4prevE)
_ZN47_INTERNAL_09e94e3a_16_AveragePool3d_cu_a8eae74c4cuda3std6ranges3__45__cpo4prevE:
	.zero		1
	.type		_ZN47_INTERNAL_09e94e3a_16_AveragePool3d_cu_a8eae74c4cuda3std6ranges3__45__cpo9iter_moveE,@object
	.size		_ZN47_INTERNAL_09e94e3a_16_AveragePool3d_cu_a8eae74c4cuda3std6ranges3__45__cpo9iter_moveE,(.L_13 - _ZN47_INTERNAL_09e94e3a_16_AveragePool3d_cu_a8eae74c4cuda3std6ranges3__45__cpo9iter_moveE)
_ZN47_INTERNAL_09e94e3a_16_AveragePool3d_cu_a8eae74c4cuda3std6ranges3__45__cpo9iter_moveE:
	.zero		1
.L_13:
